	.target	sm_100a

	.elftype	@"ET_EXEC"


//--------------------- .note.nv.tkinfo           --------------------------
	.section	.note.nv.tkinfo,"",@"SHT_NOTE"
	.sectionflags	@"SHF_NOTE_NV_TKINFO"
	.tkinfo
        /*0018*/ 	.word	0x00000002
        /*0030*/ 	.string	""
        /*0030*/ 	.string	"ptxas"
        /*0030*/ 	.string	"Cuda compilation tools, release 13.0, V13.0.88"
        /*0030*/ 	.string	"Build cuda_13.0.r13.0/compiler.36424714_0"
        /*0030*/ 	.string	"-arch sm_100a -m 64 "



//--------------------- .note.nv.cuinfo           --------------------------
	.section	.note.nv.cuinfo,"",@"SHT_NOTE"
	.sectionflags	@"SHF_NOTE_NV_CUINFO"
        /*0018*/ 	.short	0x0002
        /*001a*/ 	.short	0x0064
        /*001c*/ 	.short	0x0082
	.zero		2


//--------------------- .nv.info                  --------------------------
	.section	.nv.info,"",@"SHT_CUDA_INFO"
	.align	4


	//----- nvinfo : EIATTR_REGCOUNT
	.align		4
        /*0000*/ 	.byte	0x04, 0x2f
        /*0002*/ 	.short	(.L_19 - .L_18)
	.align		4
.L_18:
        /*0004*/ 	.word	index@(_ZN7cutlass13device_kernelINS_4gemm6kernel13GemmUniversalIN4cute5tupleIJiiiiEEENS1_10collective13CollectiveMmaINS1_46MainloopSm100TmaUmmaWarpSpecializedBlockScaledILi9ELi2ELi1ENS5_IJNS4_1CILi4EEENSA_ILi2EEENSA_ILi1EEEEEEEENS5_IJNSA_ILi256EEESG_NSA_ILi128EEEEEENS5_IJNS_12float_e2m1_tENS_13float_ue8m0_tEEEENS5_IJNS5_IJlSD_lEEENS4_6LayoutINS5_IJNS5_IJNS5_IJNSA_ILi32EEESB_EEEiEEESQ_NS5_IJSD_iEEEEEENS5_IJNS5_IJNS5_IJNSA_ILi16EEESB_EEEiEEENS5_IJNS5_IJNSA_ILi0EEESD_EEENSA_ILi512EEEEEENS5_IJSW_iEEEEEEEEEEESL_S13_NS4_8TiledMMAINS4_8MMA_AtomIJNS4_23SM100_MMA_MXF4_2x1SM_SSISJ_SJ_fSK_Li256ELi256ELi32ELNS4_4UMMA5MajorE0ELS18_0ELNS17_7ScaleInE0ELS19_0EEEEEENSN_INS5_IJSD_SD_SD_EEENS5_IJSW_SW_SW_EEEEENS5_IJNS4_10UnderscoreES1F_S1F_EEEEENS5_IJNS4_28SM100_TMA_2SM_LOAD_MULTICASTES1I_EEENS5_IJNS4_14ComposedLayoutINS4_7SwizzleILi2ELi4ELi3EEENS4_18smem_ptr_flag_bitsILi4EEENSN_INS5_IJNSA_ILi8EEESH_EEENS5_IJSH_SD_EEEEEEENSN_INS5_IJNS5_IJNS5_IJSP_SD_EEENS5_IJSO_SC_EEEEEESD_NS5_IJSC_SD_EEEEEENS5_IJNS5_IJNS5_IJSU_SY_EEESX_EEESW_NS5_IJSC_SY_EEEEEEEEEEEvNS4_8identityES1J_NS5_IJS1T_NSN_INS5_IJNS5_IJNS5_IJSP_SC_EEES1V_EEESD_S1X_EEENS5_IJS20_SW_NS5_IJSC_NSA_ILi1024EEEEEEEEEEEEEEvS25_EENS_8epilogue10collective18CollectiveEpilogueINS2F_23Sm100TmaWarpSpecializedILi4ELi2ELi64ELb1ELb0EEEJNS5_IJSH_SG_SH_EEENS5_IJNSN_ISH_SD_EENSN_INSA_ILi64EEESD_EEEEENS_10bfloat16_tESM_S2P_SM_NS2F_6fusion15FusionCallbacksIS2J_NS2Q_17LinearCombinationIS2P_fS2P_fLNS_15FloatRoundStyleE2EEES2K_S2O_JEEENS4_5SM1004TMEM4LOAD26SM100_TMEM_LOAD_32dp32b64xENS4_13SM90_TMA_LOADENS1K_INS1L_ILi3ELi4ELi3EEENS1N_ILi16EEENSN_INS5_IJS1P_S2M_EEENS5_IJS2M_SD_EEEEEEENS4_39AutoVectorizingCopyWithAssumedAlignmentILi128EEENS4_14SM90_TMA_STOREES36_S38_S38_EEEvvEEEEvNT_6ParamsE)
        /*0008*/ 	.word	0x000000a8


	//----- nvinfo : EIATTR_FRAME_SIZE
	.align		4
.L_19:
        /*000c*/ 	.byte	0x04, 0x11
        /*000e*/ 	.short	(.L_21 - .L_20)
	.align		4
.L_20:
        /*0010*/ 	.word	index@($__internal_2_$__cuda_sm10x_tcgen05_guardrail_trap_unallocated_columns_being_dealloced)
        /*0014*/ 	.word	0x00000000


	//----- nvinfo : EIATTR_FRAME_SIZE
	.align		4
.L_21:
        /*0018*/ 	.byte	0x04, 0x11
        /*001a*/ 	.short	(.L_23 - .L_22)
	.align		4
.L_22:
        /*001c*/ 	.word	index@($__internal_1_$__cuda_sm10x_tcgen05_guardrail_trap_phase_invalid_during_alloc)
        /*0020*/ 	.word	0x00000000


	//----- nvinfo : EIATTR_FRAME_SIZE
	.align		4
.L_23:
        /*0024*/ 	.byte	0x04, 0x11
        /*0026*/ 	.short	(.L_25 - .L_24)
	.align		4
.L_24:
        /*0028*/ 	.word	index@($__internal_0_$__cuda_sm10x_tcgen05_guardrail_trap_col_being_dealloced_not_returned_by_alloc)
        /*002c*/ 	.word	0x00000000


	//----- nvinfo : EIATTR_FRAME_SIZE
	.align		4
.L_25:
        /*0030*/ 	.byte	0x04, 0x11
        /*0032*/ 	.short	(.L_27 - .L_26)
	.align		4
.L_26:
        /*0034*/ 	.word	index@(_ZN7cutlass13device_kernelINS_4gemm6kernel13GemmUniversalIN4cute5tupleIJiiiiEEENS1_10collective13CollectiveMmaINS1_46MainloopSm100TmaUmmaWarpSpecializedBlockScaledILi9ELi2ELi1ENS5_IJNS4_1CILi4EEENSA_ILi2EEENSA_ILi1EEEEEEEENS5_IJNSA_ILi256EEESG_NSA_ILi128EEEEEENS5_IJNS_12float_e2m1_tENS_13float_ue8m0_tEEEENS5_IJNS5_IJlSD_lEEENS4_6LayoutINS5_IJNS5_IJNS5_IJNSA_ILi32EEESB_EEEiEEESQ_NS5_IJSD_iEEEEEENS5_IJNS5_IJNS5_IJNSA_ILi16EEESB_EEEiEEENS5_IJNS5_IJNSA_ILi0EEESD_EEENSA_ILi512EEEEEENS5_IJSW_iEEEEEEEEEEESL_S13_NS4_8TiledMMAINS4_8MMA_AtomIJNS4_23SM100_MMA_MXF4_2x1SM_SSISJ_SJ_fSK_Li256ELi256ELi32ELNS4_4UMMA5MajorE0ELS18_0ELNS17_7ScaleInE0ELS19_0EEEEEENSN_INS5_IJSD_SD_SD_EEENS5_IJSW_SW_SW_EEEEENS5_IJNS4_10UnderscoreES1F_S1F_EEEEENS5_IJNS4_28SM100_TMA_2SM_LOAD_MULTICASTES1I_EEENS5_IJNS4_14ComposedLayoutINS4_7SwizzleILi2ELi4ELi3EEENS4_18smem_ptr_flag_bitsILi4EEENSN_INS5_IJNSA_ILi8EEESH_EEENS5_IJSH_SD_EEEEEEENSN_INS5_IJNS5_IJNS5_IJSP_SD_EEENS5_IJSO_SC_EEEEEESD_NS5_IJSC_SD_EEEEEENS5_IJNS5_IJNS5_IJSU_SY_EEESX_EEESW_NS5_IJSC_SY_EEEEEEEEEEEvNS4_8identityES1J_NS5_IJS1T_NSN_INS5_IJNS5_IJNS5_IJSP_SC_EEES1V_EEESD_S1X_EEENS5_IJS20_SW_NS5_IJSC_NSA_ILi1024EEEEEEEEEEEEEEvS25_EENS_8epilogue10collective18CollectiveEpilogueINS2F_23Sm100TmaWarpSpecializedILi4ELi2ELi64ELb1ELb0EEEJNS5_IJSH_SG_SH_EEENS5_IJNSN_ISH_SD_EENSN_INSA_ILi64EEESD_EEEEENS_10bfloat16_tESM_S2P_SM_NS2F_6fusion15FusionCallbacksIS2J_NS2Q_17LinearCombinationIS2P_fS2P_fLNS_15FloatRoundStyleE2EEES2K_S2O_JEEENS4_5SM1004TMEM4LOAD26SM100_TMEM_LOAD_32dp32b64xENS4_13SM90_TMA_LOADENS1K_INS1L_ILi3ELi4ELi3EEENS1N_ILi16EEENSN_INS5_IJS1P_S2M_EEENS5_IJS2M_SD_EEEEEEENS4_39AutoVectorizingCopyWithAssumedAlignmentILi128EEENS4_14SM90_TMA_STOREES36_S38_S38_EEEvvEEEEvNT_6ParamsE)
        /*0038*/ 	.word	0x00000000


	//----- nvinfo : EIATTR_MIN_STACK_SIZE
	.align		4
.L_27:
        /*003c*/ 	.byte	0x04, 0x12
        /*003e*/ 	.short	(.L_29 - .L_28)
	.align		4
.L_28:
        /*0040*/ 	.word	index@(_ZN7cutlass13device_kernelINS_4gemm6kernel13GemmUniversalIN4cute5tupleIJiiiiEEENS1_10collective13CollectiveMmaINS1_46MainloopSm100TmaUmmaWarpSpecializedBlockScaledILi9ELi2ELi1ENS5_IJNS4_1CILi4EEENSA_ILi2EEENSA_ILi1EEEEEEEENS5_IJNSA_ILi256EEESG_NSA_ILi128EEEEEENS5_IJNS_12float_e2m1_tENS_13float_ue8m0_tEEEENS5_IJNS5_IJlSD_lEEENS4_6LayoutINS5_IJNS5_IJNS5_IJNSA_ILi32EEESB_EEEiEEESQ_NS5_IJSD_iEEEEEENS5_IJNS5_IJNS5_IJNSA_ILi16EEESB_EEEiEEENS5_IJNS5_IJNSA_ILi0EEESD_EEENSA_ILi512EEEEEENS5_IJSW_iEEEEEEEEEEESL_S13_NS4_8TiledMMAINS4_8MMA_AtomIJNS4_23SM100_MMA_MXF4_2x1SM_SSISJ_SJ_fSK_Li256ELi256ELi32ELNS4_4UMMA5MajorE0ELS18_0ELNS17_7ScaleInE0ELS19_0EEEEEENSN_INS5_IJSD_SD_SD_EEENS5_IJSW_SW_SW_EEEEENS5_IJNS4_10UnderscoreES1F_S1F_EEEEENS5_IJNS4_28SM100_TMA_2SM_LOAD_MULTICASTES1I_EEENS5_IJNS4_14ComposedLayoutINS4_7SwizzleILi2ELi4ELi3EEENS4_18smem_ptr_flag_bitsILi4EEENSN_INS5_IJNSA_ILi8EEESH_EEENS5_IJSH_SD_EEEEEEENSN_INS5_IJNS5_IJNS5_IJSP_SD_EEENS5_IJSO_SC_EEEEEESD_NS5_IJSC_SD_EEEEEENS5_IJNS5_IJNS5_IJSU_SY_EEESX_EEESW_NS5_IJSC_SY_EEEEEEEEEEEvNS4_8identityES1J_NS5_IJS1T_NSN_INS5_IJNS5_IJNS5_IJSP_SC_EEES1V_EEESD_S1X_EEENS5_IJS20_SW_NS5_IJSC_NSA_ILi1024EEEEEEEEEEEEEEvS25_EENS_8epilogue10collective18CollectiveEpilogueINS2F_23Sm100TmaWarpSpecializedILi4ELi2ELi64ELb1ELb0EEEJNS5_IJSH_SG_SH_EEENS5_IJNSN_ISH_SD_EENSN_INSA_ILi64EEESD_EEEEENS_10bfloat16_tESM_S2P_SM_NS2F_6fusion15FusionCallbacksIS2J_NS2Q_17LinearCombinationIS2P_fS2P_fLNS_15FloatRoundStyleE2EEES2K_S2O_JEEENS4_5SM1004TMEM4LOAD26SM100_TMEM_LOAD_32dp32b64xENS4_13SM90_TMA_LOADENS1K_INS1L_ILi3ELi4ELi3EEENS1N_ILi16EEENSN_INS5_IJS1P_S2M_EEENS5_IJS2M_SD_EEEEEEENS4_39AutoVectorizingCopyWithAssumedAlignmentILi128EEENS4_14SM90_TMA_STOREES36_S38_S38_EEEvvEEEEvNT_6ParamsE)
        /*0044*/ 	.word	0x00000000
.L_29:


//--------------------- .nv.compat                --------------------------
	.section	.nv.compat,"",@"SHT_CUDA_COMPAT_INFO"
	.align	4
        /*0000*/ 	.byte	0x02, 0x09, 0x01, 0x00, 0x02, 0x02, 0x02, 0x00, 0x02, 0x05, 0x05, 0x00, 0x03, 0x07, 0x01, 0x01
        /*0010*/ 	.byte	0x02, 0x03, 0x01, 0x00, 0x02, 0x06, 0x01, 0x00, 0x04, 0x0b, 0x08, 0x00, 0x09, 0x00, 0x00, 0x00
        /*0020*/ 	.byte	0x00, 0x00, 0x00, 0x00


//--------------------- .nv.info._ZN7cutlass13device_kernelINS_4gemm6kernel13GemmUniversalIN4cute5tupleIJiiiiEEENS1_10collective13CollectiveMmaINS1_46MainloopSm100TmaUmmaWarpSpecializedBlockScaledILi9ELi2ELi1ENS5_IJNS4_1CILi4EEENSA_ILi2EEENSA_ILi1EEEEEEEENS5_IJNSA_ILi256EEESG_NSA_ILi128EEEEEENS5_IJNS_12float_e2m1_tENS_13float_ue8m0_tEEEENS5_IJNS5_IJlSD_lEEENS4_6LayoutINS5_IJNS5_IJNS5_IJNSA_ILi32EEESB_EEEiEEESQ_NS5_IJSD_iEEEEEENS5_IJNS5_IJNS5_IJNSA_ILi16EEESB_EEEiEEENS5_IJNS5_IJNSA_ILi0EEESD_EEENSA_ILi512EEEEEENS5_IJSW_iEEEEEEEEEEESL_S13_NS4_8TiledMMAINS4_8MMA_AtomIJNS4_23SM100_MMA_MXF4_2x1SM_SSISJ_SJ_fSK_Li256ELi256ELi32ELNS4_4UMMA5MajorE0ELS18_0ELNS17_7ScaleInE0ELS19_0EEEEEENSN_INS5_IJSD_SD_SD_EEENS5_IJSW_SW_SW_EEEEENS5_IJNS4_10UnderscoreES1F_S1F_EEEEENS5_IJNS4_28SM100_TMA_2SM_LOAD_MULTICASTES1I_EEENS5_IJNS4_14ComposedLayoutINS4_7SwizzleILi2ELi4ELi3EEENS4_18smem_ptr_flag_bitsILi4EEENSN_INS5_IJNSA_ILi8EEESH_EEENS5_IJSH_SD_EEEEEEENSN_INS5_IJNS5_IJNS5_IJSP_SD_EEENS5_IJSO_SC_EEEEEESD_NS5_IJSC_SD_EEEEEENS5_IJNS5_IJNS5_IJSU_SY_EEESX_EEESW_NS5_IJSC_SY_EEEEEEEEEEEvNS4_8identityES1J_NS5_IJS1T_NSN_INS5_IJNS5_IJNS5_IJSP_SC_EEES1V_EEESD_S1X_EEENS5_IJS20_SW_NS5_IJSC_NSA_ILi1024EEEEEEEEEEEEEEvS25_EENS_8epilogue10collective18CollectiveEpilogueINS2F_23Sm100TmaWarpSpecializedILi4ELi2ELi64ELb1ELb0EEEJNS5_IJSH_SG_SH_EEENS5_IJNSN_ISH_SD_EENSN_INSA_ILi64EEESD_EEEEENS_10bfloat16_tESM_S2P_SM_NS2F_6fusion15FusionCallbacksIS2J_NS2Q_17LinearCombinationIS2P_fS2P_fLNS_15FloatRoundStyleE2EEES2K_S2O_JEEENS4_5SM1004TMEM4LOAD26SM100_TMEM_LOAD_32dp32b64xENS4_13SM90_TMA_LOADENS1K_INS1L_ILi3ELi4ELi3EEENS1N_ILi16EEENSN_INS5_IJS1P_S2M_EEENS5_IJS2M_SD_EEEEEEENS4_39AutoVectorizingCopyWithAssumedAlignmentILi128EEENS4_14SM90_TMA_STOREES36_S38_S38_EEEvvEEEEvNT_6ParamsE --------------------------
	.section	.nv.info._ZN7cutlass13device_kernelINS_4gemm6kernel13GemmUniversalIN4cute5tupleIJiiiiEEENS1_10collective13CollectiveMmaINS1_46MainloopSm100TmaUmmaWarpSpecializedBlockScaledILi9ELi2ELi1ENS5_IJNS4_1CILi4EEENSA_ILi2EEENSA_ILi1EEEEEEEENS5_IJNSA_ILi256EEESG_NSA_ILi128EEEEEENS5_IJNS_12float_e2m1_tENS_13float_ue8m0_tEEEENS5_IJNS5_IJlSD_lEEENS4_6LayoutINS5_IJNS5_IJNS5_IJNSA_ILi32EEESB_EEEiEEESQ_NS5_IJSD_iEEEEEENS5_IJNS5_IJNS5_IJNSA_ILi16EEESB_EEEiEEENS5_IJNS5_IJNSA_ILi0EEESD_EEENSA_ILi512EEEEEENS5_IJSW_iEEEEEEEEEEESL_S13_NS4_8TiledMMAINS4_8MMA_AtomIJNS4_23SM100_MMA_MXF4_2x1SM_SSISJ_SJ_fSK_Li256ELi256ELi32ELNS4_4UMMA5MajorE0ELS18_0ELNS17_7ScaleInE0ELS19_0EEEEEENSN_INS5_IJSD_SD_SD_EEENS5_IJSW_SW_SW_EEEEENS5_IJNS4_10UnderscoreES1F_S1F_EEEEENS5_IJNS4_28SM100_TMA_2SM_LOAD_MULTICASTES1I_EEENS5_IJNS4_14ComposedLayoutINS4_7SwizzleILi2ELi4ELi3EEENS4_18smem_ptr_flag_bitsILi4EEENSN_INS5_IJNSA_ILi8EEESH_EEENS5_IJSH_SD_EEEEEEENSN_INS5_IJNS5_IJNS5_IJSP_SD_EEENS5_IJSO_SC_EEEEEESD_NS5_IJSC_SD_EEEEEENS5_IJNS5_IJNS5_IJSU_SY_EEESX_EEESW_NS5_IJSC_SY_EEEEEEEEEEEvNS4_8identityES1J_NS5_IJS1T_NSN_INS5_IJNS5_IJNS5_IJSP_SC_EEES1V_EEESD_S1X_EEENS5_IJS20_SW_NS5_IJSC_NSA_ILi1024EEEEEEEEEEEEEEvS25_EENS_8epilogue10collective18CollectiveEpilogueINS2F_23Sm100TmaWarpSpecializedILi4ELi2ELi64ELb1ELb0EEEJNS5_IJSH_SG_SH_EEENS5_IJNSN_ISH_SD_EENSN_INSA_ILi64EEESD_EEEEENS_10bfloat16_tESM_S2P_SM_NS2F_6fusion15FusionCallbacksIS2J_NS2Q_17LinearCombinationIS2P_fS2P_fLNS_15FloatRoundStyleE2EEES2K_S2O_JEEENS4_5SM1004TMEM4LOAD26SM100_TMEM_LOAD_32dp32b64xENS4_13SM90_TMA_LOADENS1K_INS1L_ILi3ELi4ELi3EEENS1N_ILi16EEENSN_INS5_IJS1P_S2M_EEENS5_IJS2M_SD_EEEEEEENS4_39AutoVectorizingCopyWithAssumedAlignmentILi128EEENS4_14SM90_TMA_STOREES36_S38_S38_EEEvvEEEEvNT_6ParamsE,"",@"SHT_CUDA_INFO"
	.sectionflags	@""
	.align	4


	//----- nvinfo : EIATTR_CUDA_API_VERSION
	.align		4
        /*0000*/ 	.byte	0x04, 0x37
        /*0002*/ 	.short	(.L_31 - .L_30)
.L_30:
        /*0004*/ 	.word	0x00000082


	//----- nvinfo : EIATTR_KPARAM_INFO
	.align		4
.L_31:
        /*0008*/ 	.byte	0x04, 0x17
        /*000a*/ 	.short	(.L_33 - .L_32)
.L_32:
        /*000c*/ 	.word	0x00000000
        /*0010*/ 	.short	0x0000
        /*0012*/ 	.short	0x0000
        /*0014*/ 	.byte	0x00, 0xf0, 0x01, 0x30


	//----- nvinfo : EIATTR_AT_ENTRY_FRAGMENTS
	.align		4
.L_33:
        /*0018*/ 	.byte	0x04, 0x4f
        /*001a*/ 	.short	(.L_35 - .L_34)


	//   ....[0]....
.L_34:
        /*001c*/ 	.word	0x00000007


	//----- nvinfo : EIATTR_RESERVED_SMEM_USED
	.align		4
.L_35:
        /*0020*/ 	.byte	0x01, 0x41
	.zero		2


	//----- nvinfo : EIATTR_SPARSE_MMA_MASK
	.align		4
        /*0024*/ 	.byte	0x03, 0x50
        /*0026*/ 	.short	0x0000


	//----- nvinfo : EIATTR_TCGEN05_2CTA_USED
	.align		4
        /*0028*/ 	.byte	0x01, 0x52
	.zero		2


	//----- nvinfo : EIATTR_MAXREG_COUNT
	.align		4
        /*002c*/ 	.byte	0x03, 0x1b
        /*002e*/ 	.short	0x00ff


	//----- nvinfo : EIATTR_NUM_BARRIERS
	.align		4
        /*0030*/ 	.byte	0x02, 0x4c
        /*0032*/ 	.byte	0x07
	.zero		1


	//----- nvinfo : EIATTR_EXTERNS
	.align		4
        /*0034*/ 	.byte	0x04, 0x0f
        /*0036*/ 	.short	(.L_37 - .L_36)


	//   ....[0]....
	.align		4
.L_36:
        /*0038*/ 	.word	index@(__assertfail)


	//----- nvinfo : EIATTR_MERCURY_ISA_VERSION
	.align		4
.L_37:
        /*003c*/ 	.byte	0x03, 0x5f
        /*003e*/ 	.short	0x0101


	//----- nvinfo : EIATTR_INT_WARP_WIDE_INSTR_OFFSETS
	.align		4
        /*0040*/ 	.byte	0x04, 0x31
        /*0042*/ 	.short	(.L_39 - .L_38)


	//   ....[0]....
.L_38:
        /*0044*/ 	.word	0x00000e90


	//   ....[1]....
        /*0048*/ 	.word	0x00000f50


	//   ....[2]....
        /*004c*/ 	.word	0x00004dc0


	//   ....[3]....
        /*0050*/ 	.word	0x00004df0


	//   ....[4]....
        /*0054*/ 	.word	0x00004e10


	//   ....[5]....
        /*0058*/ 	.word	0x000059b0


	//   ....[6]....
        /*005c*/ 	.word	0x00005a20


	//   ....[7]....
        /*0060*/ 	.word	0x00005b60


	//   ....[8]....
        /*0064*/ 	.word	0x00005c60


	//   ....[9]....
        /*0068*/ 	.word	0x00005cd0


	//   ....[10]....
        /*006c*/ 	.word	0x00005dd0


	//   ....[11]....
        /*0070*/ 	.word	0x00005e60


	//   ....[12]....
        /*0074*/ 	.word	0x00005f10


	//----- nvinfo : EIATTR_COOP_GROUP_MASK_REGIDS
	.align		4
.L_39:
        /*0078*/ 	.byte	0x04, 0x29
        /*007a*/ 	.short	(.L_41 - .L_40)


	//   ....[0]....
.L_40:
        /*007c*/ 	.word	0xffffffff


	//   ....[1]....
        /*0080*/ 	.word	0xffffffff


	//   ....[2]....
        /*0084*/ 	.word	0xffffffff


	//   ....[3]....
        /*0088*/ 	.word	0xffffffff


	//   ....[4]....
        /*008c*/ 	.word	0xffffffff


	//   ....[5]....
        /*0090*/ 	.word	0xffffffff


	//   ....[6]....
        /*0094*/ 	.word	0xffffffff


	//   ....[7]....
        /*0098*/ 	.word	0xffffffff


	//   ....[8]....
        /*009c*/ 	.word	0xffffffff


	//   ....[9]....
        /*00a0*/ 	.word	0xffffffff


	//   ....[10]....
        /*00a4*/ 	.word	0xffffffff


	//   ....[11]....
        /*00a8*/ 	.word	0xffffffff


	//   ....[12]....
        /*00ac*/ 	.word	0xffffffff


	//   ....[13]....
        /*00b0*/ 	.word	0xffffffff


	//----- nvinfo : EIATTR_COOP_GROUP_INSTR_OFFSETS
	.align		4
.L_41:
        /*00b4*/ 	.byte	0x04, 0x28
        /*00b6*/ 	.short	(.L_43 - .L_42)


	//   ....[0]....
.L_42:
        /*00b8*/ 	.word	0x000000a0


	//   ....[1]....
        /*00bc*/ 	.word	0x00000560


	//   ....[2]....
        /*00c0*/ 	.word	0x00000800


	//   ....[3]....
        /*00c4*/ 	.word	0x000009a0


	//   ....[4]....
        /*00c8*/ 	.word	0x00000aa0


	//   ....[5]....
        /*00cc*/ 	.word	0x00000c10


	//   ....[6]....
        /*00d0*/ 	.word	0x00000d50


	//   ....[7]....
        /*00d4*/ 	.word	0x00000fb0


	//   ....[8]....
        /*00d8*/ 	.word	0x000028c0


	//   ....[9]....
        /*00dc*/ 	.word	0x00003a80


	//   ....[10]....
        /*00e0*/ 	.word	0x00003f70


	//   ....[11]....
        /*00e4*/ 	.word	0x00003fa0


	//   ....[12]....
        /*00e8*/ 	.word	0x00004ca0


	//   ....[13]....
        /*00ec*/ 	.word	0x00004ed0


	//----- nvinfo : EIATTR_VRC_CTA_INIT_COUNT
	.align		4
.L_43:
        /*00f0*/ 	.byte	0x02, 0x4a
        /*00f2*/ 	.byte	0x80
	.zero		1


	//----- nvinfo : EIATTR_SYSCALL_OFFSETS
	.align		4
        /*00f4*/ 	.byte	0x04, 0x46
        /*00f6*/ 	.short	(.L_45 - .L_44)


	//   ....[0]....
.L_44:
        /*00f8*/ 	.word	0x00006bf0


	//   ....[1]....
        /*00fc*/ 	.word	0x00006ce0


	//   ....[2]....
        /*0100*/ 	.word	0x00007690


	//   ....[3]....
        /*0104*/ 	.word	0x00008b60


	//   ....[4]....
        /*0108*/ 	.word	0x00009fc0


	//   ....[5]....
        /*010c*/ 	.word	0x0000b400


	//----- nvinfo : EIATTR_MBARRIER_INSTR_OFFSETS
	.align		4
.L_45:
        /*0110*/ 	.byte	0x04, 0x39
        /*0112*/ 	.short	(.L_47 - .L_46)


	//   ....[0]....
.L_46:
        /*0114*/ 	.word	0x000006c0
        /*0118*/ 	.word	0x000000ff
        /*011c*/ 	.word	0x00000000
        /*0120*/ 	.short	0x0100
        /*0122*/ 	.byte	0x04
	.zero		1


	//   ....[1]....
        /*0124*/ 	.word	0x000006d0
        /*0128*/ 	.word	0x000000ff
        /*012c*/ 	.word	0x00000048
        /*0130*/ 	.short	0x0100
        /*0132*/ 	.byte	0x04
	.zero		1


	//   ....[2]....
        /*0134*/ 	.word	0x000006e0
        /*0138*/ 	.word	0x000000ff
        /*013c*/ 	.word	0x00000008
        /*0140*/ 	.short	0x0100
        /*0142*/ 	.byte	0x04
	.zero		1


	//   ....[3]....
        /*0144*/ 	.word	0x000006f0
        /*0148*/ 	.word	0x000000ff
        /*014c*/ 	.word	0x00000050
        /*0150*/ 	.short	0x0100
        /*0152*/ 	.byte	0x04
	.zero		1


	//   ....[4]....
        /*0154*/ 	.word	0x00000700
        /*0158*/ 	.word	0x000000ff
        /*015c*/ 	.word	0x00000010
        /*0160*/ 	.short	0x0100
        /*0162*/ 	.byte	0x04
	.zero		1


	//   ....[5]....
        /*0164*/ 	.word	0x00000710
        /*0168*/ 	.word	0x000000ff
        /*016c*/ 	.word	0x00000058
        /*0170*/ 	.short	0x0100
        /*0172*/ 	.byte	0x04
	.zero		1


	//   ....[6]....
        /*0174*/ 	.word	0x00000720
        /*0178*/ 	.word	0x000000ff
        /*017c*/ 	.word	0x00000018
        /*0180*/ 	.short	0x0100
        /*0182*/ 	.byte	0x04
	.zero		1


	//   ....[7]....
        /*0184*/ 	.word	0x00000730
        /*0188*/ 	.word	0x000000ff
        /*018c*/ 	.word	0x00000060
        /*0190*/ 	.short	0x0100
        /*0192*/ 	.byte	0x04
	.zero		1


	//   ....[8]....
        /*0194*/ 	.word	0x00000740
        /*0198*/ 	.word	0x000000ff
        /*019c*/ 	.word	0x00000020
        /*01a0*/ 	.short	0x0100
        /*01a2*/ 	.byte	0x04
	.zero		1


	//   ....[9]....
        /*01a4*/ 	.word	0x00000750
        /*01a8*/ 	.word	0x000000ff
        /*01ac*/ 	.word	0x00000068
        /*01b0*/ 	.short	0x0100
        /*01b2*/ 	.byte	0x04
	.zero		1


	//   ....[10]....
        /*01b4*/ 	.word	0x00000760
        /*01b8*/ 	.word	0x000000ff
        /*01bc*/ 	.word	0x00000028
        /*01c0*/ 	.short	0x0100
        /*01c2*/ 	.byte	0x04
	.zero		1


	//   ....[11]....
        /*01c4*/ 	.word	0x00000770
        /*01c8*/ 	.word	0x000000ff
        /*01cc*/ 	.word	0x00000070
        /*01d0*/ 	.short	0x0100
        /*01d2*/ 	.byte	0x04
	.zero		1


	//   ....[12]....
        /*01d4*/ 	.word	0x00000780
        /*01d8*/ 	.word	0x000000ff
        /*01dc*/ 	.word	0x00000030
        /*01e0*/ 	.short	0x0100
        /*01e2*/ 	.byte	0x04
	.zero		1


	//   ....[13]....
        /*01e4*/ 	.word	0x00000790
        /*01e8*/ 	.word	0x000000ff
        /*01ec*/ 	.word	0x00000078
        /*01f0*/ 	.short	0x0100
        /*01f2*/ 	.byte	0x04
	.zero		1


	//   ....[14]....
        /*01f4*/ 	.word	0x000007a0
        /*01f8*/ 	.word	0x000000ff
        /*01fc*/ 	.word	0x00000038
        /*0200*/ 	.short	0x0100
        /*0202*/ 	.byte	0x04
	.zero		1


	//   ....[15]....
        /*0204*/ 	.word	0x000007b0
        /*0208*/ 	.word	0x000000ff
        /*020c*/ 	.word	0x00000080
        /*0210*/ 	.short	0x0100
        /*0212*/ 	.byte	0x04
	.zero		1


	//   ....[16]....
        /*0214*/ 	.word	0x000007c0
        /*0218*/ 	.word	0x000000ff
        /*021c*/ 	.word	0x00000040
        /*0220*/ 	.short	0x0100
        /*0222*/ 	.byte	0x04
	.zero		1


	//   ....[17]....
        /*0224*/ 	.word	0x000007d0
        /*0228*/ 	.word	0x000000ff
        /*022c*/ 	.word	0x00000088
        /*0230*/ 	.short	0x0100
        /*0232*/ 	.byte	0x04
	.zero		1


	//   ....[18]....
        /*0234*/ 	.word	0x00000910
        /*0238*/ 	.word	0x000000ff
        /*023c*/ 	.word	0x00000090
        /*0240*/ 	.short	0x0100
        /*0242*/ 	.byte	0x04
	.zero		1


	//   ....[19]....
        /*0244*/ 	.word	0x00000920
        /*0248*/ 	.word	0x000000ff
        /*024c*/ 	.word	0x000000b0
        /*0250*/ 	.short	0x0100
        /*0252*/ 	.byte	0x04
	.zero		1


	//   ....[20]....
        /*0254*/ 	.word	0x00000930
        /*0258*/ 	.word	0x000000ff
        /*025c*/ 	.word	0x00000098
        /*0260*/ 	.short	0x0100
        /*0262*/ 	.byte	0x04
	.zero		1


	//   ....[21]....
        /*0264*/ 	.word	0x00000940
        /*0268*/ 	.word	0x000000ff
        /*026c*/ 	.word	0x000000b8
        /*0270*/ 	.short	0x0100
        /*0272*/ 	.byte	0x04
	.zero		1


	//   ....[22]....
        /*0274*/ 	.word	0x00000950
        /*0278*/ 	.word	0x000000ff
        /*027c*/ 	.word	0x000000a0
        /*0280*/ 	.short	0x0100
        /*0282*/ 	.byte	0x04
	.zero		1


	//   ....[23]....
        /*0284*/ 	.word	0x00000960
        /*0288*/ 	.word	0x000000ff
        /*028c*/ 	.word	0x000000c0
        /*0290*/ 	.short	0x0100
        /*0292*/ 	.byte	0x04
	.zero		1


	//   ....[24]....
        /*0294*/ 	.word	0x00000970
        /*0298*/ 	.word	0x000000ff
        /*029c*/ 	.word	0x000000a8
        /*02a0*/ 	.short	0x0100
        /*02a2*/ 	.byte	0x04
	.zero		1


	//   ....[25]....
        /*02a4*/ 	.word	0x00000980
        /*02a8*/ 	.word	0x000000ff
        /*02ac*/ 	.word	0x000000c8
        /*02b0*/ 	.short	0x0100
        /*02b2*/ 	.byte	0x04
	.zero		1


	//   ....[26]....
        /*02b4*/ 	.word	0x00000a70
        /*02b8*/ 	.word	0x000000ff
        /*02bc*/ 	.word	0x000000d0
        /*02c0*/ 	.short	0x0100
        /*02c2*/ 	.byte	0x06
	.zero		1


	//   ....[27]....
        /*02c4*/ 	.word	0x00000a80
        /*02c8*/ 	.word	0x000000ff
        /*02cc*/ 	.word	0x000000d8
        /*02d0*/ 	.short	0x0100
        /*02d2*/ 	.byte	0x06
	.zero		1


	//   ....[28]....
        /*02d4*/ 	.word	0x00000bc0
        /*02d8*/ 	.word	0x000000ff
        /*02dc*/ 	.word	0x000000e0
        /*02e0*/ 	.short	0x0100
        /*02e2*/ 	.byte	0x06
	.zero		1


	//   ....[29]....
        /*02e4*/ 	.word	0x00000bd0
        /*02e8*/ 	.word	0x000000ff
        /*02ec*/ 	.word	0x000000f0
        /*02f0*/ 	.short	0x0100
        /*02f2*/ 	.byte	0x06
	.zero		1


	//   ....[30]....
        /*02f4*/ 	.word	0x00000be0
        /*02f8*/ 	.word	0x000000ff
        /*02fc*/ 	.word	0x000000e8
        /*0300*/ 	.short	0x0100
        /*0302*/ 	.byte	0x06
	.zero		1


	//   ....[31]....
        /*0304*/ 	.word	0x00000bf0
        /*0308*/ 	.word	0x000000ff
        /*030c*/ 	.word	0x000000f8
        /*0310*/ 	.short	0x0100
        /*0312*/ 	.byte	0x06
	.zero		1


	//   ....[32]....
        /*0314*/ 	.word	0x00000d20
        /*0318*/ 	.word	0x000000ff
        /*031c*/ 	.word	0x00000100
        /*0320*/ 	.short	0x0100
        /*0322*/ 	.byte	0x04
	.zero		1


	//   ....[33]....
        /*0324*/ 	.word	0x00000d30
        /*0328*/ 	.word	0x000000ff
        /*032c*/ 	.word	0x00000108
        /*0330*/ 	.short	0x0100
        /*0332*/ 	.byte	0x04
	.zero		1


	//   ....[34]....
        /*0334*/ 	.word	0x00000e30
        /*0338*/ 	.word	0x000000ff
        /*033c*/ 	.word	0x00000110
        /*0340*/ 	.short	0x0100
        /*0342*/ 	.byte	0x04
	.zero		1


	//   ....[35]....
        /*0344*/ 	.word	0x00000e40
        /*0348*/ 	.word	0x000000ff
        /*034c*/ 	.word	0x00000120
        /*0350*/ 	.short	0x0100
        /*0352*/ 	.byte	0x04
	.zero		1


	//   ....[36]....
        /*0354*/ 	.word	0x00000e50
        /*0358*/ 	.word	0x000000ff
        /*035c*/ 	.word	0x00000118
        /*0360*/ 	.short	0x0100
        /*0362*/ 	.byte	0x04
	.zero		1


	//   ....[37]....
        /*0364*/ 	.word	0x00000e60
        /*0368*/ 	.word	0x000000ff
        /*036c*/ 	.word	0x00000128
        /*0370*/ 	.short	0x0100
        /*0372*/ 	.byte	0x04
	.zero		1


	//   ....[38]....
        /*0374*/ 	.word	0x00000f70
        /*0378*/ 	.word	0x000000ff
        /*037c*/ 	.word	0x00000130
        /*0380*/ 	.short	0x0100
        /*0382*/ 	.byte	0x06
	.zero		1


	//   ....[39]....
        /*0384*/ 	.word	0x00001df0
        /*0388*/ 	.word	0x00000000
        /*038c*/ 	.word	0x00000120
        /*0390*/ 	.short	0x010a
        /*0392*/ 	.byte	0xff
	.zero		1


	//   ....[40]....
        /*0394*/ 	.word	0x00001e20
        /*0398*/ 	.word	0x00000000
        /*039c*/ 	.word	0x00000110
        /*03a0*/ 	.short	0x0101
        /*03a2*/ 	.byte	0xff
	.zero		1


	//   ....[41]....
        /*03a4*/ 	.word	0x00001ed0
        /*03a8*/ 	.word	0x000000ff
        /*03ac*/ 	.word	0x00000048
        /*03b0*/ 	.short	0x010a
        /*03b2*/ 	.byte	0x04
	.zero		1


	//   ....[42]....
        /*03b4*/ 	.word	0x00001fd0
        /*03b8*/ 	.word	0x000000ff
        /*03bc*/ 	.word	0x00000048
        /*03c0*/ 	.short	0x010a
        /*03c2*/ 	.byte	0x05
	.zero		1


	//   ....[43]....
        /*03c4*/ 	.word	0x00002140
        /*03c8*/ 	.word	0x000000ff
        /*03cc*/ 	.word	0x00000048
        /*03d0*/ 	.short	0x010a
        /*03d2*/ 	.byte	0x06
	.zero		1


	//   ....[44]....
        /*03d4*/ 	.word	0x00002410
        /*03d8*/ 	.word	0x000000ff
        /*03dc*/ 	.word	0x000000d8
        /*03e0*/ 	.short	0x0101
        /*03e2*/ 	.byte	0x07
	.zero		1


	//   ....[45]....
        /*03e4*/ 	.word	0x00002430
        /*03e8*/ 	.word	0x000000ff
        /*03ec*/ 	.word	0x00000048
        /*03f0*/ 	.short	0x010a
        /*03f2*/ 	.byte	0x04
	.zero		1


	//   ....[46]....
        /*03f4*/ 	.word	0x000024b0
        /*03f8*/ 	.word	0x000000ff
        /*03fc*/ 	.word	0x00000048
        /*0400*/ 	.short	0x010a
        /*0402*/ 	.byte	0x06
	.zero		1


	//   ....[47]....
        /*0404*/ 	.word	0x000025f0
        /*0408*/ 	.word	0x000000ff
        /*040c*/ 	.word	0x00000048
        /*0410*/ 	.short	0x010a
        /*0412*/ 	.byte	0x04
	.zero		1


	//   ....[48]....
        /*0414*/ 	.word	0x000028f0
        /*0418*/ 	.word	0x00000003
        /*041c*/ 	.word	0x000000e0
        /*0420*/ 	.short	0x010a
        /*0422*/ 	.byte	0xff
	.zero		1


	//   ....[49]....
        /*0424*/ 	.word	0x00002a40
        /*0428*/ 	.word	0x00000000
        /*042c*/ 	.word	0x00000000
        /*0430*/ 	.short	0x0101
        /*0432*/ 	.byte	0xff
	.zero		1


	//   ....[50]....
        /*0434*/ 	.word	0x00003000
        /*0438*/ 	.word	0x000000ff
        /*043c*/ 	.word	0x00000000
        /*0440*/ 	.short	0x010a
        /*0442*/ 	.byte	0x04
	.zero		1


	//   ....[51]....
        /*0444*/ 	.word	0x00003090
        /*0448*/ 	.word	0x000000ff
        /*044c*/ 	.word	0x00000000
        /*0450*/ 	.short	0x010a
        /*0452*/ 	.byte	0x05
	.zero		1


	//   ....[52]....
        /*0454*/ 	.word	0x00003120
        /*0458*/ 	.word	0x000000ff
        /*045c*/ 	.word	0x00000000
        /*0460*/ 	.short	0x010a
        /*0462*/ 	.byte	0x05
	.zero		1


	//   ....[53]....
        /*0464*/ 	.word	0x000031b0
        /*0468*/ 	.word	0x000000ff
        /*046c*/ 	.word	0x00000000
        /*0470*/ 	.short	0x010a
        /*0472*/ 	.byte	0x05
	.zero		1


	//   ....[54]....
        /*0474*/ 	.word	0x00003240
        /*0478*/ 	.word	0x000000ff
        /*047c*/ 	.word	0x00000000
        /*0480*/ 	.short	0x010a
        /*0482*/ 	.byte	0x05
	.zero		1


	//   ....[55]....
        /*0484*/ 	.word	0x000032d0
        /*0488*/ 	.word	0x000000ff
        /*048c*/ 	.word	0x00000000
        /*0490*/ 	.short	0x010a
        /*0492*/ 	.byte	0x05
	.zero		1


	//   ....[56]....
        /*0494*/ 	.word	0x00003360
        /*0498*/ 	.word	0x000000ff
        /*049c*/ 	.word	0x00000000
        /*04a0*/ 	.short	0x010a
        /*04a2*/ 	.byte	0x05
	.zero		1


	//   ....[57]....
        /*04a4*/ 	.word	0x000033f0
        /*04a8*/ 	.word	0x000000ff
        /*04ac*/ 	.word	0x00000000
        /*04b0*/ 	.short	0x010a
        /*04b2*/ 	.byte	0x05
	.zero		1


	//   ....[58]....
        /*04b4*/ 	.word	0x00003490
        /*04b8*/ 	.word	0x00000000
        /*04bc*/ 	.word	0x00000000
        /*04c0*/ 	.short	0x010a
        /*04c2*/ 	.byte	0xff
	.zero		1


	//   ....[59]....
        /*04c4*/ 	.word	0x000035d0
        /*04c8*/ 	.word	0x00000002
        /*04cc*/ 	.word	0x00000110
        /*04d0*/ 	.short	0x010a
        /*04d2*/ 	.byte	0xff
	.zero		1


	//   ....[60]....
        /*04d4*/ 	.word	0x00003640
        /*04d8*/ 	.word	0x00000002
        /*04dc*/ 	.word	0x00000000
        /*04e0*/ 	.short	0x0101
        /*04e2*/ 	.byte	0xff
	.zero		1


	//   ....[61]....
        /*04e4*/ 	.word	0x00003660
        /*04e8*/ 	.word	0x000000ff
        /*04ec*/ 	.word	0x000000f0
        /*04f0*/ 	.short	0x010a
        /*04f2*/ 	.byte	0x04
	.zero		1


	//   ....[62]....
        /*04f4*/ 	.word	0x00003780
        /*04f8*/ 	.word	0x00000002
        /*04fc*/ 	.word	0x000000e0
        /*0500*/ 	.short	0x010a
        /*0502*/ 	.byte	0xff
	.zero		1


	//   ....[63]....
        /*0504*/ 	.word	0x00003880
        /*0508*/ 	.word	0x00000002
        /*050c*/ 	.word	0x00000000
        /*0510*/ 	.short	0x0101
        /*0512*/ 	.byte	0xff
	.zero		1


	//   ....[64]....
        /*0514*/ 	.word	0x00003910
        /*0518*/ 	.word	0x000000ff
        /*051c*/ 	.word	0x000000f0
        /*0520*/ 	.short	0x0106
        /*0522*/ 	.byte	0x04
	.zero		1


	//   ....[65]....
        /*0524*/ 	.word	0x00003930
        /*0528*/ 	.word	0x000000ff
        /*052c*/ 	.word	0x000000f0
        /*0530*/ 	.short	0x010a
        /*0532*/ 	.byte	0x04
	.zero		1


	//   ....[66]....
        /*0534*/ 	.word	0x000039c0
        /*0538*/ 	.word	0x000000ff
        /*053c*/ 	.word	0x000000f0
        /*0540*/ 	.short	0x0106
        /*0542*/ 	.byte	0x07
	.zero		1


	//   ....[67]....
        /*0544*/ 	.word	0x00003a00
        /*0548*/ 	.word	0x00000000
        /*054c*/ 	.word	0x000000f0
        /*0550*/ 	.short	0x010a
        /*0552*/ 	.byte	0xff
	.zero		1


	//   ....[68]....
        /*0554*/ 	.word	0x00003c70
        /*0558*/ 	.word	0x000000ff
        /*055c*/ 	.word	0x00000008
        /*0560*/ 	.short	0x010a
        /*0562*/ 	.byte	0x05
	.zero		1


	//   ....[69]....
        /*0564*/ 	.word	0x00003c90
        /*0568*/ 	.word	0x000000ff
        /*056c*/ 	.word	0x00000008
        /*0570*/ 	.short	0x010a
        /*0572*/ 	.byte	0x05
	.zero		1


	//   ....[70]....
        /*0574*/ 	.word	0x00003e20
        /*0578*/ 	.word	0x000000ff
        /*057c*/ 	.word	0x00000008
        /*0580*/ 	.short	0x010a
        /*0582*/ 	.byte	0x05
	.zero		1


	//   ....[71]....
        /*0584*/ 	.word	0x00003e40
        /*0588*/ 	.word	0x000000ff
        /*058c*/ 	.word	0x00000008
        /*0590*/ 	.short	0x010a
        /*0592*/ 	.byte	0x05
	.zero		1


	//   ....[72]....
        /*0594*/ 	.word	0x00003f00
        /*0598*/ 	.word	0x000000ff
        /*059c*/ 	.word	0x00000000
        /*05a0*/ 	.short	0x0101
        /*05a2*/ 	.byte	0x04
	.zero		1


	//   ....[73]....
        /*05a4*/ 	.word	0x00004390
        /*05a8*/ 	.word	0x00000000
        /*05ac*/ 	.word	0x000000e0
        /*05b0*/ 	.short	0x010a
        /*05b2*/ 	.byte	0xff
	.zero		1


	//   ....[74]....
        /*05b4*/ 	.word	0x00004450
        /*05b8*/ 	.word	0x00000000
        /*05bc*/ 	.word	0x00000000
        /*05c0*/ 	.short	0x0101
        /*05c2*/ 	.byte	0xff
	.zero		1


	//   ....[75]....
        /*05c4*/ 	.word	0x00004530
        /*05c8*/ 	.word	0x000000ff
        /*05cc*/ 	.word	0x00000000
        /*05d0*/ 	.short	0x010a
        /*05d2*/ 	.byte	0x05
	.zero		1


	//   ....[76]....
        /*05d4*/ 	.word	0x00004550
        /*05d8*/ 	.word	0x000000ff
        /*05dc*/ 	.word	0x00000000
        /*05e0*/ 	.short	0x010a
        /*05e2*/ 	.byte	0x05
	.zero		1


	//   ....[77]....
        /*05e4*/ 	.word	0x00004680
        /*05e8*/ 	.word	0x000000ff
        /*05ec*/ 	.word	0x00000000
        /*05f0*/ 	.short	0x010a
        /*05f2*/ 	.byte	0x07
	.zero		1


	//   ....[78]....
        /*05f4*/ 	.word	0x000046d0
        /*05f8*/ 	.word	0x000000ff
        /*05fc*/ 	.word	0x00000108
        /*0600*/ 	.short	0x010a
        /*0602*/ 	.byte	0x19
	.zero		1


	//   ....[79]....
        /*0604*/ 	.word	0x000048a0
        /*0608*/ 	.word	0x000000ff
        /*060c*/ 	.word	0x00000000
        /*0610*/ 	.short	0x010a
        /*0612*/ 	.byte	0x06
	.zero		1


	//   ....[80]....
        /*0614*/ 	.word	0x000049c0
        /*0618*/ 	.word	0x000000ff
        /*061c*/ 	.word	0x00000000
        /*0620*/ 	.short	0x010a
        /*0622*/ 	.byte	0x04
	.zero		1


	//   ....[81]....
        /*0624*/ 	.word	0x00004c80
        /*0628*/ 	.word	0x000000ff
        /*062c*/ 	.word	0x00000130
        /*0630*/ 	.short	0x010a
        /*0632*/ 	.byte	0x19
	.zero		1


	//   ....[82]....
        /*0634*/ 	.word	0x000051a0
        /*0638*/ 	.word	0x0000000c
        /*063c*/ 	.word	0x000000e0
        /*0640*/ 	.short	0x010a
        /*0642*/ 	.byte	0xff
	.zero		1


	//   ....[83]....
        /*0644*/ 	.word	0x00005310
        /*0648*/ 	.word	0x00000000
        /*064c*/ 	.word	0x00000000
        /*0650*/ 	.short	0x0101
        /*0652*/ 	.byte	0xff
	.zero		1


	//   ....[84]....
        /*0654*/ 	.word	0x000057a0
        /*0658*/ 	.word	0x000000ff
        /*065c*/ 	.word	0x000000d8
        /*0660*/ 	.short	0x010a
        /*0662*/ 	.byte	0x15
	.zero		1


	//   ....[85]....
        /*0664*/ 	.word	0x00005920
        /*0668*/ 	.word	0x000000ff
        /*066c*/ 	.word	0x000000b0
        /*0670*/ 	.short	0x010a
        /*0672*/ 	.byte	0x15
	.zero		1


	//   ....[86]....
        /*0674*/ 	.word	0x00005b10
        /*0678*/ 	.word	0x000000ff
        /*067c*/ 	.word	0x00000090
        /*0680*/ 	.short	0x010b
        /*0682*/ 	.byte	0x15
	.zero		1


	//   ....[87]....
        /*0684*/ 	.word	0x00005b20
        /*0688*/ 	.word	0x000000ff
        /*068c*/ 	.word	0x00000000
        /*0690*/ 	.short	0x0101
        /*0692*/ 	.byte	0x2f
	.zero		1


	//   ....[88]....
        /*0694*/ 	.word	0x00005b30
        /*0698*/ 	.word	0x000000ff
        /*069c*/ 	.word	0x000000b8
        /*06a0*/ 	.short	0x010a
        /*06a2*/ 	.byte	0x15
	.zero		1


	//   ....[89]....
        /*06a4*/ 	.word	0x00005c80
        /*06a8*/ 	.word	0x000000ff
        /*06ac*/ 	.word	0x00000098
        /*06b0*/ 	.short	0x010b
        /*06b2*/ 	.byte	0x15
	.zero		1


	//   ....[90]....
        /*06b4*/ 	.word	0x00005c90
        /*06b8*/ 	.word	0x000000ff
        /*06bc*/ 	.word	0x00000000
        /*06c0*/ 	.short	0x0101
        /*06c2*/ 	.byte	0x2e
	.zero		1


	//   ....[91]....
        /*06c4*/ 	.word	0x00005ca0
        /*06c8*/ 	.word	0x000000ff
        /*06cc*/ 	.word	0x000000c0
        /*06d0*/ 	.short	0x010a
        /*06d2*/ 	.byte	0x15
	.zero		1


	//   ....[92]....
        /*06d4*/ 	.word	0x00005df0
        /*06d8*/ 	.word	0x000000ff
        /*06dc*/ 	.word	0x000000a0
        /*06e0*/ 	.short	0x010b
        /*06e2*/ 	.byte	0x15
	.zero		1


	//   ....[93]....
        /*06e4*/ 	.word	0x00005e00
        /*06e8*/ 	.word	0x000000ff
        /*06ec*/ 	.word	0x00000000
        /*06f0*/ 	.short	0x0101
        /*06f2*/ 	.byte	0x27
	.zero		1


	//   ....[94]....
        /*06f4*/ 	.word	0x00005e10
        /*06f8*/ 	.word	0x000000ff
        /*06fc*/ 	.word	0x000000c8
        /*0700*/ 	.short	0x010a
        /*0702*/ 	.byte	0x15
	.zero		1


	//   ....[95]....
        /*0704*/ 	.word	0x00006050
        /*0708*/ 	.word	0x000000ff
        /*070c*/ 	.word	0x000000a8
        /*0710*/ 	.short	0x010b
        /*0712*/ 	.byte	0x15
	.zero		1


	//   ....[96]....
        /*0714*/ 	.word	0x00006060
        /*0718*/ 	.word	0x000000ff
        /*071c*/ 	.word	0x00000000
        /*0720*/ 	.short	0x0101
        /*0722*/ 	.byte	0x26
	.zero		1


	//   ....[97]....
        /*0724*/ 	.word	0x00006090
        /*0728*/ 	.word	0x000000ff
        /*072c*/ 	.word	0x000000b0
        /*0730*/ 	.short	0x010a
        /*0732*/ 	.byte	0x15
	.zero		1


	//   ....[98]....
        /*0734*/ 	.word	0x000060b0
        /*0738*/ 	.word	0x000000ff
        /*073c*/ 	.word	0x000000b8
        /*0740*/ 	.short	0x010a
        /*0742*/ 	.byte	0x15
	.zero		1


	//   ....[99]....
        /*0744*/ 	.word	0x000060d0
        /*0748*/ 	.word	0x000000ff
        /*074c*/ 	.word	0x000000c0
        /*0750*/ 	.short	0x010a
        /*0752*/ 	.byte	0x15
	.zero		1


	//   ....[100]....
        /*0754*/ 	.word	0x00006110
        /*0758*/ 	.word	0x00000000
        /*075c*/ 	.word	0x000000c8
        /*0760*/ 	.short	0x010a
        /*0762*/ 	.byte	0xff
	.zero		1


	//   ....[101]....
        /*0764*/ 	.word	0x00006480
        /*0768*/ 	.word	0x00000008
        /*076c*/ 	.word	0x000000e0
        /*0770*/ 	.short	0x010a
        /*0772*/ 	.byte	0xff
	.zero		1


	//   ....[102]....
        /*0774*/ 	.word	0x00006600
        /*0778*/ 	.word	0x00000000
        /*077c*/ 	.word	0x00000000
        /*0780*/ 	.short	0x0101
        /*0782*/ 	.byte	0xff
	.zero		1


	//   ....[103]....
        /*0784*/ 	.word	0x00007170
        /*0788*/ 	.word	0x000000ff
        /*078c*/ 	.word	0x00000090
        /*0790*/ 	.short	0x010a
        /*0792*/ 	.byte	0x2e
	.zero		1


	//   ....[104]....
        /*0794*/ 	.word	0x000071d0
        /*0798*/ 	.word	0x000000ff
        /*079c*/ 	.word	0x00000100
        /*07a0*/ 	.short	0x010a
        /*07a2*/ 	.byte	0x2e
	.zero		1


	//   ....[105]....
        /*07a4*/ 	.word	0x00007430
        /*07a8*/ 	.word	0x000000ff
        /*07ac*/ 	.word	0x00000090
        /*07b0*/ 	.short	0x010a
        /*07b2*/ 	.byte	0x2e
	.zero		1


	//   ....[106]....
        /*07b4*/ 	.word	0x00007570
        /*07b8*/ 	.word	0x000000ff
        /*07bc*/ 	.word	0x00000100
        /*07c0*/ 	.short	0x010a
        /*07c2*/ 	.byte	0x2e
	.zero		1


	//   ....[107]....
        /*07c4*/ 	.word	0x00007730
        /*07c8*/ 	.word	0x000000ff
        /*07cc*/ 	.word	0x00000000
        /*07d0*/ 	.short	0x0101
        /*07d2*/ 	.byte	0x05
	.zero		1


	//   ....[108]....
        /*07d4*/ 	.word	0x000087d0
        /*07d8*/ 	.word	0x00000000
        /*07dc*/ 	.word	0x00000000
        /*07e0*/ 	.short	0x0101
        /*07e2*/ 	.byte	0xff
	.zero		1


	//   ....[109]....
        /*07e4*/ 	.word	0x000087e0
        /*07e8*/ 	.word	0x00000003
        /*07ec*/ 	.word	0x00000090
        /*07f0*/ 	.short	0x010a
        /*07f2*/ 	.byte	0xff
	.zero		1


	//   ....[110]....
        /*07f4*/ 	.word	0x000088f0
        /*07f8*/ 	.word	0x00000003
        /*07fc*/ 	.word	0x00000090
        /*0800*/ 	.short	0x010a
        /*0802*/ 	.byte	0xff
	.zero		1


	//   ....[111]....
        /*0804*/ 	.word	0x00009c40
        /*0808*/ 	.word	0x00000000
        /*080c*/ 	.word	0x00000000
        /*0810*/ 	.short	0x0101
        /*0812*/ 	.byte	0xff
	.zero		1


	//   ....[112]....
        /*0814*/ 	.word	0x00009c80
        /*0818*/ 	.word	0x00000007
        /*081c*/ 	.word	0x00000090
        /*0820*/ 	.short	0x010a
        /*0822*/ 	.byte	0xff
	.zero		1


	//   ....[113]....
        /*0824*/ 	.word	0x00009d50
        /*0828*/ 	.word	0x00000007
        /*082c*/ 	.word	0x00000090
        /*0830*/ 	.short	0x010a
        /*0832*/ 	.byte	0xff
	.zero		1


	//   ....[114]....
        /*0834*/ 	.word	0x0000b0a0
        /*0838*/ 	.word	0x00000000
        /*083c*/ 	.word	0x00000000
        /*0840*/ 	.short	0x0101
        /*0842*/ 	.byte	0xff
	.zero		1


	//   ....[115]....
        /*0844*/ 	.word	0x0000b0c0
        /*0848*/ 	.word	0x00000004
        /*084c*/ 	.word	0x00000090
        /*0850*/ 	.short	0x010a
        /*0852*/ 	.byte	0xff
	.zero		1


	//   ....[116]....
        /*0854*/ 	.word	0x0000b190
        /*0858*/ 	.word	0x00000004
        /*085c*/ 	.word	0x00000090
        /*0860*/ 	.short	0x010a
        /*0862*/ 	.byte	0xff
	.zero		1


	//   ....[117]....
        /*0864*/ 	.word	0x0000c4d0
        /*0868*/ 	.word	0x00000000
        /*086c*/ 	.word	0x00000000
        /*0870*/ 	.short	0x0101
        /*0872*/ 	.byte	0xff
	.zero		1


	//   ....[118]....
        /*0874*/ 	.word	0x0000c640
        /*0878*/ 	.word	0x000000ff
        /*087c*/ 	.word	0x00000000
        /*0880*/ 	.short	0x0101
        /*0882*/ 	.byte	0x08
	.zero		1


	//   ....[119]....
        /*0884*/ 	.word	0x0000c660
        /*0888*/ 	.word	0x000000ff
        /*088c*/ 	.word	0x00000130
        /*0890*/ 	.short	0x0101
        /*0892*/ 	.byte	0x2e
	.zero		1


	//   ....[120]....
        /*0894*/ 	.word	0x0000c7d0
        /*0898*/ 	.word	0x000000ff
        /*089c*/ 	.word	0x00000000
        /*08a0*/ 	.short	0x0101
        /*08a2*/ 	.byte	0x06
	.zero		1


	//   ....[121]....
        /*08a4*/ 	.word	0x0000c7f0
        /*08a8*/ 	.word	0x00000000
        /*08ac*/ 	.word	0x00000120
        /*08b0*/ 	.short	0x010a
        /*08b2*/ 	.byte	0xff
	.zero		1


	//   ....[122]....
        /*08b4*/ 	.word	0x0000c850
        /*08b8*/ 	.word	0x00000000
        /*08bc*/ 	.word	0x00000048
        /*08c0*/ 	.short	0x010a
        /*08c2*/ 	.byte	0xff
	.zero		1


	//   ....[123]....
        /*08c4*/ 	.word	0x0000c8b0
        /*08c8*/ 	.word	0x00000000
        /*08cc*/ 	.word	0x00000048
        /*08d0*/ 	.short	0x010a
        /*08d2*/ 	.byte	0xff
	.zero		1


	//   ....[124]....
        /*08d4*/ 	.word	0x0000c900
        /*08d8*/ 	.word	0x00000003
        /*08dc*/ 	.word	0x000000e0
        /*08e0*/ 	.short	0x010a
        /*08e2*/ 	.byte	0xff
	.zero		1


	//   ....[125]....
        /*08e4*/ 	.word	0x0000c960
        /*08e8*/ 	.word	0x00000000
        /*08ec*/ 	.word	0x00000000
        /*08f0*/ 	.short	0x010a
        /*08f2*/ 	.byte	0xff
	.zero		1


	//   ....[126]....
        /*08f4*/ 	.word	0x0000c9c0
        /*08f8*/ 	.word	0x00000000
        /*08fc*/ 	.word	0x00000000
        /*0900*/ 	.short	0x010a
        /*0902*/ 	.byte	0xff
	.zero		1


	//   ....[127]....
        /*0904*/ 	.word	0x0000ca20
        /*0908*/ 	.word	0x00000000
        /*090c*/ 	.word	0x00000000
        /*0910*/ 	.short	0x010a
        /*0912*/ 	.byte	0xff
	.zero		1


	//   ....[128]....
        /*0914*/ 	.word	0x0000ca80
        /*0918*/ 	.word	0x00000000
        /*091c*/ 	.word	0x00000000
        /*0920*/ 	.short	0x010a
        /*0922*/ 	.byte	0xff
	.zero		1


	//   ....[129]....
        /*0924*/ 	.word	0x0000cae0
        /*0928*/ 	.word	0x00000000
        /*092c*/ 	.word	0x00000000
        /*0930*/ 	.short	0x010a
        /*0932*/ 	.byte	0xff
	.zero		1


	//   ....[130]....
        /*0934*/ 	.word	0x0000cb40
        /*0938*/ 	.word	0x00000000
        /*093c*/ 	.word	0x00000000
        /*0940*/ 	.short	0x010a
        /*0942*/ 	.byte	0xff
	.zero		1


	//   ....[131]....
        /*0944*/ 	.word	0x0000cba0
        /*0948*/ 	.word	0x00000000
        /*094c*/ 	.word	0x00000000
        /*0950*/ 	.short	0x010a
        /*0952*/ 	.byte	0xff
	.zero		1


	//   ....[132]....
        /*0954*/ 	.word	0x0000cc00
        /*0958*/ 	.word	0x00000000
        /*095c*/ 	.word	0x00000000
        /*0960*/ 	.short	0x010a
        /*0962*/ 	.byte	0xff
	.zero		1


	//   ....[133]....
        /*0964*/ 	.word	0x0000cc50
        /*0968*/ 	.word	0x00000002
        /*096c*/ 	.word	0x00000110
        /*0970*/ 	.short	0x010a
        /*0972*/ 	.byte	0xff
	.zero		1


	//   ....[134]....
        /*0974*/ 	.word	0x0000ccb0
        /*0978*/ 	.word	0x00000002
        /*097c*/ 	.word	0x000000f0
        /*0980*/ 	.short	0x010a
        /*0982*/ 	.byte	0xff
	.zero		1


	//   ....[135]....
        /*0984*/ 	.word	0x0000cd00
        /*0988*/ 	.word	0x00000002
        /*098c*/ 	.word	0x000000e0
        /*0990*/ 	.short	0x010a
        /*0992*/ 	.byte	0xff
	.zero		1


	//   ....[136]....
        /*0994*/ 	.word	0x0000cd60
        /*0998*/ 	.word	0x00000000
        /*099c*/ 	.word	0x000000f0
        /*09a0*/ 	.short	0x010a
        /*09a2*/ 	.byte	0xff
	.zero		1


	//   ....[137]....
        /*09a4*/ 	.word	0x0000cdc0
        /*09a8*/ 	.word	0x00000005
        /*09ac*/ 	.word	0x00000008
        /*09b0*/ 	.short	0x010a
        /*09b2*/ 	.byte	0xff
	.zero		1


	//   ....[138]....
        /*09b4*/ 	.word	0x0000cea0
        /*09b8*/ 	.word	0x00000000
        /*09bc*/ 	.word	0x00000008
        /*09c0*/ 	.short	0x010a
        /*09c2*/ 	.byte	0xff
	.zero		1


	//   ....[139]....
        /*09c4*/ 	.word	0x0000cef0
        /*09c8*/ 	.word	0x00000000
        /*09cc*/ 	.word	0x000000e0
        /*09d0*/ 	.short	0x010a
        /*09d2*/ 	.byte	0xff
	.zero		1


	//   ....[140]....
        /*09d4*/ 	.word	0x0000cf50
        /*09d8*/ 	.word	0x00000000
        /*09dc*/ 	.word	0x00000000
        /*09e0*/ 	.short	0x010a
        /*09e2*/ 	.byte	0xff
	.zero		1


	//   ....[141]....
        /*09e4*/ 	.word	0x0000cfb0
        /*09e8*/ 	.word	0x00000000
        /*09ec*/ 	.word	0x00000108
        /*09f0*/ 	.short	0x010a
        /*09f2*/ 	.byte	0xff
	.zero		1


	//   ....[142]....
        /*09f4*/ 	.word	0x0000d010
        /*09f8*/ 	.word	0x00000000
        /*09fc*/ 	.word	0x00000000
        /*0a00*/ 	.short	0x010a
        /*0a02*/ 	.byte	0xff
	.zero		1


	//   ....[143]....
        /*0a04*/ 	.word	0x0000d070
        /*0a08*/ 	.word	0x00000000
        /*0a0c*/ 	.word	0x00000130
        /*0a10*/ 	.short	0x010a
        /*0a12*/ 	.byte	0xff
	.zero		1


	//   ....[144]....
        /*0a14*/ 	.word	0x0000d0c0
        /*0a18*/ 	.word	0x0000000c
        /*0a1c*/ 	.word	0x000000e0
        /*0a20*/ 	.short	0x010a
        /*0a22*/ 	.byte	0xff
	.zero		1


	//   ....[145]....
        /*0a24*/ 	.word	0x0000d120
        /*0a28*/ 	.word	0x00000000
        /*0a2c*/ 	.word	0x000000d8
        /*0a30*/ 	.short	0x010a
        /*0a32*/ 	.byte	0xff
	.zero		1


	//   ....[146]....
        /*0a34*/ 	.word	0x0000d180
        /*0a38*/ 	.word	0x00000000
        /*0a3c*/ 	.word	0x000000b0
        /*0a40*/ 	.short	0x010a
        /*0a42*/ 	.byte	0xff
	.zero		1


	//   ....[147]....
        /*0a44*/ 	.word	0x0000d1e0
        /*0a48*/ 	.word	0x00000000
        /*0a4c*/ 	.word	0x000000b8
        /*0a50*/ 	.short	0x010a
        /*0a52*/ 	.byte	0xff
	.zero		1


	//   ....[148]....
        /*0a54*/ 	.word	0x0000d240
        /*0a58*/ 	.word	0x00000000
        /*0a5c*/ 	.word	0x000000c0
        /*0a60*/ 	.short	0x010a
        /*0a62*/ 	.byte	0xff
	.zero		1


	//   ....[149]....
        /*0a64*/ 	.word	0x0000d2a0
        /*0a68*/ 	.word	0x00000000
        /*0a6c*/ 	.word	0x000000c8
        /*0a70*/ 	.short	0x010a
        /*0a72*/ 	.byte	0xff
	.zero		1


	//   ....[150]....
        /*0a74*/ 	.word	0x0000d300
        /*0a78*/ 	.word	0x00000000
        /*0a7c*/ 	.word	0x000000b0
        /*0a80*/ 	.short	0x010a
        /*0a82*/ 	.byte	0xff
	.zero		1


	//   ....[151]....
        /*0a84*/ 	.word	0x0000d360
        /*0a88*/ 	.word	0x00000000
        /*0a8c*/ 	.word	0x000000b8
        /*0a90*/ 	.short	0x010a
        /*0a92*/ 	.byte	0xff
	.zero		1


	//   ....[152]....
        /*0a94*/ 	.word	0x0000d3c0
        /*0a98*/ 	.word	0x00000000
        /*0a9c*/ 	.word	0x000000c0
        /*0aa0*/ 	.short	0x010a
        /*0aa2*/ 	.byte	0xff
	.zero		1


	//   ....[153]....
        /*0aa4*/ 	.word	0x0000d410
        /*0aa8*/ 	.word	0x00000008
        /*0aac*/ 	.word	0x000000e0
        /*0ab0*/ 	.short	0x010a
        /*0ab2*/ 	.byte	0xff
	.zero		1


	//   ....[154]....
        /*0ab4*/ 	.word	0x0000d470
        /*0ab8*/ 	.word	0x00000000
        /*0abc*/ 	.word	0x00000090
        /*0ac0*/ 	.short	0x010a
        /*0ac2*/ 	.byte	0xff
	.zero		1


	//   ....[155]....
        /*0ac4*/ 	.word	0x0000d4d0
        /*0ac8*/ 	.word	0x00000000
        /*0acc*/ 	.word	0x00000100
        /*0ad0*/ 	.short	0x010a
        /*0ad2*/ 	.byte	0xff
	.zero		1


	//   ....[156]....
        /*0ad4*/ 	.word	0x0000d520
        /*0ad8*/ 	.word	0x00000003
        /*0adc*/ 	.word	0x00000090
        /*0ae0*/ 	.short	0x010a
        /*0ae2*/ 	.byte	0xff
	.zero		1


	//   ....[157]....
        /*0ae4*/ 	.word	0x0000d570
        /*0ae8*/ 	.word	0x00000007
        /*0aec*/ 	.word	0x00000090
        /*0af0*/ 	.short	0x010a
        /*0af2*/ 	.byte	0xff
	.zero		1


	//   ....[158]....
        /*0af4*/ 	.word	0x0000d5c0
        /*0af8*/ 	.word	0x00000004
        /*0afc*/ 	.word	0x00000090
        /*0b00*/ 	.short	0x010a
        /*0b02*/ 	.byte	0xff
	.zero		1


	//----- nvinfo : EIATTR_NUM_MBARRIERS
	.align		4
.L_47:
        /*0b04*/ 	.byte	0x03, 0x38
        /*0b06*/ 	.short	0x0027


	//----- nvinfo : EIATTR_EXIT_INSTR_OFFSETS
	.align		4
        /*0b08*/ 	.byte	0x04, 0x1c
        /*0b0a*/ 	.short	(.L_49 - .L_48)


	//   ....[0]....
.L_48:
        /*0b0c*/ 	.word	0x000034c0


	//   ....[1]....
        /*0b10*/ 	.word	0x000039d0


	//   ....[2]....
        /*0b14*/ 	.word	0x00003a30


	//   ....[3]....
        /*0b18*/ 	.word	0x00004ee0


	//   ....[4]....
        /*0b1c*/ 	.word	0x00006140


	//   ....[5]....
        /*0b20*/ 	.word	0x00006180


	//   ....[6]....
        /*0b24*/ 	.word	0x0000c6c0


	//   ....[7]....
        /*0b28*/ 	.word	0x0000c730


	//   ....[8]....
        /*0b2c*/ 	.word	0x0000c760


	//   ....[9]....
        /*0b30*/ 	.word	0x0000c7e0


	//----- nvinfo : EIATTR_MAX_THREADS
	.align		4
.L_49:
        /*0b34*/ 	.byte	0x04, 0x05
        /*0b36*/ 	.short	(.L_51 - .L_50)
.L_50:
        /*0b38*/ 	.word	0x00000100
        /*0b3c*/ 	.word	0x00000001
        /*0b40*/ 	.word	0x00000001


	//----- nvinfo : EIATTR_CRS_STACK_SIZE
	.align		4
.L_51:
        /*0b44*/ 	.byte	0x04, 0x1e
        /*0b46*/ 	.short	(.L_53 - .L_52)
.L_52:
        /*0b48*/ 	.word	0x00000000


	//----- nvinfo : EIATTR_CBANK_PARAM_SIZE
	.align		4
.L_53:
        /*0b4c*/ 	.byte	0x03, 0x19
        /*0b4e*/ 	.short	0x0c00


	//----- nvinfo : EIATTR_PARAM_CBANK
	.align		4
        /*0b50*/ 	.byte	0x04, 0x0a
        /*0b52*/ 	.short	(.L_55 - .L_54)
	.align		4
.L_54:
        /*0b54*/ 	.word	index@(.nv.constant0._ZN7cutlass13device_kernelINS_4gemm6kernel13GemmUniversalIN4cute5tupleIJiiiiEEENS1_10collective13CollectiveMmaINS1_46MainloopSm100TmaUmmaWarpSpecializedBlockScaledILi9ELi2ELi1ENS5_IJNS4_1CILi4EEENSA_ILi2EEENSA_ILi1EEEEEEEENS5_IJNSA_ILi256EEESG_NSA_ILi128EEEEEENS5_IJNS_12float_e2m1_tENS_13float_ue8m0_tEEEENS5_IJNS5_IJlSD_lEEENS4_6LayoutINS5_IJNS5_IJNS5_IJNSA_ILi32EEESB_EEEiEEESQ_NS5_IJSD_iEEEEEENS5_IJNS5_IJNS5_IJNSA_ILi16EEESB_EEEiEEENS5_IJNS5_IJNSA_ILi0EEESD_EEENSA_ILi512EEEEEENS5_IJSW_iEEEEEEEEEEESL_S13_NS4_8TiledMMAINS4_8MMA_AtomIJNS4_23SM100_MMA_MXF4_2x1SM_SSISJ_SJ_fSK_Li256ELi256ELi32ELNS4_4UMMA5MajorE0ELS18_0ELNS17_7ScaleInE0ELS19_0EEEEEENSN_INS5_IJSD_SD_SD_EEENS5_IJSW_SW_SW_EEEEENS5_IJNS4_10UnderscoreES1F_S1F_EEEEENS5_IJNS4_28SM100_TMA_2SM_LOAD_MULTICASTES1I_EEENS5_IJNS4_14ComposedLayoutINS4_7SwizzleILi2ELi4ELi3EEENS4_18smem_ptr_flag_bitsILi4EEENSN_INS5_IJNSA_ILi8EEESH_EEENS5_IJSH_SD_EEEEEEENSN_INS5_IJNS5_IJNS5_IJSP_SD_EEENS5_IJSO_SC_EEEEEESD_NS5_IJSC_SD_EEEEEENS5_IJNS5_IJNS5_IJSU_SY_EEESX_EEESW_NS5_IJSC_SY_EEEEEEEEEEEvNS4_8identityES1J_NS5_IJS1T_NSN_INS5_IJNS5_IJNS5_IJSP_SC_EEES1V_EEESD_S1X_EEENS5_IJS20_SW_NS5_IJSC_NSA_ILi1024EEEEEEEEEEEEEEvS25_EENS_8epilogue10collective18CollectiveEpilogueINS2F_23Sm100TmaWarpSpecializedILi4ELi2ELi64ELb1ELb0EEEJNS5_IJSH_SG_SH_EEENS5_IJNSN_ISH_SD_EENSN_INSA_ILi64EEESD_EEEEENS_10bfloat16_tESM_S2P_SM_NS2F_6fusion15FusionCallbacksIS2J_NS2Q_17LinearCombinationIS2P_fS2P_fLNS_15FloatRoundStyleE2EEES2K_S2O_JEEENS4_5SM1004TMEM4LOAD26SM100_TMEM_LOAD_32dp32b64xENS4_13SM90_TMA_LOADENS1K_INS1L_ILi3ELi4ELi3EEENS1N_ILi16EEENSN_INS5_IJS1P_S2M_EEENS5_IJS2M_SD_EEEEEEENS4_39AutoVectorizingCopyWithAssumedAlignmentILi128EEENS4_14SM90_TMA_STOREES36_S38_S38_EEEvvEEEEvNT_6ParamsE)
        /*0b58*/ 	.short	0x0380
        /*0b5a*/ 	.short	0x0c00


	//----- nvinfo : EIATTR_SW_WAR
	.align		4
.L_55:
        /*0b5c*/ 	.byte	0x04, 0x36
        /*0b5e*/ 	.short	(.L_57 - .L_56)
.L_56:
        /*0b60*/ 	.word	0x00000008
.L_57:


//--------------------- .nv.callgraph             --------------------------
	.section	.nv.callgraph,"",@"SHT_CUDA_CALLGRAPH"
	.align	4
	.sectionentsize	8
	.align		4
        /*0000*/ 	.word	0x00000000
	.align		4
        /*0004*/ 	.word	0xffffffff
	.align		4
        /*0008*/ 	.word	index@(_ZN7cutlass13device_kernelINS_4gemm6kernel13GemmUniversalIN4cute5tupleIJiiiiEEENS1_10collective13CollectiveMmaINS1_46MainloopSm100TmaUmmaWarpSpecializedBlockScaledILi9ELi2ELi1ENS5_IJNS4_1CILi4EEENSA_ILi2EEENSA_ILi1EEEEEEEENS5_IJNSA_ILi256EEESG_NSA_ILi128EEEEEENS5_IJNS_12float_e2m1_tENS_13float_ue8m0_tEEEENS5_IJNS5_IJlSD_lEEENS4_6LayoutINS5_IJNS5_IJNS5_IJNSA_ILi32EEESB_EEEiEEESQ_NS5_IJSD_iEEEEEENS5_IJNS5_IJNS5_IJNSA_ILi16EEESB_EEEiEEENS5_IJNS5_IJNSA_ILi0EEESD_EEENSA_ILi512EEEEEENS5_IJSW_iEEEEEEEEEEESL_S13_NS4_8TiledMMAINS4_8MMA_AtomIJNS4_23SM100_MMA_MXF4_2x1SM_SSISJ_SJ_fSK_Li256ELi256ELi32ELNS4_4UMMA5MajorE0ELS18_0ELNS17_7ScaleInE0ELS19_0EEEEEENSN_INS5_IJSD_SD_SD_EEENS5_IJSW_SW_SW_EEEEENS5_IJNS4_10UnderscoreES1F_S1F_EEEEENS5_IJNS4_28SM100_TMA_2SM_LOAD_MULTICASTES1I_EEENS5_IJNS4_14ComposedLayoutINS4_7SwizzleILi2ELi4ELi3EEENS4_18smem_ptr_flag_bitsILi4EEENSN_INS5_IJNSA_ILi8EEESH_EEENS5_IJSH_SD_EEEEEEENSN_INS5_IJNS5_IJNS5_IJSP_SD_EEENS5_IJSO_SC_EEEEEESD_NS5_IJSC_SD_EEEEEENS5_IJNS5_IJNS5_IJSU_SY_EEESX_EEESW_NS5_IJSC_SY_EEEEEEEEEEEvNS4_8identityES1J_NS5_IJS1T_NSN_INS5_IJNS5_IJNS5_IJSP_SC_EEES1V_EEESD_S1X_EEENS5_IJS20_SW_NS5_IJSC_NSA_ILi1024EEEEEEEEEEEEEEvS25_EENS_8epilogue10collective18CollectiveEpilogueINS2F_23Sm100TmaWarpSpecializedILi4ELi2ELi64ELb1ELb0EEEJNS5_IJSH_SG_SH_EEENS5_IJNSN_ISH_SD_EENSN_INSA_ILi64EEESD_EEEEENS_10bfloat16_tESM_S2P_SM_NS2F_6fusion15FusionCallbacksIS2J_NS2Q_17LinearCombinationIS2P_fS2P_fLNS_15FloatRoundStyleE2EEES2K_S2O_JEEENS4_5SM1004TMEM4LOAD26SM100_TMEM_LOAD_32dp32b64xENS4_13SM90_TMA_LOADENS1K_INS1L_ILi3ELi4ELi3EEENS1N_ILi16EEENSN_INS5_IJS1P_S2M_EEENS5_IJS2M_SD_EEEEEEENS4_39AutoVectorizingCopyWithAssumedAlignmentILi128EEENS4_14SM90_TMA_STOREES36_S38_S38_EEEvvEEEEvNT_6ParamsE)
	.align		4
        /*000c*/ 	.word	index@(__assertfail)
	.align		4
        /*0010*/ 	.word	0x00000000
	.align		4
        /*0014*/ 	.word	0xfffffffe
	.align		4
        /*0018*/ 	.word	0x00000000
	.align		4
        /*001c*/ 	.word	0xfffffffd
	.align		4
        /*0020*/ 	.word	0x00000000
	.align		4
        /*0024*/ 	.word	0xfffffffc


//--------------------- .nv.constant4             --------------------------
	.section	.nv.constant4,"a",@progbits
	.align	8
	.align		8
.nv.constant4:
        /*0000*/ 	.dword	__assertfail
	.align		8
        /*0008*/ 	.dword	__unnamed_1
	.align		8
        /*0010*/ 	.dword	__unnamed_2
	.align		8
        /*0018*/ 	.dword	_ZN40_INTERNAL_3936bd09_4_k_cu_97941720_384514cuda3std3__45__cpo5beginE
	.align		8
        /*0020*/ 	.dword	_ZN40_INTERNAL_3936bd09_4_k_cu_97941720_384514cuda3std3__45__cpo3endE
	.align		8
        /*0028*/ 	.dword	_ZN40_INTERNAL_3936bd09_4_k_cu_97941720_384514cuda3std3__45__cpo6cbeginE
	.align		8
        /*0030*/ 	.dword	_ZN40_INTERNAL_3936bd09_4_k_cu_97941720_384514cuda3std3__45__cpo4cendE
	.align		8
        /*0038*/ 	.dword	_ZN40_INTERNAL_3936bd09_4_k_cu_97941720_384514cuda3std3__442_GLOBAL__N__3936bd09_4_k_cu_97941720_384516ignoreE
	.align		8
        /*0040*/ 	.dword	_ZN40_INTERNAL_3936bd09_4_k_cu_97941720_384514cuda3std3__419piecewise_constructE
	.align		8
        /*0048*/ 	.dword	_ZN40_INTERNAL_3936bd09_4_k_cu_97941720_384514cuda3std3__48in_placeE
	.align		8
        /*0050*/ 	.dword	_ZN40_INTERNAL_3936bd09_4_k_cu_97941720_384514cuda3std6ranges3__45__cpo4swapE
	.align		8
        /*0058*/ 	.dword	_ZN40_INTERNAL_3936bd09_4_k_cu_97941720_384514cuda3std6ranges3__45__cpo9iter_moveE
	.align		8
        /*0060*/ 	.dword	_ZN40_INTERNAL_3936bd09_4_k_cu_97941720_384514cute7productE
	.align		8
        /*0068*/ 	.dword	_ZN40_INTERNAL_3936bd09_4_k_cu_97941720_384514cute1_E
	.align		8
        /*0070*/ 	.dword	$str$25
	.align		8
        /*0078*/ 	.dword	$str$26
	.align		8
        /*0080*/ 	.dword	$str$29
	.align		8
        /*0088*/ 	.dword	$str$30


//--------------------- .text._ZN7cutlass13device_kernelINS_4gemm6kernel13GemmUniversalIN4cute5tupleIJiiiiEEENS1_10collective13CollectiveMmaINS1_46MainloopSm100TmaUmmaWarpSpecializedBlockScaledILi9ELi2ELi1ENS5_IJNS4_1CILi4EEENSA_ILi2EEENSA_ILi1EEEEEEEENS5_IJNSA_ILi256EEESG_NSA_ILi128EEEEEENS5_IJNS_12float_e2m1_tENS_13float_ue8m0_tEEEENS5_IJNS5_IJlSD_lEEENS4_6LayoutINS5_IJNS5_IJNS5_IJNSA_ILi32EEESB_EEEiEEESQ_NS5_IJSD_iEEEEEENS5_IJNS5_IJNS5_IJNSA_ILi16EEESB_EEEiEEENS5_IJNS5_IJNSA_ILi0EEESD_EEENSA_ILi512EEEEEENS5_IJSW_iEEEEEEEEEEESL_S13_NS4_8TiledMMAINS4_8MMA_AtomIJNS4_23SM100_MMA_MXF4_2x1SM_SSISJ_SJ_fSK_Li256ELi256ELi32ELNS4_4UMMA5MajorE0ELS18_0ELNS17_7ScaleInE0ELS19_0EEEEEENSN_INS5_IJSD_SD_SD_EEENS5_IJSW_SW_SW_EEEEENS5_IJNS4_10UnderscoreES1F_S1F_EEEEENS5_IJNS4_28SM100_TMA_2SM_LOAD_MULTICASTES1I_EEENS5_IJNS4_14ComposedLayoutINS4_7SwizzleILi2ELi4ELi3EEENS4_18smem_ptr_flag_bitsILi4EEENSN_INS5_IJNSA_ILi8EEESH_EEENS5_IJSH_SD_EEEEEEENSN_INS5_IJNS5_IJNS5_IJSP_SD_EEENS5_IJSO_SC_EEEEEESD_NS5_IJSC_SD_EEEEEENS5_IJNS5_IJNS5_IJSU_SY_EEESX_EEESW_NS5_IJSC_SY_EEEEEEEEEEEvNS4_8identityES1J_NS5_IJS1T_NSN_INS5_IJNS5_IJNS5_IJSP_SC_EEES1V_EEESD_S1X_EEENS5_IJS20_SW_NS5_IJSC_NSA_ILi1024EEEEEEEEEEEEEEvS25_EENS_8epilogue10collective18CollectiveEpilogueINS2F_23Sm100TmaWarpSpecializedILi4ELi2ELi64ELb1ELb0EEEJNS5_IJSH_SG_SH_EEENS5_IJNSN_ISH_SD_EENSN_INSA_ILi64EEESD_EEEEENS_10bfloat16_tESM_S2P_SM_NS2F_6fusion15FusionCallbacksIS2J_NS2Q_17LinearCombinationIS2P_fS2P_fLNS_15FloatRoundStyleE2EEES2K_S2O_JEEENS4_5SM1004TMEM4LOAD26SM100_TMEM_LOAD_32dp32b64xENS4_13SM90_TMA_LOADENS1K_INS1L_ILi3ELi4ELi3EEENS1N_ILi16EEENSN_INS5_IJS1P_S2M_EEENS5_IJS2M_SD_EEEEEEENS4_39AutoVectorizingCopyWithAssumedAlignmentILi128EEENS4_14SM90_TMA_STOREES36_S38_S38_EEEvvEEEEvNT_6ParamsE --------------------------
	.section	.text._ZN7cutlass13device_kernelINS_4gemm6kernel13GemmUniversalIN4cute5tupleIJiiiiEEENS1_10collective13CollectiveMmaINS1_46MainloopSm100TmaUmmaWarpSpecializedBlockScaledILi9ELi2ELi1ENS5_IJNS4_1CILi4EEENSA_ILi2EEENSA_ILi1EEEEEEEENS5_IJNSA_ILi256EEESG_NSA_ILi128EEEEEENS5_IJNS_12float_e2m1_tENS_13float_ue8m0_tEEEENS5_IJNS5_IJlSD_lEEENS4_6LayoutINS5_IJNS5_IJNS5_IJNSA_ILi32EEESB_EEEiEEESQ_NS5_IJSD_iEEEEEENS5_IJNS5_IJNS5_IJNSA_ILi16EEESB_EEEiEEENS5_IJNS5_IJNSA_ILi0EEESD_EEENSA_ILi512EEEEEENS5_IJSW_iEEEEEEEEEEESL_S13_NS4_8TiledMMAINS4_8MMA_AtomIJNS4_23SM100_MMA_MXF4_2x1SM_SSISJ_SJ_fSK_Li256ELi256ELi32ELNS4_4UMMA5MajorE0ELS18_0ELNS17_7ScaleInE0ELS19_0EEEEEENSN_INS5_IJSD_SD_SD_EEENS5_IJSW_SW_SW_EEEEENS5_IJNS4_10UnderscoreES1F_S1F_EEEEENS5_IJNS4_28SM100_TMA_2SM_LOAD_MULTICASTES1I_EEENS5_IJNS4_14ComposedLayoutINS4_7SwizzleILi2ELi4ELi3EEENS4_18smem_ptr_flag_bitsILi4EEENSN_INS5_IJNSA_ILi8EEESH_EEENS5_IJSH_SD_EEEEEEENSN_INS5_IJNS5_IJNS5_IJSP_SD_EEENS5_IJSO_SC_EEEEEESD_NS5_IJSC_SD_EEEEEENS5_IJNS5_IJNS5_IJSU_SY_EEESX_EEESW_NS5_IJSC_SY_EEEEEEEEEEEvNS4_8identityES1J_NS5_IJS1T_NSN_INS5_IJNS5_IJNS5_IJSP_SC_EEES1V_EEESD_S1X_EEENS5_IJS20_SW_NS5_IJSC_NSA_ILi1024EEEEEEEEEEEEEEvS25_EENS_8epilogue10collective18CollectiveEpilogueINS2F_23Sm100TmaWarpSpecializedILi4ELi2ELi64ELb1ELb0EEEJNS5_IJSH_SG_SH_EEENS5_IJNSN_ISH_SD_EENSN_INSA_ILi64EEESD_EEEEENS_10bfloat16_tESM_S2P_SM_NS2F_6fusion15FusionCallbacksIS2J_NS2Q_17LinearCombinationIS2P_fS2P_fLNS_15FloatRoundStyleE2EEES2K_S2O_JEEENS4_5SM1004TMEM4LOAD26SM100_TMEM_LOAD_32dp32b64xENS4_13SM90_TMA_LOADENS1K_INS1L_ILi3ELi4ELi3EEENS1N_ILi16EEENSN_INS5_IJS1P_S2M_EEENS5_IJS2M_SD_EEEEEEENS4_39AutoVectorizingCopyWithAssumedAlignmentILi128EEENS4_14SM90_TMA_STOREES36_S38_S38_EEEvvEEEEvNT_6ParamsE,"ax",@progbits
	.align	128
.text._ZN7cutlass13device_kernelINS_4gemm6kernel13GemmUniversalIN4cute5tupleIJiiiiEEENS1_10collective13CollectiveMmaINS1_46MainloopSm100TmaUmmaWarpSpecializedBlockScaledILi9ELi2ELi1ENS5_IJNS4_1CILi4EEENSA_ILi2EEENSA_ILi1EEEEEEEENS5_IJNSA_ILi256EEESG_NSA_ILi128EEEEEENS5_IJNS_12float_e2m1_tENS_13float_ue8m0_tEEEENS5_IJNS5_IJlSD_lEEENS4_6LayoutINS5_IJNS5_IJNS5_IJNSA_ILi32EEESB_EEEiEEESQ_NS5_IJSD_iEEEEEENS5_IJNS5_IJNS5_IJNSA_ILi16EEESB_EEEiEEENS5_IJNS5_IJNSA_ILi0EEESD_EEENSA_ILi512EEEEEENS5_IJSW_iEEEEEEEEEEESL_S13_NS4_8TiledMMAINS4_8MMA_AtomIJNS4_23SM100_MMA_MXF4_2x1SM_SSISJ_SJ_fSK_Li256ELi256ELi32ELNS4_4UMMA5MajorE0ELS18_0ELNS17_7ScaleInE0ELS19_0EEEEEENSN_INS5_IJSD_SD_SD_EEENS5_IJSW_SW_SW_EEEEENS5_IJNS4_10UnderscoreES1F_S1F_EEEEENS5_IJNS4_28SM100_TMA_2SM_LOAD_MULTICASTES1I_EEENS5_IJNS4_14ComposedLayoutINS4_7SwizzleILi2ELi4ELi3EEENS4_18smem_ptr_flag_bitsILi4EEENSN_INS5_IJNSA_ILi8EEESH_EEENS5_IJSH_SD_EEEEEEENSN_INS5_IJNS5_IJNS5_IJSP_SD_EEENS5_IJSO_SC_EEEEEESD_NS5_IJSC_SD_EEEEEENS5_IJNS5_IJNS5_IJSU_SY_EEESX_EEESW_NS5_IJSC_SY_EEEEEEEEEEEvNS4_8identityES1J_NS5_IJS1T_NSN_INS5_IJNS5_IJNS5_IJSP_SC_EEES1V_EEESD_S1X_EEENS5_IJS20_SW_NS5_IJSC_NSA_ILi1024EEEEEEEEEEEEEEvS25_EENS_8epilogue10collective18CollectiveEpilogueINS2F_23Sm100TmaWarpSpecializedILi4ELi2ELi64ELb1ELb0EEEJNS5_IJSH_SG_SH_EEENS5_IJNSN_ISH_SD_EENSN_INSA_ILi64EEESD_EEEEENS_10bfloat16_tESM_S2P_SM_NS2F_6fusion15FusionCallbacksIS2J_NS2Q_17LinearCombinationIS2P_fS2P_fLNS_15FloatRoundStyleE2EEES2K_S2O_JEEENS4_5SM1004TMEM4LOAD26SM100_TMEM_LOAD_32dp32b64xENS4_13SM90_TMA_LOADENS1K_INS1L_ILi3ELi4ELi3EEENS1N_ILi16EEENSN_INS5_IJS1P_S2M_EEENS5_IJS2M_SD_EEEEEEENS4_39AutoVectorizingCopyWithAssumedAlignmentILi128EEENS4_14SM90_TMA_STOREES36_S38_S38_EEEvvEEEEvNT_6ParamsE:
        .type           _ZN7cutlass13device_kernelINS_4gemm6kernel13GemmUniversalIN4cute5tupleIJiiiiEEENS1_10collective13CollectiveMmaINS1_46MainloopSm100TmaUmmaWarpSpecializedBlockScaledILi9ELi2ELi1ENS5_IJNS4_1CILi4EEENSA_ILi2EEENSA_ILi1EEEEEEEENS5_IJNSA_ILi256EEESG_NSA_ILi128EEEEEENS5_IJNS_12float_e2m1_tENS_13float_ue8m0_tEEEENS5_IJNS5_IJlSD_lEEENS4_6LayoutINS5_IJNS5_IJNS5_IJNSA_ILi32EEESB_EEEiEEESQ_NS5_IJSD_iEEEEEENS5_IJNS5_IJNS5_IJNSA_ILi16EEESB_EEEiEEENS5_IJNS5_IJNSA_ILi0EEESD_EEENSA_ILi512EEEEEENS5_IJSW_iEEEEEEEEEEESL_S13_NS4_8TiledMMAINS4_8MMA_AtomIJNS4_23SM100_MMA_MXF4_2x1SM_SSISJ_SJ_fSK_Li256ELi256ELi32ELNS4_4UMMA5MajorE0ELS18_0ELNS17_7ScaleInE0ELS19_0EEEEEENSN_INS5_IJSD_SD_SD_EEENS5_IJSW_SW_SW_EEEEENS5_IJNS4_10UnderscoreES1F_S1F_EEEEENS5_IJNS4_28SM100_TMA_2SM_LOAD_MULTICASTES1I_EEENS5_IJNS4_14ComposedLayoutINS4_7SwizzleILi2ELi4ELi3EEENS4_18smem_ptr_flag_bitsILi4EEENSN_INS5_IJNSA_ILi8EEESH_EEENS5_IJSH_SD_EEEEEEENSN_INS5_IJNS5_IJNS5_IJSP_SD_EEENS5_IJSO_SC_EEEEEESD_NS5_IJSC_SD_EEEEEENS5_IJNS5_IJNS5_IJSU_SY_EEESX_EEESW_NS5_IJSC_SY_EEEEEEEEEEEvNS4_8identityES1J_NS5_IJS1T_NSN_INS5_IJNS5_IJNS5_IJSP_SC_EEES1V_EEESD_S1X_EEENS5_IJS20_SW_NS5_IJSC_NSA_ILi1024EEEEEEEEEEEEEEvS25_EENS_8epilogue10collective18CollectiveEpilogueINS2F_23Sm100TmaWarpSpecializedILi4ELi2ELi64ELb1ELb0EEEJNS5_IJSH_SG_SH_EEENS5_IJNSN_ISH_SD_EENSN_INSA_ILi64EEESD_EEEEENS_10bfloat16_tESM_S2P_SM_NS2F_6fusion15FusionCallbacksIS2J_NS2Q_17LinearCombinationIS2P_fS2P_fLNS_15FloatRoundStyleE2EEES2K_S2O_JEEENS4_5SM1004TMEM4LOAD26SM100_TMEM_LOAD_32dp32b64xENS4_13SM90_TMA_LOADENS1K_INS1L_ILi3ELi4ELi3EEENS1N_ILi16EEENSN_INS5_IJS1P_S2M_EEENS5_IJS2M_SD_EEEEEEENS4_39AutoVectorizingCopyWithAssumedAlignmentILi128EEENS4_14SM90_TMA_STOREES36_S38_S38_EEEvvEEEEvNT_6ParamsE,@function
        .size           _ZN7cutlass13device_kernelINS_4gemm6kernel13GemmUniversalIN4cute5tupleIJiiiiEEENS1_10collective13CollectiveMmaINS1_46MainloopSm100TmaUmmaWarpSpecializedBlockScaledILi9ELi2ELi1ENS5_IJNS4_1CILi4EEENSA_ILi2EEENSA_ILi1EEEEEEEENS5_IJNSA_ILi256EEESG_NSA_ILi128EEEEEENS5_IJNS_12float_e2m1_tENS_13float_ue8m0_tEEEENS5_IJNS5_IJlSD_lEEENS4_6LayoutINS5_IJNS5_IJNS5_IJNSA_ILi32EEESB_EEEiEEESQ_NS5_IJSD_iEEEEEENS5_IJNS5_IJNS5_IJNSA_ILi16EEESB_EEEiEEENS5_IJNS5_IJNSA_ILi0EEESD_EEENSA_ILi512EEEEEENS5_IJSW_iEEEEEEEEEEESL_S13_NS4_8TiledMMAINS4_8MMA_AtomIJNS4_23SM100_MMA_MXF4_2x1SM_SSISJ_SJ_fSK_Li256ELi256ELi32ELNS4_4UMMA5MajorE0ELS18_0ELNS17_7ScaleInE0ELS19_0EEEEEENSN_INS5_IJSD_SD_SD_EEENS5_IJSW_SW_SW_EEEEENS5_IJNS4_10UnderscoreES1F_S1F_EEEEENS5_IJNS4_28SM100_TMA_2SM_LOAD_MULTICASTES1I_EEENS5_IJNS4_14ComposedLayoutINS4_7SwizzleILi2ELi4ELi3EEENS4_18smem_ptr_flag_bitsILi4EEENSN_INS5_IJNSA_ILi8EEESH_EEENS5_IJSH_SD_EEEEEEENSN_INS5_IJNS5_IJNS5_IJSP_SD_EEENS5_IJSO_SC_EEEEEESD_NS5_IJSC_SD_EEEEEENS5_IJNS5_IJNS5_IJSU_SY_EEESX_EEESW_NS5_IJSC_SY_EEEEEEEEEEEvNS4_8identityES1J_NS5_IJS1T_NSN_INS5_IJNS5_IJNS5_IJSP_SC_EEES1V_EEESD_S1X_EEENS5_IJS20_SW_NS5_IJSC_NSA_ILi1024EEEEEEEEEEEEEEvS25_EENS_8epilogue10collective18CollectiveEpilogueINS2F_23Sm100TmaWarpSpecializedILi4ELi2ELi64ELb1ELb0EEEJNS5_IJSH_SG_SH_EEENS5_IJNSN_ISH_SD_EENSN_INSA_ILi64EEESD_EEEEENS_10bfloat16_tESM_S2P_SM_NS2F_6fusion15FusionCallbacksIS2J_NS2Q_17LinearCombinationIS2P_fS2P_fLNS_15FloatRoundStyleE2EEES2K_S2O_JEEENS4_5SM1004TMEM4LOAD26SM100_TMEM_LOAD_32dp32b64xENS4_13SM90_TMA_LOADENS1K_INS1L_ILi3ELi4ELi3EEENS1N_ILi16EEENSN_INS5_IJS1P_S2M_EEENS5_IJS2M_SD_EEEEEEENS4_39AutoVectorizingCopyWithAssumedAlignmentILi128EEENS4_14SM90_TMA_STOREES36_S38_S38_EEEvvEEEEvNT_6ParamsE,(.L_x_210 - _ZN7cutlass13device_kernelINS_4gemm6kernel13GemmUniversalIN4cute5tupleIJiiiiEEENS1_10collective13CollectiveMmaINS1_46MainloopSm100TmaUmmaWarpSpecializedBlockScaledILi9ELi2ELi1ENS5_IJNS4_1CILi4EEENSA_ILi2EEENSA_ILi1EEEEEEEENS5_IJNSA_ILi256EEESG_NSA_ILi128EEEEEENS5_IJNS_12float_e2m1_tENS_13float_ue8m0_tEEEENS5_IJNS5_IJlSD_lEEENS4_6LayoutINS5_IJNS5_IJNS5_IJNSA_ILi32EEESB_EEEiEEESQ_NS5_IJSD_iEEEEEENS5_IJNS5_IJNS5_IJNSA_ILi16EEESB_EEEiEEENS5_IJNS5_IJNSA_ILi0EEESD_EEENSA_ILi512EEEEEENS5_IJSW_iEEEEEEEEEEESL_S13_NS4_8TiledMMAINS4_8MMA_AtomIJNS4_23SM100_MMA_MXF4_2x1SM_SSISJ_SJ_fSK_Li256ELi256ELi32ELNS4_4UMMA5MajorE0ELS18_0ELNS17_7ScaleInE0ELS19_0EEEEEENSN_INS5_IJSD_SD_SD_EEENS5_IJSW_SW_SW_EEEEENS5_IJNS4_10UnderscoreES1F_S1F_EEEEENS5_IJNS4_28SM100_TMA_2SM_LOAD_MULTICASTES1I_EEENS5_IJNS4_14ComposedLayoutINS4_7SwizzleILi2ELi4ELi3EEENS4_18smem_ptr_flag_bitsILi4EEENSN_INS5_IJNSA_ILi8EEESH_EEENS5_IJSH_SD_EEEEEEENSN_INS5_IJNS5_IJNS5_IJSP_SD_EEENS5_IJSO_SC_EEEEEESD_NS5_IJSC_SD_EEEEEENS5_IJNS5_IJNS5_IJSU_SY_EEESX_EEESW_NS5_IJSC_SY_EEEEEEEEEEEvNS4_8identityES1J_NS5_IJS1T_NSN_INS5_IJNS5_IJNS5_IJSP_SC_EEES1V_EEESD_S1X_EEENS5_IJS20_SW_NS5_IJSC_NSA_ILi1024EEEEEEEEEEEEEEvS25_EENS_8epilogue10collective18CollectiveEpilogueINS2F_23Sm100TmaWarpSpecializedILi4ELi2ELi64ELb1ELb0EEEJNS5_IJSH_SG_SH_EEENS5_IJNSN_ISH_SD_EENSN_INSA_ILi64EEESD_EEEEENS_10bfloat16_tESM_S2P_SM_NS2F_6fusion15FusionCallbacksIS2J_NS2Q_17LinearCombinationIS2P_fS2P_fLNS_15FloatRoundStyleE2EEES2K_S2O_JEEENS4_5SM1004TMEM4LOAD26SM100_TMEM_LOAD_32dp32b64xENS4_13SM90_TMA_LOADENS1K_INS1L_ILi3ELi4ELi3EEENS1N_ILi16EEENSN_INS5_IJS1P_S2M_EEENS5_IJS2M_SD_EEEEEEENS4_39AutoVectorizingCopyWithAssumedAlignmentILi128EEENS4_14SM90_TMA_STOREES36_S38_S38_EEEvvEEEEvNT_6ParamsE)
        .other          _ZN7cutlass13device_kernelINS_4gemm6kernel13GemmUniversalIN4cute5tupleIJiiiiEEENS1_10collective13CollectiveMmaINS1_46MainloopSm100TmaUmmaWarpSpecializedBlockScaledILi9ELi2ELi1ENS5_IJNS4_1CILi4EEENSA_ILi2EEENSA_ILi1EEEEEEEENS5_IJNSA_ILi256EEESG_NSA_ILi128EEEEEENS5_IJNS_12float_e2m1_tENS_13float_ue8m0_tEEEENS5_IJNS5_IJlSD_lEEENS4_6LayoutINS5_IJNS5_IJNS5_IJNSA_ILi32EEESB_EEEiEEESQ_NS5_IJSD_iEEEEEENS5_IJNS5_IJNS5_IJNSA_ILi16EEESB_EEEiEEENS5_IJNS5_IJNSA_ILi0EEESD_EEENSA_ILi512EEEEEENS5_IJSW_iEEEEEEEEEEESL_S13_NS4_8TiledMMAINS4_8MMA_AtomIJNS4_23SM100_MMA_MXF4_2x1SM_SSISJ_SJ_fSK_Li256ELi256ELi32ELNS4_4UMMA5MajorE0ELS18_0ELNS17_7ScaleInE0ELS19_0EEEEEENSN_INS5_IJSD_SD_SD_EEENS5_IJSW_SW_SW_EEEEENS5_IJNS4_10UnderscoreES1F_S1F_EEEEENS5_IJNS4_28SM100_TMA_2SM_LOAD_MULTICASTES1I_EEENS5_IJNS4_14ComposedLayoutINS4_7SwizzleILi2ELi4ELi3EEENS4_18smem_ptr_flag_bitsILi4EEENSN_INS5_IJNSA_ILi8EEESH_EEENS5_IJSH_SD_EEEEEEENSN_INS5_IJNS5_IJNS5_IJSP_SD_EEENS5_IJSO_SC_EEEEEESD_NS5_IJSC_SD_EEEEEENS5_IJNS5_IJNS5_IJSU_SY_EEESX_EEESW_NS5_IJSC_SY_EEEEEEEEEEEvNS4_8identityES1J_NS5_IJS1T_NSN_INS5_IJNS5_IJNS5_IJSP_SC_EEES1V_EEESD_S1X_EEENS5_IJS20_SW_NS5_IJSC_NSA_ILi1024EEEEEEEEEEEEEEvS25_EENS_8epilogue10collective18CollectiveEpilogueINS2F_23Sm100TmaWarpSpecializedILi4ELi2ELi64ELb1ELb0EEEJNS5_IJSH_SG_SH_EEENS5_IJNSN_ISH_SD_EENSN_INSA_ILi64EEESD_EEEEENS_10bfloat16_tESM_S2P_SM_NS2F_6fusion15FusionCallbacksIS2J_NS2Q_17LinearCombinationIS2P_fS2P_fLNS_15FloatRoundStyleE2EEES2K_S2O_JEEENS4_5SM1004TMEM4LOAD26SM100_TMEM_LOAD_32dp32b64xENS4_13SM90_TMA_LOADENS1K_INS1L_ILi3ELi4ELi3EEENS1N_ILi16EEENSN_INS5_IJS1P_S2M_EEENS5_IJS2M_SD_EEEEEEENS4_39AutoVectorizingCopyWithAssumedAlignmentILi128EEENS4_14SM90_TMA_STOREES36_S38_S38_EEEvvEEEEvNT_6ParamsE,@"STO_CUDA_ENTRY STV_DEFAULT"
_ZN7cutlass13device_kernelINS_4gemm6kernel13GemmUniversalIN4cute5tupleIJiiiiEEENS1_10collective13CollectiveMmaINS1_46MainloopSm100TmaUmmaWarpSpecializedBlockScaledILi9ELi2ELi1ENS5_IJNS4_1CILi4EEENSA_ILi2EEENSA_ILi1EEEEEEEENS5_IJNSA_ILi256EEESG_NSA_ILi128EEEEEENS5_IJNS_12float_e2m1_tENS_13float_ue8m0_tEEEENS5_IJNS5_IJlSD_lEEENS4_6LayoutINS5_IJNS5_IJNS5_IJNSA_ILi32EEESB_EEEiEEESQ_NS5_IJSD_iEEEEEENS5_IJNS5_IJNS5_IJNSA_ILi16EEESB_EEEiEEENS5_IJNS5_IJNSA_ILi0EEESD_EEENSA_ILi512EEEEEENS5_IJSW_iEEEEEEEEEEESL_S13_NS4_8TiledMMAINS4_8MMA_AtomIJNS4_23SM100_MMA_MXF4_2x1SM_SSISJ_SJ_fSK_Li256ELi256ELi32ELNS4_4UMMA5MajorE0ELS18_0ELNS17_7ScaleInE0ELS19_0EEEEEENSN_INS5_IJSD_SD_SD_EEENS5_IJSW_SW_SW_EEEEENS5_IJNS4_10UnderscoreES1F_S1F_EEEEENS5_IJNS4_28SM100_TMA_2SM_LOAD_MULTICASTES1I_EEENS5_IJNS4_14ComposedLayoutINS4_7SwizzleILi2ELi4ELi3EEENS4_18smem_ptr_flag_bitsILi4EEENSN_INS5_IJNSA_ILi8EEESH_EEENS5_IJSH_SD_EEEEEEENSN_INS5_IJNS5_IJNS5_IJSP_SD_EEENS5_IJSO_SC_EEEEEESD_NS5_IJSC_SD_EEEEEENS5_IJNS5_IJNS5_IJSU_SY_EEESX_EEESW_NS5_IJSC_SY_EEEEEEEEEEEvNS4_8identityES1J_NS5_IJS1T_NSN_INS5_IJNS5_IJNS5_IJSP_SC_EEES1V_EEESD_S1X_EEENS5_IJS20_SW_NS5_IJSC_NSA_ILi1024EEEEEEEEEEEEEEvS25_EENS_8epilogue10collective18CollectiveEpilogueINS2F_23Sm100TmaWarpSpecializedILi4ELi2ELi64ELb1ELb0EEEJNS5_IJSH_SG_SH_EEENS5_IJNSN_ISH_SD_EENSN_INSA_ILi64EEESD_EEEEENS_10bfloat16_tESM_S2P_SM_NS2F_6fusion15FusionCallbacksIS2J_NS2Q_17LinearCombinationIS2P_fS2P_fLNS_15FloatRoundStyleE2EEES2K_S2O_JEEENS4_5SM1004TMEM4LOAD26SM100_TMEM_LOAD_32dp32b64xENS4_13SM90_TMA_LOADENS1K_INS1L_ILi3ELi4ELi3EEENS1N_ILi16EEENSN_INS5_IJS1P_S2M_EEENS5_IJS2M_SD_EEEEEEENS4_39AutoVectorizingCopyWithAssumedAlignmentILi128EEENS4_14SM90_TMA_STOREES36_S38_S38_EEEvvEEEEvNT_6ParamsE:
[----:B------:R-:W1:Y:S01]  /*0000*/  LDC R1, c[0x0][0x37c] ;  /* 0x0000df00ff017b82 */ /* 0x000e620000000800 */
[----:B------:R-:W2:Y:S01]  /*0010*/  S2R R154, SR_TID.X ;  /* 0x00000000009a7919 */ /* 0x000ea20000002100 */
[----:B------:R-:W3:Y:S06]  /*0020*/  LDCU.64 UR12, c[0x0][0xc90] ;  /* 0x00019200ff0c77ac */ /* 0x000eec0008000a00 */
[----:B------:R-:W4:Y:S01]  /*0030*/  S2UR UR4, SR_CgaCtaId ;  /* 0x00000000000479c3 */ /* 0x000f220000008800 */
[----:B------:R-:W-:Y:S02]  /*0040*/  PRMT R142, RZ, 0x7610, R142 ;  /* 0x00007610ff8e7816 */ /* 0x000fe4000000008e */
[----:B------:R-:W-:-:S02]  /*0050*/  ELECT P0, URZ, PT ;  /* 0x0000000000ff782f */ /* 0x000fc40003800000 */
[----:B---3--:R-:W-:-:S04]  /*0060*/  ISETP.NE.U32.AND P1, PT, RZ, UR12, PT ;  /* 0x0000000cff007c0c */ /* 0x008fc8000bf25070 */
[----:B------:R-:W-:Y:S01]  /*0070*/  ISETP.NE.AND.EX P2, PT, RZ, UR13, PT, P1 ;  /* 0x0000000dff007c0c */ /* 0x000fe2000bf45310 */
[----:B----4-:R-:W-:Y:S01]  /*0080*/  ULOP3.LUT UR31, UR4, 0x1, URZ, 0xc0, !UPT ;  /* 0x00000001041f7892 */ /* 0x010fe2000f8ec0ff */
[----:B--2---:R-:W-:-:S05]  /*0090*/  SHF.R.U32.HI R143, RZ, 0x5, R154 ;  /* 0x00000005ff8f7819 */ /* 0x004fca000001169a */
[----:B------:R-:W2:Y:S02]  /*00a0*/  SHFL.IDX PT, R0, R143, RZ, 0x1f ;  /* 0x00001fff8f007589 */ /* 0x000ea400000e0000 */
[----:B--2---:R-:W-:-:S04]  /*00b0*/  R2UR UR17, R0 ;  /* 0x00000000001172ca */ /* 0x004fc800000e0000 */
[----:B-1----:R-:W-:Y:S11]  /*00c0*/  @P2 BRA `(.L_x_0) ;  /* 0x0000000000302947 */ /* 0x002ff60003800000 */
[----:B------:R-:W1:Y:S02]  /*00d0*/  LDCU.64 UR4, c[0x0][0xc88] ;  /* 0x00019100ff0477ac */ /* 0x000e640008000a00 */
[----:B-1----:R-:W-:-:S04]  /*00e0*/  UISETP.NE.U32.AND UP0, UPT, UR4, URZ, UPT ;  /* 0x000000ff0400728c */ /* 0x002fc8000bf05070 */
[----:B------:R-:W-:-:S09]  /*00f0*/  UISETP.NE.AND.EX UP0, UPT, UR5, URZ, UPT, UP0 ;  /* 0x000000ff0500728c */ /* 0x000fd2000bf05300 */
[----:B------:R-:W-:Y:S05]  /*0100*/  BRA.U !UP0, `(.L_x_1) ;  /* 0x0000000108147547 */ /* 0x000fea000b800000 */
[----:B------:R-:W1:Y:S01]  /*0110*/  LDC.64 R2, c[0x0][0xc88] ;  /* 0x00032200ff027b82 */ /* 0x000e620000000a00 */
[----:B------:R-:W1:Y:S02]  /*0120*/  LDCU.64 UR4, c[0x0][0x358] ;  /* 0x00006b00ff0477ac */ /* 0x000e640008000a00 */
[----:B-1----:R1:W5:Y:S01]  /*0130*/  LDG.E R71, desc[UR4][R2.64] ;  /* 0x0000000402477981 */ /* 0x002362000c1e1900 */
[----:B------:R-:W-:Y:S01]  /*0140*/  HFMA2 R142, -RZ, RZ, 0, 5.9604644775390625e-08 ;  /* 0x00000001ff8e7431 */ /* 0x000fe200000001ff */
[----:B------:R-:W-:Y:S05]  /*0150*/  BRA `(.L_x_0) ;  /* 0x00000000000c7947 */ /* 0x000fea0003800000 */
.L_x_1:
[----:B------:R-:W1:Y:S01]  /*0160*/  LDCU UR4, c[0x0][0xc80] ;  /* 0x00019000ff0477ac */ /* 0x000e620008000800 */
[----:B------:R-:W-:Y:S01]  /*0170*/  HFMA2 R142, -RZ, RZ, 0, 5.9604644775390625e-08 ;  /* 0x00000001ff8e7431 */ /* 0x000fe200000001ff */
[----:B-1----:R-:W-:-:S07]  /*0180*/  MOV R71, UR4 ;  /* 0x0000000400477c02 */ /* 0x002fce0008000f00 */
.L_x_0:
[----:B------:R-:W2:Y:S02]  /*0190*/  LDCU.64 UR4, c[0x0][0xcb0] ;  /* 0x00019600ff0477ac */ /* 0x000ea40008000a00 */
[----:B--2---:R-:W-:-:S04]  /*01a0*/  UISETP.NE.U32.AND UP0, UPT, UR4, URZ, UPT ;  /* 0x000000ff0400728c */ /* 0x004fc8000bf05070 */
[----:B------:R-:W-:-:S09]  /*01b0*/  UISETP.NE.AND.EX UP0, UPT, UR5, URZ, UPT, UP0 ;  /* 0x000000ff0500728c */ /* 0x000fd2000bf05300 */
[----:B------:R-:W-:Y:S05]  /*01c0*/  BRA.U UP0, `(.L_x_2) ;  /* 0x0000000100287547 */ /* 0x000fea000b800000 */
[----:B------:R-:W2:Y:S02]  /*01d0*/  LDCU.64 UR4, c[0x0][0xca8] ;  /* 0x00019500ff0477ac */ /* 0x000ea40008000a00 */
[----:B--2---:R-:W-:-:S04]  /*01e0*/  UISETP.NE.U32.AND UP0, UPT, UR4, URZ, UPT ;  /* 0x000000ff0400728c */ /* 0x004fc8000bf05070 */
[----:B------:R-:W-:-:S09]  /*01f0*/  UISETP.NE.AND.EX UP0, UPT, UR5, URZ, UPT, UP0 ;  /* 0x000000ff0500728c */ /* 0x000fd2000bf05300 */
[----:B------:R-:W-:Y:S05]  /*0200*/  BRA.U !UP0, `(.L_x_3) ;  /* 0x0000000108107547 */ /* 0x000fea000b800000 */
[----:B------:R-:W2:Y:S01]  /*0210*/  LDC.64 R68, c[0x0][0xca8] ;  /* 0x00032a00ff447b82 */ /* 0x000ea20000000a00 */
[----:B------:R-:W2:Y:S02]  /*0220*/  LDCU.64 UR4, c[0x0][0x358] ;  /* 0x00006b00ff0477ac */ /* 0x000ea40008000a00 */
[----:B--2---:R2:W5:Y:S01]  /*0230*/  LDG.E R68, desc[UR4][R68.64] ;  /* 0x0000000444447981 */ /* 0x004562000c1e1900 */
[----:B------:R-:W-:Y:S05]  /*0240*/  BRA `(.L_x_2) ;  /* 0x0000000000087947 */ /* 0x000fea0003800000 */
.L_x_3:
[----:B------:R-:W2:Y:S02]  /*0250*/  LDCU UR4, c[0x0][0xca0] ;  /* 0x00019400ff0477ac */ /* 0x000ea40008000800 */
[----:B--2---:R-:W-:Y:S02]  /*0260*/  MOV R68, UR4 ;  /* 0x0000000400447c02 */ /* 0x004fe40008000f00 */
.L_x_2:
[----:B------:R-:W-:Y:S01]  /*0270*/  IMAD.U32 R0, RZ, RZ, UR17 ;  /* 0x00000011ff007e24 */ /* 0x000fe2000f8e00ff */
[----:B------:R-:W-:Y:S04]  /*0280*/  BSSY.RECONVERGENT B0, `(.L_x_4) ;  /* 0x0000012000007945 */ /* 0x000fe80003800200 */
[C---:B------:R-:W-:Y:S02]  /*0290*/  ISETP.NE.OR P3, PT, R0.reuse, 0x1, !P0 ;  /* 0x000000010000780c */ /* 0x040fe40004765670 */
[----:B------:R-:W-:-:S11]  /*02a0*/  ISETP.NE.OR P2, PT, R0, 0x3, !P0 ;  /* 0x000000030000780c */ /* 0x000fd60004745670 */
[----:B------:R-:W-:Y:S05]  /*02b0*/  @P3 BRA `(.L_x_5) ;  /* 0x0000000000383947 */ /* 0x000fea0003800000 */
[----:B------:R-:W3:Y:S02]  /*02c0*/  LDCU.64 UR4, c[0x0][0x348] ;  /* 0x00006900ff0477ac */ /* 0x000ee40008000a00 */
[----:B---3--:R-:W-:Y:S02]  /*02d0*/  UIADD3 UR10, UP3, UPT, UR4, 0x80, URZ ;  /* 0x00000080040a7890 */ /* 0x008fe4000ff7e0ff */
[----:B------:R-:W-:Y:S02]  /*02e0*/  UIADD3 UR8, UP2, UPT, UR4, 0x180, URZ ;  /* 0x0000018004087890 */ /* 0x000fe4000ff5e0ff */
[----:B------:R-:W-:Y:S02]  /*02f0*/  UIADD3 UR6, UP1, UPT, UR4, 0x280, URZ ;  /* 0x0000028004067890 */ /* 0x000fe4000ff3e0ff */
[----:B------:R-:W-:Y:S02]  /*0300*/  UIADD3 UR4, UP0, UPT, UR4, 0x380, URZ ;  /* 0x0000038004047890 */ /* 0x000fe4000ff1e0ff */
[----:B------:R-:W-:-:S02]  /*0310*/  UIADD3.X UR11, UPT, UPT, URZ, UR5, URZ, UP3, !UPT ;  /* 0x00000005ff0b7290 */ /* 0x000fc40009ffe4ff */
[----:B------:R-:W-:Y:S02]  /*0320*/  UIADD3.X UR9, UPT, UPT, URZ, UR5, URZ, UP2, !UPT ;  /* 0x00000005ff097290 */ /* 0x000fe400097fe4ff */
[----:B------:R-:W-:Y:S02]  /*0330*/  UIADD3.X UR7, UPT, UPT, URZ, UR5, URZ, UP1, !UPT ;  /* 0x00000005ff077290 */ /* 0x000fe40008ffe4ff */
[----:B------:R-:W-:-:S03]  /*0340*/  UIADD3.X UR5, UPT, UPT, URZ, UR5, URZ, UP0, !UPT ;  /* 0x00000005ff057290 */ /* 0x000fc600087fe4ff */
[----:B------:R3:W-:Y:S02]  /*0350*/  UTMACCTL.PF [UR10] ;  /* 0x000000000a0079b9 */ /* 0x0007e40008040000 */
[----:B------:R3:W-:Y:S02]  /*0360*/  UTMACCTL.PF [UR8] ;  /* 0x00000000080079b9 */ /* 0x0007e40008040000 */
[----:B------:R3:W-:Y:S02]  /*0370*/  UTMACCTL.PF [UR6] ;  /* 0x00000000060079b9 */ /* 0x0007e40008040000 */
[----:B------:R3:W-:Y:S02]  /*0380*/  UTMACCTL.PF [UR4] ;  /* 0x00000000040079b9 */ /* 0x0007e40008040000 */
[----:B---3--:R-:W-:Y:S01]  /*0390*/  NOP ;  /* 0x0000000000007918 */ /* 0x008fe20000000000 */
.L_x_5:
[----:B------:R-:W-:Y:S05]  /*03a0*/  BSYNC.RECONVERGENT B0 ;  /* 0x0000000000007941 */ /* 0x000fea0003800200 */
.L_x_4:
[----:B------:R-:W-:Y:S04]  /*03b0*/  BSSY.RECONVERGENT B0, `(.L_x_6) ;  /* 0x000000a000007945 */ /* 0x000fe80003800200 */
[----:B------:R-:W-:Y:S05]  /*03c0*/  @P2 BRA `(.L_x_7) ;  /* 0x0000000000202947 */ /* 0x000fea0003800000 */
[----:B------:R-:W3:Y:S02]  /*03d0*/  LDCU.64 UR4, c[0x0][0x348] ;  /* 0x00006900ff0477ac */ /* 0x000ee40008000a00 */
[----:B---3--:R-:W-:Y:S02]  /*03e0*/  UIADD3 UR6, UP1, UPT, UR4, 0x980, URZ ;  /* 0x0000098004067890 */ /* 0x008fe4000ff3e0ff */
[----:B------:R-:W-:Y:S02]  /*03f0*/  UIADD3 UR4, UP0, UPT, UR4, 0xa80, URZ ;  /* 0x00000a8004047890 */ /* 0x000fe4000ff1e0ff */
[----:B------:R-:W-:Y:S02]  /*0400*/  UIADD3.X UR7, UPT, UPT, URZ, UR5, URZ, UP1, !UPT ;  /* 0x00000005ff077290 */ /* 0x000fe40008ffe4ff */
[----:B------:R-:W-:-:S07]  /*0410*/  UIADD3.X UR5, UPT, UPT, URZ, UR5, URZ, UP0, !UPT ;  /* 0x00000005ff057290 */ /* 0x000fce00087fe4ff */
[----:B------:R3:W-:Y:S02]  /*0420*/  UTMACCTL.PF [UR6] ;  /* 0x00000000060079b9 */ /* 0x0007e40008040000 */
[----:B------:R3:W-:Y:S02]  /*0430*/  UTMACCTL.PF [UR4] ;  /* 0x00000000040079b9 */ /* 0x0007e40008040000 */
[----:B---3--:R-:W-:Y:S01]  /*0440*/  NOP ;  /* 0x0000000000007918 */ /* 0x008fe20000000000 */
.L_x_7:
[----:B------:R-:W-:Y:S05]  /*0450*/  BSYNC.RECONVERGENT B0 ;  /* 0x0000000000007941 */ /* 0x000fea0003800200 */
.L_x_6:
[----:B------:R-:W3:Y:S01]  /*0460*/  LDCU.64 UR4, c[0x0][0xc88] ;  /* 0x00019100ff0477ac */ /* 0x000ee20008000a00 */
[----:B------:R-:W-:Y:S01]  /*0470*/  ISETP.NE.AND.EX P1, PT, RZ, UR13, PT, P1 ;  /* 0x0000000dff007c0c */ /* 0x000fe2000bf25310 */
[----:B------:R-:W-:Y:S01]  /*0480*/  UPLOP3.LUT UP5, UPT, UPT, UPT, UPT, 0x80, 0x8 ;  /* 0x000000000008789c */ /* 0x000fe20003faf070 */
[----:B---3--:R-:W-:-:S04]  /*0490*/  ISETP.NE.U32.AND P2, PT, RZ, UR4, PT ;  /* 0x00000004ff007c0c */ /* 0x008fc8000bf45070 */
[----:B------:R-:W-:-:S13]  /*04a0*/  ISETP.NE.AND.EX P2, PT, RZ, UR5, PT, P2 ;  /* 0x00000005ff007c0c */ /* 0x000fda000bf45320 */
[----:B------:R-:W-:Y:S05]  /*04b0*/  @P2 BRA P1, `(.L_x_8) ;  /* 0x0000000000282947 */ /* 0x000fea0000800000 */
[----:B------:R-:W-:Y:S01]  /*04c0*/  UISETP.NE.U32.AND UP0, UPT, UR12, URZ, UPT ;  /* 0x000000ff0c00728c */ /* 0x000fe2000bf05070 */
[----:B-----5:R-:W-:Y:S01]  /*04d0*/  FSETP.NEU.AND P1, PT, R71, RZ, PT ;  /* 0x000000ff4700720b */ /* 0x020fe20003f2d000 */
[----:B------:R-:W-:Y:S02]  /*04e0*/  UISETP.NE.U32.AND UP2, UPT, UR4, URZ, UPT ;  /* 0x000000ff0400728c */ /* 0x000fe4000bf45070 */
[----:B------:R-:W-:Y:S02]  /*04f0*/  UISETP.NE.AND.EX UP1, UPT, UR13, URZ, UPT, UP0 ;  /* 0x000000ff0d00728c */ /* 0x000fe4000bf25300 */
[----:B------:R-:W-:-:S04]  /*0500*/  UISETP.NE.AND.EX UP0, UPT, UR5, URZ, UPT, UP2 ;  /* 0x000000ff0500728c */ /* 0x000fc8000bf05320 */
[----:B------:R-:W-:-:S04]  /*0510*/  USEL UR4, URZ, 0xffffffff, UP0 ;  /* 0xffffffffff047887 */ /* 0x000fc80008000000 */
[----:B------:R-:W-:Y:S01]  /*0520*/  VOTEU.ANY UP0, P1 ;  /* 0x0000000000ff7886 */ /* 0x000fe20000800100 */
[----:B------:R-:W-:-:S04]  /*0530*/  @!UP1 USEL UR4, URZ, 0xffffffff, UP0 ;  /* 0xffffffffff049887 */ /* 0x000fc80008000000 */
[----:B------:R-:W-:-:S04]  /*0540*/  ULOP3.LUT UR4, UR4, 0x1, URZ, 0xc0, !UPT ;  /* 0x0000000104047892 */ /* 0x000fc8000f8ec0ff */
[----:B------:R-:W-:-:S11]  /*0550*/  UISETP.NE.U32.AND UP5, UPT, UR4, 0x1, UPT ;  /* 0x000000010400788c */ /* 0x000fd6000bfa5070 */
.L_x_8:
[----:B------:R-:W3:Y:S01]  /*0560*/  SHFL.IDX PT, R0, R143, RZ, 0x1f ;  /* 0x00001fff8f007589 */ /* 0x000ee200000e0000 */
[----:B------:R-:W-:-:S04]  /*0570*/  UISETP.NE.AND UP0, UPT, UR17, 0x2, UPT ;  /* 0x000000021100788c */ /* 0x000fc8000bf05270 */
[----:B------:R-:W-:Y:S02]  /*0580*/  UISETP.EQ.AND UP1, UPT, UR31, URZ, !UP0 ;  /* 0x000000ff1f00728c */ /* 0x000fe4000c722270 */
[----:B------:R-:W-:-:S04]  /*0590*/  USEL UR52, URZ, 0x1, UP0 ;  /* 0x00000001ff347887 */ /* 0x000fc80008000000 */
[----:B------:R-:W-:Y:S02]  /*05a0*/  PLOP3.LUT P4, PT, P0, PT, UP1, 0x80, 0x8 ;  /* 0x000000000008781c */ /* 0x000fe4000078f018 */
[----:B---3--:R-:W-:-:S13]  /*05b0*/  ISETP.NE.AND P1, PT, R0, RZ, PT ;  /* 0x000000ff0000720c */ /* 0x008fda0003f25270 */
[----:B------:R-:W-:Y:S05]  /*05c0*/  @P1 BRA `(.L_x_9) ;  /* 0x00000000008c1947 */ /* 0x000fea0003800000 */
[----:B------:R-:W-:Y:S01]  /*05d0*/  ELECT P1, URZ, PT ;  /* 0x0000000000ff782f */ /* 0x000fe20003820000 */
[----:B------:R-:W-:-:S12]  /*05e0*/  BSSY.RECONVERGENT B0, `(.L_x_9) ;  /* 0x0000021000007945 */ /* 0x000fd80003800200 */
[----:B------:R-:W-:Y:S05]  /*05f0*/  @!P1 BRA `(.L_x_10) ;  /* 0x00000000007c9947 */ /* 0x000fea0003800000 */
[----:B------:R-:W3:Y:S01]  /*0600*/  S2UR UR5, SR_CgaCtaId ;  /* 0x00000000000579c3 */ /* 0x000ee20000008800 */
[----:B------:R-:W-:Y:S01]  /*0610*/  UMOV UR4, 0x400 ;  /* 0x0000040000047882 */ /* 0x000fe20000000000 */
[----:B------:R-:W-:Y:S01]  /*0620*/  UMOV UR8, 0x1 ;  /* 0x0000000100087882 */ /* 0x000fe20000000000 */
[----:B------:R-:W-:Y:S01]  /*0630*/  UMOV UR6, 0x3 ;  /* 0x0000000300067882 */ /* 0x000fe20000000000 */
[----:B------:R-:W-:-:S04]  /*0640*/  UIADD3 UR8, UPT, UPT, -UR8, 0x100000, URZ ;  /* 0x0010000008087890 */ /* 0x000fc8000fffe1ff */
[----:B------:R-:W-:Y:S02]  /*0650*/  USHF.L.U32 UR9, UR8, 0xb, URZ ;  /* 0x0000000b08097899 */ /* 0x000fe400080006ff */
[----:B------:R-:W-:Y:S02]  /*0660*/  USHF.L.U32 UR8, UR8, 0x1, URZ ;  /* 0x0000000108087899 */ /* 0x000fe400080006ff */
[----:B------:R-:W-:-:S04]  /*0670*/  UIADD3 UR6, UPT, UPT, -UR6, 0x100000, URZ ;  /* 0x0010000006067890 */ /* 0x000fc8000fffe1ff */
[----:B------:R-:W-:Y:S02]  /*0680*/  USHF.L.U32 UR7, UR6, 0xb, URZ ;  /* 0x0000000b06077899 */ /* 0x000fe400080006ff */
[----:B------:R-:W-:Y:S02]  /*0690*/  USHF.L.U32 UR6, UR6, 0x1, URZ ;  /* 0x0000000106067899 */ /* 0x000fe400080006ff */
[----:B---3--:R-:W-:Y:S01]  /*06a0*/  ULEA UR4, UR5, UR4, 0x18 ;  /* 0x0000000405047291 */ /* 0x008fe2000f8ec0ff */
[----:B------:R-:W3:Y:S11]  /*06b0*/  FENCE.VIEW.ASYNC.S ;  /* 0x00000000000073c6 */ /* 0x000ef60000000000 */
[----:B---3--:R3:W4:Y:S01]  /*06c0*/  SYNCS.EXCH.64 URZ, [UR4], UR8 ;  /* 0x0000000804ff75b2 */ /* 0x0087220008000100 */
[----:B------:R3:W1:Y:S01]  /*06d0*/  SYNCS.EXCH.64 URZ, [UR4+0x48], UR6 ;  /* 0x0000480604ff75b2 */ /* 0x0006620008000100 */
        /* <DEDUP_REMOVED lines=15> */
[----:B------:R3:W1:Y:S02]  /*07d0*/  SYNCS.EXCH.64 URZ, [UR4+0x88], UR6 ;  /* 0x0000880604ff75b2 */ /* 0x0006640008000100 */
[----:B---3--:R-:W-:Y:S01]  /*07e0*/  NOP ;  /* 0x0000000000007918 */ /* 0x008fe20000000000 */
.L_x_10:
[----:B------:R-:W-:Y:S05]  /*07f0*/  BSYNC.RECONVERGENT B0 ;  /* 0x0000000000007941 */ /* 0x000fea0003800200 */
.L_x_9:
[----:B------:R-:W3:Y:S01]  /*0800*/  SHFL.IDX PT, R0, R143, RZ, 0x1f ;  /* 0x00001fff8f007589 */ /* 0x000ee200000e0000 */
[----:B------:R-:W-:Y:S01]  /*0810*/  NOP ;  /* 0x0000000000007918 */ /* 0x000fe20000000000 */
[----:B---3--:R-:W-:-:S13]  /*0820*/  ISETP.NE.AND P1, PT, R0, 0x1, PT ;  /* 0x000000010000780c */ /* 0x008fda0003f25270 */
[----:B------:R-:W-:Y:S05]  /*0830*/  @P1 BRA `(.L_x_11) ;  /* 0x0000000000581947 */ /* 0x000fea0003800000 */
        /* <DEDUP_REMOVED lines=9> */
[----:B------:R-:W-:Y:S01]  /*08d0*/  USHF.L.U32 UR6, UR6, 0x1, URZ ;  /* 0x0000000106067899 */ /* 0x000fe200080006ff */
[----:B------:R-:W-:Y:S01]  /*08e0*/  ELECT P1, URZ, PT ;  /* 0x0000000000ff782f */ /* 0x000fe20003820000 */
[----:B---3--:R-:W-:Y:S01]  /*08f0*/  ULEA UR4, UR5, UR4, 0x18 ;  /* 0x0000000405047291 */ /* 0x008fe2000f8ec0ff */
[----:B------:R-:W3:Y:S11]  /*0900*/  FENCE.VIEW.ASYNC.S ;  /* 0x00000000000073c6 */ /* 0x000ef60000000000 */
[----:B---3--:R3:W1:Y:S01]  /*0910*/  SYNCS.EXCH.64 URZ, [UR4+0x90], UR8 ;  /* 0x0000900804ff75b2 */ /* 0x0086620008000100 */
[----:B------:R3:W1:Y:S01]  /*0920*/  SYNCS.EXCH.64 URZ, [UR4+0xb0], UR6 ;  /* 0x0000b00604ff75b2 */ /* 0x0006620008000100 */
[----:B------:R3:W1:Y:S01]  /*0930*/  SYNCS.EXCH.64 URZ, [UR4+0x98], UR8 ;  /* 0x0000980804ff75b2 */ /* 0x0006620008000100 */
[----:B------:R3:W1:Y:S01]  /*0940*/  SYNCS.EXCH.64 URZ, [UR4+0xb8], UR6 ;  /* 0x0000b80604ff75b2 */ /* 0x0006620008000100 */
[----:B------:R3:W1:Y:S01]  /*0950*/  SYNCS.EXCH.64 URZ, [UR4+0xa0], UR8 ;  /* 0x0000a00804ff75b2 */ /* 0x0006620008000100 */
[----:B------:R3:W1:Y:S01]  /*0960*/  SYNCS.EXCH.64 URZ, [UR4+0xc0], UR6 ;  /* 0x0000c00604ff75b2 */ /* 0x0006620008000100 */
[----:B------:R3:W1:Y:S01]  /*0970*/  SYNCS.EXCH.64 URZ, [UR4+0xa8], UR8 ;  /* 0x0000a80804ff75b2 */ /* 0x0006620008000100 */
[----:B------:R3:W1:Y:S01]  /*0980*/  SYNCS.EXCH.64 URZ, [UR4+0xc8], UR6 ;  /* 0x0000c80604ff75b2 */ /* 0x0006620008000100 */
[----:B------:R-:W-:Y:S01]  /*0990*/  NOP ;  /* 0x0000000000007918 */ /* 0x000fe20000000000 */
.L_x_11:
[----:B------:R-:W2:Y:S01]  /*09a0*/  SHFL.IDX PT, R0, R143, RZ, 0x1f ;  /* 0x00001fff8f007589 */ /* 0x000ea200000e0000 */
[----:B------:R-:W-:Y:S01]  /*09b0*/  NOP ;  /* 0x0000000000007918 */ /* 0x000fe20000000000 */
[----:B--2---:R-:W-:-:S13]  /*09c0*/  ISETP.NE.AND P1, PT, R0, 0x3, PT ;  /* 0x000000030000780c */ /* 0x004fda0003f25270 */
[----:B------:R-:W-:Y:S05]  /*09d0*/  @P1 BRA `(.L_x_12) ;  /* 0x0000000000301947 */ /* 0x000fea0003800000 */
[----:B---3--:R-:W2:Y:S01]  /*09e0*/  S2UR UR6, SR_CgaCtaId ;  /* 0x00000000000679c3 */ /* 0x008ea20000008800 */
[----:B------:R-:W-:Y:S01]  /*09f0*/  UMOV UR4, 0x400 ;  /* 0x0000040000047882 */ /* 0x000fe20000000000 */
[----:B------:R-:W-:Y:S01]  /*0a00*/  UMOV UR5, 0x20 ;  /* 0x0000002000057882 */ /* 0x000fe20000000000 */
[----:B------:R-:W-:Y:S01]  /*0a10*/  ELECT P1, URZ, PT ;  /* 0x0000000000ff782f */ /* 0x000fe20003820000 */
[----:B--2---:R-:W-:Y:S02]  /*0a20*/  ULEA UR6, UR6, UR4, 0x18 ;  /* 0x0000000406067291 */ /* 0x004fe4000f8ec0ff */
[----:B------:R-:W-:-:S04]  /*0a30*/  UIADD3 UR4, UPT, UPT, -UR5, 0x100000, URZ ;  /* 0x0010000005047890 */ /* 0x000fc8000fffe1ff */
[----:B------:R-:W-:Y:S02]  /*0a40*/  USHF.L.U32 UR5, UR4, 0xb, URZ ;  /* 0x0000000b04057899 */ /* 0x000fe400080006ff */
[----:B------:R-:W-:Y:S01]  /*0a50*/  USHF.L.U32 UR4, UR4, 0x1, URZ ;  /* 0x0000000104047899 */ /* 0x000fe200080006ff */
[----:B------:R-:W2:Y:S11]  /*0a60*/  FENCE.VIEW.ASYNC.S ;  /* 0x00000000000073c6 */ /* 0x000eb60000000000 */
[----:B--2---:R2:W3:Y:S01]  /*0a70*/  SYNCS.EXCH.64 URZ, [UR6+0xd0], UR4 ;  /* 0x0000d00406ff75b2 */ /* 0x0044e20008000100 */
[----:B------:R2:W1:Y:S01]  /*0a80*/  SYNCS.EXCH.64 URZ, [UR6+0xd8], UR4 ;  /* 0x0000d80406ff75b2 */ /* 0x0004620008000100 */
[----:B------:R-:W-:Y:S01]  /*0a90*/  NOP ;  /* 0x0000000000007918 */ /* 0x000fe20000000000 */
.L_x_12:
[----:B------:R-:W4:Y:S01]  /*0aa0*/  SHFL.IDX PT, R0, R143, RZ, 0x1f ;  /* 0x00001fff8f007589 */ /* 0x000f2200000e0000 */
[----:B------:R-:W-:Y:S01]  /*0ab0*/  NOP ;  /* 0x0000000000007918 */ /* 0x000fe20000000000 */
[----:B----4-:R-:W-:-:S13]  /*0ac0*/  ISETP.NE.AND P1, PT, R0, 0x4, PT ;  /* 0x000000040000780c */ /* 0x010fda0003f25270 */
[----:B------:R-:W-:Y:S05]  /*0ad0*/  @P1 BRA `(.L_x_13) ;  /* 0x00000000004c1947 */ /* 0x000fea0003800000 */
[----:B--2---:R-:W2:Y:S01]  /*0ae0*/  S2UR UR5, SR_CgaCtaId ;  /* 0x00000000000579c3 */ /* 0x004ea20000008800 */
[----:B---3--:R-:W-:Y:S01]  /*0af0*/  UMOV UR4, 0x720 ;  /* 0x0000072000047882 */ /* 0x008fe20000000000 */
[----:B------:R-:W-:Y:S01]  /*0b00*/  UMOV UR6, 0x400 ;  /* 0x0000040000067882 */ /* 0x000fe20000000000 */
[----:B------:R-:W-:Y:S01]  /*0b10*/  USEL UR4, UR4, 0x620, UP5 ;  /* 0x0000062004047887 */ /* 0x000fe2000a800000 */
[----:B------:R-:W-:Y:S01]  /*0b20*/  UMOV UR8, 0x1 ;  /* 0x0000000100087882 */ /* 0x000fe20000000000 */
[----:B------:R-:W-:Y:S01]  /*0b30*/  ELECT P1, URZ, PT ;  /* 0x0000000000ff782f */ /* 0x000fe20003820000 */
[----:B------:R-:W-:-:S04]  /*0b40*/  UIADD3 UR8, UPT, UPT, -UR8, 0x100000, URZ ;  /* 0x0010000008087890 */ /* 0x000fc8000fffe1ff */
[----:B------:R-:W-:Y:S02]  /*0b50*/  USHF.L.U32 UR9, UR8, 0xb, URZ ;  /* 0x0000000b08097899 */ /* 0x000fe400080006ff */
[----:B------:R-:W-:Y:S02]  /*0b60*/  USHF.L.U32 UR8, UR8, 0x1, URZ ;  /* 0x0000000108087899 */ /* 0x000fe400080006ff */
[----:B--2---:R-:W-:Y:S02]  /*0b70*/  ULEA UR6, UR5, UR6, 0x18 ;  /* 0x0000000605067291 */ /* 0x004fe4000f8ec0ff */
[----:B------:R-:W-:-:S04]  /*0b80*/  UIADD3 UR4, UPT, UPT, -UR4, 0x100000, URZ ;  /* 0x0010000004047890 */ /* 0x000fc8000fffe1ff */
[----:B------:R-:W-:Y:S02]  /*0b90*/  USHF.L.U32 UR5, UR4, 0xb, URZ ;  /* 0x0000000b04057899 */ /* 0x000fe400080006ff */
[----:B------:R-:W-:Y:S01]  /*0ba0*/  USHF.L.U32 UR4, UR4, 0x1, URZ ;  /* 0x0000000104047899 */ /* 0x000fe200080006ff */
[----:B------:R-:W2:Y:S03]  /*0bb0*/  FENCE.VIEW.ASYNC.S ;  /* 0x00000000000073c6 */ /* 0x000ea60000000000 */
[----:B--2---:R4:W2:Y:S08]  /*0bc0*/  SYNCS.EXCH.64 URZ, [UR6+0xe0], UR8 ;  /* 0x0000e00806ff75b2 */ /* 0x0048b00008000100 */
[----:B------:R4:W3:Y:S01]  /*0bd0*/  SYNCS.EXCH.64 URZ, [UR6+0xf0], UR4 ;  /* 0x0000f00406ff75b2 */ /* 0x0008e20008000100 */
[----:B------:R4:W1:Y:S01]  /*0be0*/  SYNCS.EXCH.64 URZ, [UR6+0xe8], UR8 ;  /* 0x0000e80806ff75b2 */ /* 0x0008620008000100 */
[----:B------:R4:W1:Y:S02]  /*0bf0*/  SYNCS.EXCH.64 URZ, [UR6+0xf8], UR4 ;  /* 0x0000f80406ff75b2 */ /* 0x0008640008000100 */
[----:B----4-:R-:W-:Y:S01]  /*0c00*/  NOP ;  /* 0x0000000000007918 */ /* 0x010fe20000000000 */
.L_x_13:
[----:B------:R-:W4:Y:S01]  /*0c10*/  SHFL.IDX PT, R0, R143, RZ, 0x1f ;  /* 0x00001fff8f007589 */ /* 0x000f2200000e0000 */
[----:B------:R-:W-:Y:S01]  /*0c20*/  NOP ;  /* 0x0000000000007918 */ /* 0x000fe20000000000 */
[----:B----4-:R-:W-:-:S13]  /*0c30*/  ISETP.NE.AND P1, PT, R0, 0x5, PT ;  /* 0x000000050000780c */ /* 0x010fda0003f25270 */
[----:B------:R-:W-:Y:S05]  /*0c40*/  @P1 BRA `(.L_x_14) ;  /* 0x0000000000401947 */ /* 0x000fea0003800000 */
[----:B--2---:R-:W2:Y:S01]  /*0c50*/  S2UR UR5, SR_CgaCtaId ;  /* 0x00000000000579c3 */ /* 0x004ea20000008800 */
[----:B---3--:R-:W-:Y:S01]  /*0c60*/  UMOV UR4, 0x400 ;  /* 0x0000040000047882 */ /* 0x008fe20000000000 */
        /* <DEDUP_REMOVED lines=9> */
[----:B--2---:R-:W-:Y:S01]  /*0d00*/  ULEA UR4, UR5, UR4, 0x18 ;  /* 0x0000000405047291 */ /* 0x004fe2000f8ec0ff */
[----:B------:R-:W2:Y:S11]  /*0d10*/  FENCE.VIEW.ASYNC.S ;  /* 0x00000000000073c6 */ /* 0x000eb60000000000 */
[----:B--2---:R4:W2:Y:S01]  /*0d20*/  SYNCS.EXCH.64 URZ, [UR4+0x100], UR6 ;  /* 0x0001000604ff75b2 */ /* 0x0048a20008000100 */
[----:B------:R4:W3:Y:S02]  /*0d30*/  SYNCS.EXCH.64 URZ, [UR4+0x108], UR8 ;  /* 0x0001080804ff75b2 */ /* 0x0008e40008000100 */
[----:B----4-:R-:W-:Y:S01]  /*0d40*/  NOP ;  /* 0x0000000000007918 */ /* 0x010fe20000000000 */
.L_x_14:
[----:B------:R-:W4:Y:S01]  /*0d50*/  SHFL.IDX PT, R0, R143, RZ, 0x1f ;  /* 0x00001fff8f007589 */ /* 0x000f2200000e0000 */
[----:B------:R-:W-:Y:S01]  /*0d60*/  ISETP.NE.OR P0, PT, RZ, UR17, !P0 ;  /* 0x00000011ff007c0c */ /* 0x000fe2000c705670 */
[----:B------:R-:W-:Y:S01]  /*0d70*/  NOP ;  /* 0x0000000000007918 */ /* 0x000fe20000000000 */
[----:B----4-:R-:W-:-:S13]  /*0d80*/  ISETP.NE.AND P1, PT, R0, 0x3, PT ;  /* 0x000000030000780c */ /* 0x010fda0003f25270 */
[----:B------:R-:W-:Y:S05]  /*0d90*/  @P1 BRA `(.L_x_15) ;  /* 0x0000000000381947 */ /* 0x000fea0003800000 */
[----:B--2---:R-:W2:Y:S01]  /*0da0*/  S2UR UR5, SR_CgaCtaId ;  /* 0x00000000000579c3 */ /* 0x004ea20000008800 */
[----:B---3--:R-:W-:Y:S01]  /*0db0*/  UMOV UR4, 0x400 ;  /* 0x0000040000047882 */ /* 0x008fe20000000000 */
[----:B------:R-:W-:Y:S01]  /*0dc0*/  UMOV UR6, 0x20 ;  /* 0x0000002000067882 */ /* 0x000fe20000000000 */
[----:B------:R-:W-:Y:S01]  /*0dd0*/  ELECT P1, URZ, PT ;  /* 0x0000000000ff782f */ /* 0x000fe20003820000 */
[----:B------:R-:W-:-:S04]  /*0de0*/  UIADD3 UR6, UPT, UPT, -UR6, 0x100000, URZ ;  /* 0x0010000006067890 */ /* 0x000fc8000fffe1ff */
[----:B------:R-:W-:Y:S02]  /*0df0*/  USHF.L.U32 UR7, UR6, 0xb, URZ ;  /* 0x0000000b06077899 */ /* 0x000fe400080006ff */
[----:B------:R-:W-:Y:S02]  /*0e00*/  USHF.L.U32 UR6, UR6, 0x1, URZ ;  /* 0x0000000106067899 */ /* 0x000fe400080006ff */
[----:B--2---:R-:W-:Y:S01]  /*0e10*/  ULEA UR4, UR5, UR4, 0x18 ;  /* 0x0000000405047291 */ /* 0x004fe2000f8ec0ff */
[----:B------:R-:W2:Y:S11]  /*0e20*/  FENCE.VIEW.ASYNC.S ;  /* 0x00000000000073c6 */ /* 0x000eb60000000000 */
[----:B--2---:R4:W2:Y:S01]  /*0e30*/  SYNCS.EXCH.64 URZ, [UR4+0x110], UR6 ;  /* 0x0001100604ff75b2 */ /* 0x0048a20008000100 */
[----:B------:R4:W3:Y:S01]  /*0e40*/  SYNCS.EXCH.64 URZ, [UR4+0x120], UR6 ;  /* 0x0001200604ff75b2 */ /* 0x0008e20008000100 */
[----:B------:R4:W1:Y:S01]  /*0e50*/  SYNCS.EXCH.64 URZ, [UR4+0x118], UR6 ;  /* 0x0001180604ff75b2 */ /* 0x0008620008000100 */
[----:B------:R4:W1:Y:S02]  /*0e60*/  SYNCS.EXCH.64 URZ, [UR4+0x128], UR6 ;  /* 0x0001280604ff75b2 */ /* 0x0008640008000100 */
[----:B----4-:R-:W-:Y:S01]  /*0e70*/  NOP ;  /* 0x0000000000007918 */ /* 0x010fe20000000000 */
.L_x_15:
[----:B---3--:R-:W3:Y:S01]  /*0e80*/  S2UR UR7, SR_CgaCtaId ;  /* 0x00000000000779c3 */ /* 0x008ee20000008800 */
[----:B------:R-:W-:Y:S01]  /*0e90*/  VOTEU.ALL UP0, P0 ;  /* 0x0000000000ff7886 */ /* 0x000fe20000000000 */
[----:B--2---:R-:W-:Y:S01]  /*0ea0*/  UMOV UR4, 0x100 ;  /* 0x0000010000047882 */ /* 0x004fe20000000000 */
[----:B------:R-:W2:Y:S01]  /*0eb0*/  LDCU UR33, c[0x0][0x36c] ;  /* 0x00006d80ff2177ac */ /* 0x000ea20008000800 */
[----:B------:R-:W-:Y:S01]  /*0ec0*/  NOP ;  /* 0x0000000000007918 */ /* 0x000fe20000000000 */
[----:B------:R-:W-:Y:S01]  /*0ed0*/  LOP3.LUT R0, R154, 0x1f, RZ, 0xc0, !PT ;  /* 0x0000001f9a007812 */ /* 0x000fe200078ec0ff */
[----:B------:R-:W-:Y:S01]  /*0ee0*/  @!UP0 UMOV UR6, 0x400 ;  /* 0x0000040000068882 */ /* 0x000fe20000000000 */
[----:B------:R-:W-:-:S04]  /*0ef0*/  @!UP0 UIADD3 UR4, UPT, UPT, -UR4, 0x100000, URZ ;  /* 0x0010000004048890 */ /* 0x000fc8000fffe1ff */
[----:B------:R-:W-:Y:S02]  /*0f00*/  @!UP0 USHF.L.U32 UR5, UR4, 0xb, URZ ;  /* 0x0000000b04058899 */ /* 0x000fe400080006ff */
[----:B------:R-:W-:Y:S02]  /*0f10*/  @!UP0 USHF.L.U32 UR4, UR4, 0x1, URZ ;  /* 0x0000000104048899 */ /* 0x000fe400080006ff */
[----:B------:R-:W-:Y:S02]  /*0f20*/  UISETP.NE.AND UP6, UPT, UR17, URZ, UPT ;  /* 0x000000ff1100728c */ /* 0x000fe4000bfc5270 */
[----:B--2---:R-:W-:Y:S02]  /*0f30*/  UISETP.EQ.U32.AND UP1, UPT, UR33, 0x1, UPT ;  /* 0x000000012100788c */ /* 0x004fe4000bf22070 */
[----:B---3--:R-:W-:Y:S01]  /*0f40*/  @!UP0 ULEA UR6, UR7, UR6, 0x18 ;  /* 0x0000000607068291 */ /* 0x008fe2000f8ec0ff */
[----:B------:R-:W-:Y:S01]  /*0f50*/  VOTEU.ALL UP0, P0 ;  /* 0x0000000000ff7886 */ /* 0x000fe20000000000 */
[----:B------:R-:W2:Y:S10]  /*0f60*/  FENCE.VIEW.ASYNC.S ;  /* 0x00000000000073c6 */ /* 0x000eb40000000000 */
[----:B--2---:R2:W3:Y:S01]  /*0f70*/  @!UP0 SYNCS.EXCH.64 URZ, [UR6+0x130], UR4 ;  /* 0x0001300406ff85b2 */ /* 0x0044e20008000100 */
[----:B------:R-:W-:Y:S05]  /*0f80*/  BRA.U !UP1, `(.L_x_16) ;  /* 0x0000000109087547 */ /* 0x000fea000b800000 */
[----:B-1-3--:R-:W-:Y:S01]  /*0f90*/  UCGABAR_ARV ;  /* 0x00000000000079c7 */ /* 0x00afe20008000000 */
[----:B------:R-:W-:Y:S05]  /*0fa0*/  BRA `(.L_x_17) ;  /* 0x0000000000047947 */ /* 0x000fea0003800000 */
.L_x_16:
[----:B-1-3--:R-:W-:Y:S01]  /*0fb0*/  NOP ;  /* 0x0000000000007918 */ /* 0x00afe20000000000 */
.L_x_17:
[----:B------:R-:W1:Y:S01]  /*0fc0*/  S2UR UR70, SR_CTAID.X ;  /* 0x00000000004679c3 */ /* 0x000e620000002500 */
[----:B------:R-:W-:-:S05]  /*0fd0*/  CS2R.32 R145, SR_CgaSize ;  /* 0x0000000000917805 */ /* 0x000fca0000008a00 */
[----:B------:R-:W-:-:S05]  /*0fe0*/  IMAD R145, R145, -0xa0, RZ ;  /* 0xffffff6091917824 */ /* 0x000fca00078e02ff */
[----:B--2---:R-:W-:-:S14]  /*0ff0*/  R2UR UR4, R145 ;  /* 0x00000000910472ca */ /* 0x004fdc00000e0000 */
[----:B------:R-:W2:Y:S01]  /*1000*/  LDCU UR4, c[0x0][UR4+0x2b0] ;  /* 0x00005600040477ac */ /* 0x000ea20008000800 */
[----:B------:R-:W-:-:S05]  /*1010*/  CS2R.32 R145, SR_CgaSize ;  /* 0x0000000000917805 */ /* 0x000fca0000008a00 */
[----:B------:R-:W-:-:S05]  /*1020*/  IMAD R145, R145, -0xa0, RZ ;  /* 0xffffff6091917824 */ /* 0x000fca00078e02ff */
[----:B------:R-:W-:-:S14]  /*1030*/  R2UR UR5, R145 ;  /* 0x00000000910572ca */ /* 0x000fdc00000e0000 */
[----:B------:R-:W3:Y:S01]  /*1040*/  LDCU UR5, c[0x0][UR5+0x2b4] ;  /* 0x00005680050577ac */ /* 0x000ee20008000800 */
[----:B------:R-:W4:Y:S01]  /*1050*/  S2UR UR16, SR_CTAID.Y ;  /* 0x00000000001079c3 */ /* 0x000f220000002600 */
[----:B------:R-:W-:-:S05]  /*1060*/  CS2R.32 R145, SR_CgaSize ;  /* 0x0000000000917805 */ /* 0x000fca0000008a00 */
[----:B------:R-:W-:-:S05]  /*1070*/  IMAD R145, R145, -0xa0, RZ ;  /* 0xffffff6091917824 */ /* 0x000fca00078e02ff */
[----:B------:R-:W-:-:S14]  /*1080*/  R2UR UR9, R145 ;  /* 0x00000000910972ca */ /* 0x000fdc00000e0000 */
[----:B------:R-:W3:Y:S01]  /*1090*/  LDCU UR9, c[0x0][UR9+0x2a0] ;  /* 0x00005400090977ac */ /* 0x000ee20008000800 */
[----:B------:R-:W-:-:S05]  /*10a0*/  CS2R.32 R145, SR_CgaSize ;  /* 0x0000000000917805 */ /* 0x000fca0000008a00 */
[----:B------:R-:W-:-:S05]  /*10b0*/  IMAD R145, R145, -0xa0, RZ ;  /* 0xffffff6091917824 */ /* 0x000fca00078e02ff */
[----:B------:R-:W-:-:S14]  /*10c0*/  R2UR UR10, R145 ;  /* 0x00000000910a72ca */ /* 0x000fdc00000e0000 */
[----:B------:R-:W3:Y:S01]  /*10d0*/  LDCU UR10, c[0x0][UR10+0x2a4] ;  /* 0x000054800a0a77ac */ /* 0x000ee20008000800 */
[----:B------:R-:W3:Y:S01]  /*10e0*/  S2UR UR20, SR_CgaCtaId ;  /* 0x00000000001479c3 */ /* 0x000ee20000008800 */
[----:B------:R-:W-:Y:S01]  /*10f0*/  UMOV UR14, 0x11 ;  /* 0x00000011000e7882 */ /* 0x000fe20000000000 */
[----:B------:R-:W-:Y:S01]  /*1100*/  UMOV UR21, 0x5 ;  /* 0x0000000500157882 */ /* 0x000fe20000000000 */
[----:B------:R-:W-:Y:S01]  /*1110*/  UMOV UR15, 0xf ;  /* 0x0000000f000f7882 */ /* 0x000fe20000000000 */
[----:B------:R-:W3:Y:S01]  /*1120*/  LDCU UR19, c[0x0][0xf24] ;  /* 0x0001e480ff1377ac */ /* 0x000ee20008000800 */
[----:B-1----:R-:W-:Y:S01]  /*1130*/  I2FP.F32.U32 R3, UR70 ;  /* 0x0000004600037c45 */ /* 0x002fe20008201000 */
[----:B------:R-:W1:Y:S04]  /*1140*/  LDCU UR45, c[0x0][0xf24] ;  /* 0x0001e480ff2d77ac */ /* 0x000e680008000800 */
[----:B--2---:R-:W-:Y:S01]  /*1150*/  FMUL R3, R3, UR4 ;  /* 0x0000000403037c20 */ /* 0x004fe20008400000 */
[----:B------:R-:W2:Y:S01]  /*1160*/  LDCU UR32, c[0x0][0xf30] ;  /* 0x0001e600ff2077ac */ /* 0x000ea20008000800 */
[----:B----4-:R-:W-:-:S04]  /*1170*/  I2FP.F32.U32 R2, UR16 ;  /* 0x0000001000027c45 */ /* 0x010fc80008201000 */
[----:B------:R-:W4:Y:S01]  /*1180*/  F2I.U32.TRUNC.NTZ R3, R3 ;  /* 0x0000000300037305 */ /* 0x000f22000020f000 */
[----:B---3--:R-:W-:Y:S01]  /*1190*/  FMUL R2, R2, UR5 ;  /* 0x0000000502027c20 */ /* 0x008fe20008400000 */
[----:B------:R-:W-:Y:S02]  /*11a0*/  ULOP3.LUT UR7, UR20, 0x4, URZ, 0xc0, !UPT ;  /* 0x0000000414077892 */ /* 0x000fe4000f8ec0ff */
[----:B------:R-:W-:-:S04]  /*11b0*/  ULOP3.LUT UR8, UR20, 0x3, URZ, 0xc0, !UPT ;  /* 0x0000000314087892 */ /* 0x000fc8000f8ec0ff */
[----:B------:R-:W3:Y:S01]  /*11c0*/  F2I.U32.TRUNC.NTZ R2, R2 ;  /* 0x0000000200027305 */ /* 0x000ee2000020f000 */
[----:B------:R-:W-:Y:S02]  /*11d0*/  ULOP3.LUT UR4, UR7, 0x1, UR20, 0xf8, !UPT ;  /* 0x0000000107047892 */ /* 0x000fe4000f8ef814 */
[----:B------:R-:W-:Y:S02]  /*11e0*/  UISETP.GT.U32.AND UP2, UPT, UR8, 0xffff, UPT ;  /* 0x0000ffff0800788c */ /* 0x000fe4000bf44070 */
[----:B------:R-:W-:Y:S01]  /*11f0*/  UISETP.GT.U32.AND UP1, UPT, UR4, 0xffff, UPT ;  /* 0x0000ffff0400788c */ /* 0x000fe2000bf24070 */
[----:B----4-:R-:W-:Y:S01]  /*1200*/  R2UR UR5, R3 ;  /* 0x00000000030572ca */ /* 0x010fe200000e0000 */
[----:B------:R-:W-:Y:S01]  /*1210*/  UISETP.GT.U32.AND UP0, UPT, UR7, 0xffff, UPT ;  /* 0x0000ffff0700788c */ /* 0x000fe2000bf04070 */
[----:B------:R-:W-:Y:S01]  /*1220*/  PRMT R3, RZ, 0x7610, R3 ;  /* 0x00007610ff037816 */ /* 0x000fe20000000003 */
[----:B------:R-:W-:Y:S02]  /*1230*/  USEL UR47, UR4, 0xffff, !UP1 ;  /* 0x0000ffff042f7887 */ /* 0x000fe4000c800000 */
[----:B------:R-:W-:-:S02]  /*1240*/  USHF.R.U32.HI UR12, URZ, 0x1, UR20 ;  /* 0x00000001ff0c7899 */ /* 0x000fc40008011614 */
[----:B------:R-:W-:Y:S01]  /*1250*/  USHF.R.U32.HI UR11, URZ, 0x2, UR20 ;  /* 0x00000002ff0b7899 */ /* 0x000fe20008011614 */
[----:B---3--:R-:W-:Y:S01]  /*1260*/  R2UR UR6, R2 ;  /* 0x00000000020672ca */ /* 0x008fe200000e0000 */
[----:B------:R-:W-:Y:S01]  /*1270*/  USHF.L.U32 UR50, UR20, 0xa, URZ ;  /* 0x0000000a14327899 */ /* 0x000fe200080006ff */
[----:B------:R-:W-:Y:S01]  /*1280*/  PRMT R2, RZ, 0x7610, R2 ;  /* 0x00007610ff027816 */ /* 0x000fe20000000002 */
[----:B------:R-:W-:Y:S02]  /*1290*/  USHF.L.U32 UR49, UR20, 0xb, URZ ;  /* 0x0000000b14317899 */ /* 0x000fe400080006ff */
[----:B------:R-:W-:Y:S02]  /*12a0*/  UIADD3 UR5, UPT, UPT, -UR5, URZ, URZ ;  /* 0x000000ff05057290 */ /* 0x000fe4000fffe1ff */
[----:B------:R-:W-:Y:S02]  /*12b0*/  USHF.L.U32 UR54, UR20, 0x6, URZ ;  /* 0x0000000614367899 */ /* 0x000fe400080006ff */
[----:B------:R-:W-:-:S02]  /*12c0*/  UIMAD UR5, UR9, UR5, UR70 ;  /* 0x00000005090572a4 */ /* 0x000fc4000f8e0246 */
[----:B------:R-:W-:Y:S02]  /*12d0*/  USHF.L.U32 UR18, UR20, 0x5, URZ ;  /* 0x0000000514127899 */ /* 0x000fe400080006ff */
[----:B------:R-:W-:Y:S02]  /*12e0*/  UIADD3 UR4, UPT, UPT, -UR6, URZ, URZ ;  /* 0x000000ff06047290 */ /* 0x000fe4000fffe1ff */
[----:B------:R-:W-:Y:S01]  /*12f0*/  IMAD.U32 R145, RZ, RZ, UR5 ;  /* 0x00000005ff917e24 */ /* 0x000fe2000f8e00ff */
[----:B------:R-:W-:Y:S02]  /*1300*/  USHF.L.U32 UR51, UR20, 0x8, URZ ;  /* 0x0000000814337899 */ /* 0x000fe400080006ff */
[----:B------:R-:W-:Y:S02]  /*1310*/  UIMAD UR4, UR10, UR4, UR16 ;  /* 0x000000040a0472a4 */ /* 0x000fe4000f8e0210 */
[----:B------:R-:W-:Y:S02]  /*1320*/  USHF.L.U32 UR13, UR20, 0x7, URZ ;  /* 0x00000007140d7899 */ /* 0x000fe400080006ff */
[----:B------:R-:W-:-:S02]  /*1330*/  USEL UR48, UR8, 0xffff, !UP2 ;  /* 0x0000ffff08307887 */ /* 0x000fc4000d000000 */
[----:B------:R-:W-:Y:S01]  /*1340*/  IMAD.U32 R144, RZ, RZ, UR4 ;  /* 0x00000004ff907e24 */ /* 0x000fe2000f8e00ff */
[----:B------:R-:W-:Y:S01]  /*1350*/  UMOV UR20, UR70 ;  /* 0x0000004600147c82 */ /* 0x000fe20008000000 */
[----:B------:R-:W-:Y:S01]  /*1360*/  USEL UR46, UR7, 0xffff, !UP0 ;  /* 0x0000ffff072e7887 */ /* 0x000fe2000c000000 */
[----:B-12---:R-:W-:Y:S11]  /*1370*/  BRA.U UP6, `(.L_x_18) ;  /* 0x00000001066c7547 */ /* 0x006ff6000b800000 */
[----:B------:R-:W-:Y:S02]  /*1380*/  R2UR UR22, R144 ;  /* 0x00000000901672ca */ /* 0x000fe400000e0000 */
[----:B------:R-:W-:-:S11]  /*1390*/  R2UR UR5, R145 ;  /* 0x00000000910572ca */ /* 0x000fd600000e0000 */
[----:B------:R-:W-:Y:S02]  /*13a0*/  UISETP.NE.AND UP0, UPT, UR22, URZ, UPT ;  /* 0x000000ff1600728c */ /* 0x000fe4000bf05270 */
[----:B------:R-:W-:Y:S02]  /*13b0*/  UISETP.NE.AND UP2, UPT, UR22, 0x1, UPT ;  /* 0x000000011600788c */ /* 0x000fe4000bf45270 */
[----:B------:R-:W-:Y:S02]  /*13c0*/  ULOP3.LUT UR4, UR5, 0x2, URZ, 0x3c, !UPT ;  /* 0x0000000205047892 */ /* 0x000fe4000f8e3cff */
[----:B------:R-:W-:Y:S02]  /*13d0*/  UISETP.GT.U32.AND UP4, UPT, UR5, 0x1, UP0 ;  /* 0x000000010500788c */ /* 0x000fe40008784070 */
[----:B------:R-:W-:Y:S02]  /*13e0*/  UISETP.GT.U32.AND UP3, UPT, UR5, 0x1, UP2 ;  /* 0x000000010500788c */ /* 0x000fe40009764070 */
[----:B------:R-:W-:-:S02]  /*13f0*/  UISETP.GT.U32.AND UP1, UPT, UR4, 0x1, UP0 ;  /* 0x000000010400788c */ /* 0x000fc40008724070 */
[----:B------:R-:W-:Y:S02]  /*1400*/  ULOP3.LUT UR10, UR5, 0xfffffffe, URZ, 0xc0, !UPT ;  /* 0xfffffffe050a7892 */ /* 0x000fe4000f8ec0ff */
[----:B------:R-:W-:Y:S02]  /*1410*/  UISETP.GT.U32.AND UP0, UPT, UR4, 0x1, UP2 ;  /* 0x000000010400788c */ /* 0x000fe40009704070 */
[----:B------:R-:W-:Y:S02]  /*1420*/  USEL UR6, URZ, 0x1, UP4 ;  /* 0x00000001ff067887 */ /* 0x000fe4000a000000 */
[----:B------:R-:W-:Y:S02]  /*1430*/  USEL UR5, URZ, 0x10, UP3 ;  /* 0x00000010ff057887 */ /* 0x000fe40009800000 */
[----:B------:R-:W-:Y:S02]  /*1440*/  USEL UR4, URZ, 0x2, UP4 ;  /* 0x00000002ff047887 */ /* 0x000fe4000a000000 */
[----:B------:R-:W-:-:S02]  /*1450*/  USEL UR9, URZ, 0x20, UP3 ;  /* 0x00000020ff097887 */ /* 0x000fc40009800000 */
[----:B------:R-:W-:Y:S02]  /*1460*/  USEL UR8, URZ, 0x4, UP1 ;  /* 0x00000004ff087887 */ /* 0x000fe40008800000 */
[----:B------:R-:W-:Y:S02]  /*1470*/  UIADD3 UR4, UPT, UPT, UR4, UR5, UR6 ;  /* 0x0000000504047290 */ /* 0x000fe4000fffe006 */
[----:B------:R-:W-:Y:S02]  /*1480*/  USEL UR6, URZ, 0x8, UP1 ;  /* 0x00000008ff067887 */ /* 0x000fe40008800000 */
[----:B------:R-:W-:Y:S02]  /*1490*/  USEL UR7, URZ, 0x40, UP0 ;  /* 0x00000040ff077887 */ /* 0x000fe40008000000 */
[----:B------:R-:W-:Y:S02]  /*14a0*/  UIADD3 UR5, UPT, UPT, UR8, UR9, UR4 ;  /* 0x0000000908057290 */ /* 0x000fe4000fffe004 */
[----:B------:R-:W-:-:S02]  /*14b0*/  ULEA UR4, UR22, UR10, 0x2 ;  /* 0x0000000a16047291 */ /* 0x000fc4000f8e10ff */
[----:B------:R-:W-:Y:S02]  /*14c0*/  USEL UR8, URZ, 0x80, UP0 ;  /* 0x00000080ff087887 */ /* 0x000fe40008000000 */
[----:B------:R-:W-:-:S03]  /*14d0*/  UIADD3 UR5, UPT, UPT, UR6, UR7, UR5 ;  /* 0x0000000706057290 */ /* 0x000fc6000fffe005 */
[----:B------:R-:W-:Y:S01]  /*14e0*/  UMOV UR6, 0x3 ;  /* 0x0000000300067882 */ /* 0x000fe20000000000 */
[----:B------:R-:W-:Y:S02]  /*14f0*/  UIADD3 UR5, UPT, UPT, UR5, UR8, URZ ;  /* 0x0000000805057290 */ /* 0x000fe4000fffe0ff */
[----:B------:R-:W-:-:S04]  /*1500*/  USHF.L.U32 UR4, UR6, UR4, URZ ;  /* 0x0000000406047299 */ /* 0x000fc800080006ff */
[----:B------:R-:W-:Y:S02]  /*1510*/  IMAD.U32 R3, RZ, RZ, UR5 ;  /* 0x00000005ff037e24 */ /* 0x000fe4000f8e00ff */
[----:B------:R-:W-:-:S07]  /*1520*/  IMAD.U32 R2, RZ, RZ, UR4 ;  /* 0x00000004ff027e24 */ /* 0x000fce000f8e00ff */
.L_x_18:
[----:B------:R-:W1:Y:S01]  /*1530*/  S2UR UR44, SR_CTAID.Z ;  /* 0x00000000002c79c3 */ /* 0x000e620000002700 */
[----:B------:R-:W-:Y:S02]  /*1540*/  UISETP.GE.AND UP0, UPT, UR19, 0x1, UPT ;  /* 0x000000011300788c */ /* 0x000fe4000bf06270 */
[----:B------:R-:W-:Y:S02]  /*1550*/  ULOP3.LUT UR48, UR48, 0xffff, URZ, 0xc0, !UPT ;  /* 0x0000ffff30307892 */ /* 0x000fe4000f8ec0ff */
[----:B------:R-:W-:Y:S02]  /*1560*/  ULOP3.LUT UR46, UR46, 0xffff, URZ, 0xc0, !UPT ;  /* 0x0000ffff2e2e7892 */ /* 0x000fe4000f8ec0ff */
[----:B------:R-:W-:Y:S02]  /*1570*/  ULOP3.LUT UR47, UR47, 0xffff, URZ, 0xc0, !UPT ;  /* 0x0000ffff2f2f7892 */ /* 0x000fe4000f8ec0ff */
[----:B------:R-:W-:Y:S02]  /*1580*/  UISETP.NE.AND UP3, UPT, UR17, 0x2, UPT ;  /* 0x000000021100788c */ /* 0x000fe4000bf65270 */
[----:B------:R-:W-:-:S02]  /*1590*/  ULOP3.LUT UR30, UR70, 0x1, URZ, 0xc0, !UPT ;  /* 0x00000001461e7892 */ /* 0x000fc4000f8ec0ff */
[----:B------:R-:W-:Y:S02]  /*15a0*/  ULOP3.LUT UR67, UR12, 0x1, URZ, 0xc0, !UPT ;  /* 0x000000010c437892 */ /* 0x000fe4000f8ec0ff */
[----:B------:R-:W-:Y:S02]  /*15b0*/  ULOP3.LUT UR65, UR11, 0x1, URZ, 0xc0, !UPT ;  /* 0x000000010b417892 */ /* 0x000fe4000f8ec0ff */
[----:B------:R-:W-:Y:S02]  /*15c0*/  ULOP3.LUT UR50, UR50, 0x1000, URZ, 0xc0, !UPT ;  /* 0x0000100032327892 */ /* 0x000fe4000f8ec0ff */
[----:B------:R-:W-:Y:S02]  /*15d0*/  ULOP3.LUT UR49, UR49, 0x1000, URZ, 0xc0, !UPT ;  /* 0x0000100031317892 */ /* 0x000fe4000f8ec0ff */
[----:B------:R-:W-:Y:S02]  /*15e0*/  ULOP3.LUT UR54, UR54, 0x100, URZ, 0xc0, !UPT ;  /* 0x0000010036367892 */ /* 0x000fe4000f8ec0ff */
[----:B------:R-:W-:-:S02]  /*15f0*/  ULOP3.LUT UR51, UR51, 0x300, URZ, 0xc0, !UPT ;  /* 0x0000030033337892 */ /* 0x000fc4000f8ec0ff */
[----:B------:R-:W-:Y:S02]  /*1600*/  ULOP3.LUT UR18, UR18, 0x80, URZ, 0xc0, !UPT ;  /* 0x0000008012127892 */ /* 0x000fe4000f8ec0ff */
[----:B------:R-:W-:Y:S02]  /*1610*/  ULOP3.LUT UR10, UR13, 0x80, URZ, 0xc0, !UPT ;  /* 0x000000800d0a7892 */ /* 0x000fe4000f8ec0ff */
[----:B------:R-:W-:Y:S02]  /*1620*/  USHF.L.U32 UR48, UR14, UR48, URZ ;  /* 0x000000300e307299 */ /* 0x000fe400080006ff */
[----:B------:R-:W-:Y:S02]  /*1630*/  USHF.L.U32 UR46, UR15, UR46, URZ ;  /* 0x0000002e0f2e7299 */ /* 0x000fe400080006ff */
[----:B------:R-:W-:Y:S01]  /*1640*/  USHF.L.U32 UR47, UR21, UR47, URZ ;  /* 0x0000002f152f7299 */ /* 0x000fe200080006ff */
[----:B-1----:R-:W-:Y:S11]  /*1650*/  BRA.U !UP0, `(.L_x_19) ;  /* 0x0000000108d47547 */ /* 0x002ff6000b800000 */
[----:B------:R-:W1:Y:S01]  /*1660*/  LDCU.128 UR12, c[0x0][0xf10] ;  /* 0x0001e200ff0c77ac */ /* 0x000e620008000c00 */
[----:B------:R-:W2:Y:S01]  /*1670*/  LDCU UR6, c[0x0][0x370] ;  /* 0x00006e00ff0677ac */ /* 0x000ea20008000800 */
[----:B------:R-:W3:Y:S01]  /*1680*/  LDCU UR5, c[0x0][0x374] ;  /* 0x00006e80ff0577ac */ /* 0x000ee20008000800 */
[----:B------:R-:W4:Y:S01]  /*1690*/  LDCU UR21, c[0x0][0xf0c] ;  /* 0x0001e180ff1577ac */ /* 0x000f220008000800 */
[----:B------:R-:W4:Y:S01]  /*16a0*/  LDCU UR7, c[0x0][0xf20] ;  /* 0x0001e400ff0777ac */ /* 0x000f220008000800 */
[----:B------:R-:W4:Y:S01]  /*16b0*/  LDCU.64 UR8, c[0x0][0xf28] ;  /* 0x0001e500ff0877ac */ /* 0x000f220008000a00 */
[----:B-1----:R-:W-:Y:S02]  /*16c0*/  UISETP.NE.AND UP0, UPT, UR14, 0x1, UPT ;  /* 0x000000010e00788c */ /* 0x002fe4000bf05270 */
[----:B---3--:R-:W-:Y:S02]  /*16d0*/  UIMAD.WIDE.U32 UR22, UR5, UR15, URZ ;  /* 0x0000000f051672a5 */ /* 0x008fe4000f8e00ff */
[----:B--2---:R-:W-:-:S02]  /*16e0*/  UIMAD.WIDE.U32 UR26, UR6, UR12, URZ ;  /* 0x0000000c061a72a5 */ /* 0x004fc4000f8e00ff */
[----:B----4-:R-:W-:Y:S02]  /*16f0*/  UISETP.NE.AND UP1, UPT, UR21, 0x1, UPT ;  /* 0x000000011500788c */ /* 0x010fe4000bf25270 */
[----:B------:R-:W-:Y:S01]  /*1700*/  UISETP.NE.AND UP2, UPT, UR19, 0x1, UPT ;  /* 0x000000011300788c */ /* 0x000fe2000bf45270 */
[----:B------:R-:W-:Y:S02]  /*1710*/  UMOV UR22, UR23 ;  /* 0x0000001700167c82 */ /* 0x000fe40008000000 */
[----:B------:R-:W-:Y:S01]  /*1720*/  UMOV UR26, UR27 ;  /* 0x0000001b001a7c82 */ /* 0x000fe20008000000 */
[----:B------:R-:W-:Y:S02]  /*1730*/  @UP0 USHF.R.U32.HI UR5, URZ, UR7, UR22 ;  /* 0x00000007ff050299 */ /* 0x000fe40008011616 */
[----:B------:R-:W-:Y:S02]  /*1740*/  UIMAD.WIDE.U32 UR28, UR16, UR15, URZ ;  /* 0x0000000f101c72a5 */ /* 0x000fe4000f8e00ff */
[----:B------:R-:W-:-:S02]  /*1750*/  UIMAD.WIDE.U32 UR22, UR5, UR8, URZ ;  /* 0x00000008051672a5 */ /* 0x000fc4000f8e00ff */
[----:B------:R-:W-:Y:S02]  /*1760*/  @UP1 USHF.R.U32.HI UR6, URZ, UR13, UR26 ;  /* 0x0000000dff061299 */ /* 0x000fe4000801161a */
[----:B------:R-:W-:Y:S02]  /*1770*/  UIMAD.WIDE.U32 UR24, UR20, UR12, URZ ;  /* 0x0000000c141872a5 */ /* 0x000fe4000f8e00ff */
[----:B------:R-:W-:Y:S01]  /*1780*/  UIMAD.WIDE.U32 UR26, UR6, UR8, URZ ;  /* 0x00000008061a72a5 */ /* 0x000fe2000f8e00ff */
[----:B------:R-:W-:Y:S01]  /*1790*/  UMOV UR4, UR29 ;  /* 0x0000001d00047c82 */ /* 0x000fe20008000000 */
[----:B------:R-:W-:Y:S01]  /*17a0*/  UMOV UR22, UR23 ;  /* 0x0000001700167c82 */ /* 0x000fe20008000000 */
[----:B------:R-:W-:Y:S02]  /*17b0*/  USHF.R.U32.HI UR4, URZ, UR7, UR4 ;  /* 0x00000007ff047299 */ /* 0x000fe40008011604 */
[----:B------:R-:W-:Y:S01]  /*17c0*/  @UP2 USHF.R.U32.HI UR5, URZ, UR9, UR22 ;  /* 0x00000009ff052299 */ /* 0x000fe20008011616 */
[----:B------:R-:W-:Y:S01]  /*17d0*/  UMOV UR24, UR25 ;  /* 0x0000001900187c82 */ /* 0x000fe20008000000 */
[----:B------:R-:W-:Y:S01]  /*17e0*/  UMOV UR26, UR27 ;  /* 0x0000001b001a7c82 */ /* 0x000fe20008000000 */
[----:B------:R-:W-:-:S02]  /*17f0*/  USHF.R.U32.HI UR13, URZ, UR13, UR24 ;  /* 0x0000000dff0d7299 */ /* 0x000fc40008011618 */
[----:B------:R-:W-:Y:S02]  /*1800*/  USEL UR4, UR16, UR4, !UP0 ;  /* 0x0000000410047287 */ /* 0x000fe4000c000000 */
[----:B------:R-:W-:Y:S02]  /*1810*/  @UP2 USHF.R.U32.HI UR6, URZ, UR9, UR26 ;  /* 0x00000009ff062299 */ /* 0x000fe4000801161a */
[----:B------:R-:W-:Y:S02]  /*1820*/  UIMAD UR7, UR5, UR19, URZ ;  /* 0x00000013050772a4 */ /* 0x000fe4000f8e02ff */
[----:B------:R-:W-:Y:S02]  /*1830*/  USEL UR5, UR20, UR13, !UP1 ;  /* 0x0000000d14057287 */ /* 0x000fe4000c800000 */
[----:B------:R-:W-:Y:S02]  /*1840*/  UIMAD UR11, UR6, UR19, URZ ;  /* 0x00000013060b72a4 */ /* 0x000fe4000f8e02ff */
[----:B------:R-:W-:-:S02]  /*1850*/  UISETP.GE.AND UP0, UPT, UR4, UR7, UPT ;  /* 0x000000070400728c */ /* 0x000fc4000bf06270 */
[----:B------:R-:W-:Y:S02]  /*1860*/  UIMAD.WIDE.U32 UR12, UR4, UR8, URZ ;  /* 0x00000008040c72a5 */ /* 0x000fe4000f8e00ff */
[----:B------:R-:W-:Y:S02]  /*1870*/  UISETP.GE.OR UP0, UPT, UR5, UR11, UP0 ;  /* 0x0000000b0500728c */ /* 0x000fe40008706670 */
[----:B------:R-:W-:Y:S02]  /*1880*/  UIMAD.WIDE.U32 UR22, UR5, UR8, URZ ;  /* 0x00000008051672a5 */ /* 0x000fe4000f8e00ff */
[----:B------:R-:W-:Y:S01]  /*1890*/  UIADD3 UR11, UPT, UPT, -UR4, URZ, URZ ;  /* 0x000000ff040b7290 */ /* 0x000fe2000fffe1ff */
[----:B------:R-:W-:Y:S01]  /*18a0*/  UMOV UR8, UR13 ;  /* 0x0000000d00087c82 */ /* 0x000fe20008000000 */
[----:B------:R-:W-:Y:S02]  /*18b0*/  UIADD3 UR12, UPT, UPT, -UR5, URZ, URZ ;  /* 0x000000ff050c7290 */ /* 0x000fe4000fffe1ff */
[----:B------:R-:W-:-:S03]  /*18c0*/  USHF.R.U32.HI UR8, URZ, UR9, UR8 ;  /* 0x00000009ff087299 */ /* 0x000fc60008011608 */
[----:B------:R-:W-:Y:S01]  /*18d0*/  @!UP0 UMOV UR7, UR23 ;  /* 0x0000001700078c82 */ /* 0x000fe20008000000 */
[----:B------:R-:W-:Y:S02]  /*18e0*/  UIMAD UR16, UR14, UR11, UR16 ;  /* 0x0000000b0e1072a4 */ /* 0x000fe4000f8e0210 */
[----:B------:R-:W-:Y:S02]  /*18f0*/  USEL UR8, UR4, UR8, !UP2 ;  /* 0x0000000804087287 */ /* 0x000fe4000d000000 */
[----:B------:R-:W-:Y:S02]  /*1900*/  @!UP0 USHF.R.U32.HI UR7, URZ, UR9, UR7 ;  /* 0x00000009ff078299 */ /* 0x000fe40008011607 */
[----:B------:R-:W-:Y:S02]  /*1910*/  UIADD3 UR9, UPT, UPT, -UR8, URZ, URZ ;  /* 0x000000ff08097290 */ /* 0x000fe4000fffe1ff */
[----:B------:R-:W-:Y:S02]  /*1920*/  @!UP0 USEL UR7, UR5, UR7, !UP2 ;  /* 0x0000000705078287 */ /* 0x000fe4000d000000 */
[----:B------:R-:W-:-:S02]  /*1930*/  UIMAD UR9, UR19, UR9, UR4 ;  /* 0x00000009130972a4 */ /* 0x000fc4000f8e0204 */
[----:B------:R-:W-:Y:S02]  /*1940*/  @!UP0 UIADD3 UR8, UPT, UPT, UR8, -UR7, URZ ;  /* 0x8000000708088290 */ /* 0x000fe4000fffe0ff */
[----:B------:R-:W-:Y:S02]  /*1950*/  @!UP0 UIMAD UR6, UR9, UR6, UR7 ;  /* 0x00000006090682a4 */ /* 0x000fe4000f8e0207 */
[----:B------:R-:W-:Y:S02]  /*1960*/  @!UP0 UIMAD UR4, UR8, UR19, UR5 ;  /* 0x00000013080482a4 */ /* 0x000fe4000f8e0205 */
[----:B------:R-:W-:Y:S02]  /*1970*/  UIMAD UR20, UR21, UR12, UR20 ;  /* 0x0000000c151472a4 */ /* 0x000fe4000f8e0214 */
[----:B------:R-:W-:Y:S01]  /*1980*/  UIMAD UR16, UR4, UR14, UR16 ;  /* 0x0000000e041072a4 */ /* 0x000fe2000f8e0210 */
[----:B------:R-:W-:Y:S02]  /*1990*/  @!UP0 UMOV UR5, UR6 ;  /* 0x0000000600058c82 */ /* 0x000fe40008000000 */
[----:B------:R-:W-:-:S12]  /*19a0*/  UIMAD UR20, UR5, UR21, UR20 ;  /* 0x00000015051472a4 */ /* 0x000fd8000f8e0214 */
.L_x_19:
[----:B------:R-:W-:-:S09]  /*19b0*/  UISETP.NE.AND UP0, UPT, UR32, 0x1, UPT ;  /* 0x000000012000788c */ /* 0x000fd2000bf05270 */
[----:B------:R-:W-:Y:S05]  /*19c0*/  BRA.U UP0, `(.L_x_20) ;  /* 0x0000000100447547 */ /* 0x000fea000b800000 */
[----:B------:R-:W1:Y:S01]  /*19d0*/  LDCU.128 UR12, c[0x0][0xf10] ;  /* 0x0001e200ff0c77ac */ /* 0x000e620008000c00 */
[----:B------:R-:W2:Y:S01]  /*19e0*/  LDCU UR8, c[0x0][0xf0c] ;  /* 0x0001e180ff0877ac */ /* 0x000ea20008000800 */
[----:B------:R-:W3:Y:S01]  /*19f0*/  LDCU UR9, c[0x0][0xf20] ;  /* 0x0001e400ff0977ac */ /* 0x000ee20008000800 */
[----:B-1----:R-:W-:Y:S02]  /*1a00*/  UIMAD.WIDE.U32 UR6, UR20, UR12, URZ ;  /* 0x0000000c140672a5 */ /* 0x002fe4000f8e00ff */
[----:B------:R-:W-:Y:S02]  /*1a10*/  UIMAD.WIDE.U32 UR4, UR16, UR15, URZ ;  /* 0x0000000f100472a5 */ /* 0x000fe4000f8e00ff */
[----:B--2---:R-:W-:Y:S02]  /*1a20*/  UISETP.NE.AND UP1, UPT, UR8, 0x1, UPT ;  /* 0x000000010800788c */ /* 0x004fe4000bf25270 */
[----:B------:R-:W-:Y:S01]  /*1a30*/  UISETP.NE.AND UP0, UPT, UR14, 0x1, UPT ;  /* 0x000000010e00788c */ /* 0x000fe2000bf05270 */
[----:B------:R-:W-:-:S02]  /*1a40*/  UMOV UR6, UR7 ;  /* 0x0000000700067c82 */ /* 0x000fc40008000000 */
[----:B------:R-:W-:Y:S01]  /*1a50*/  UMOV UR4, UR5 ;  /* 0x0000000500047c82 */ /* 0x000fe20008000000 */
[----:B------:R-:W-:Y:S02]  /*1a60*/  USHF.R.U32.HI UR13, URZ, UR13, UR6 ;  /* 0x0000000dff0d7299 */ /* 0x000fe40008011606 */
[----:B---3--:R-:W-:Y:S02]  /*1a70*/  USHF.R.U32.HI UR4, URZ, UR9, UR4 ;  /* 0x00000009ff047299 */ /* 0x008fe40008011604 */
[----:B------:R-:W-:Y:S02]  /*1a80*/  USEL UR5, UR20, UR13, !UP1 ;  /* 0x0000000d14057287 */ /* 0x000fe4000c800000 */
[----:B------:R-:W-:-:S04]  /*1a90*/  USEL UR4, UR16, UR4, !UP0 ;  /* 0x0000000410047287 */ /* 0x000fc8000c000000 */
[----:B------:R-:W-:Y:S02]  /*1aa0*/  UIADD3 UR6, UPT, UPT, UR5, -UR4, URZ ;  /* 0x8000000405067290 */ /* 0x000fe4000fffe0ff */
[----:B------:R-:W-:Y:S02]  /*1ab0*/  UIADD3 UR4, UPT, UPT, -UR5, UR4, URZ ;  /* 0x0000000405047290 */ /* 0x000fe4000fffe1ff */
[----:B------:R-:W-:Y:S02]  /*1ac0*/  UIMAD UR16, UR6, UR14, UR16 ;  /* 0x0000000e061072a4 */ /* 0x000fe4000f8e0210 */
[----:B------:R-:W-:-:S12]  /*1ad0*/  UIMAD UR20, UR4, UR8, UR20 ;  /* 0x00000008041472a4 */ /* 0x000fd8000f8e0214 */
.L_x_20:
[----:B------:R-:W-:-:S09]  /*1ae0*/  UISETP.EQ.U32.AND UP0, UPT, UR33, 0x1, UPT ;  /* 0x000000012100788c */ /* 0x000fd2000bf02070 */
[----:B------:R-:W-:Y:S05]  /*1af0*/  BRA.U !UP0, `(.L_x_21) ;  /* 0x00000001080c7547 */ /* 0x000fea000b800000 */
[----:B------:R-:W-:Y:S01]  /*1b00*/  UCGABAR_WAIT ;  /* 0x0000000000007dc7 */ /* 0x000fe20008000000 */
[----:B------:R-:W-:Y:S01]  /*1b10*/  CCTL.IVALL ;  /* 0x00000000ff00798f */ /* 0x000fe20002000000 */
[----:B------:R-:W-:Y:S05]  /*1b20*/  BRA `(.L_x_22) ;  /* 0x0000000000047947 */ /* 0x000fea0003800000 */
.L_x_21:
[----:B------:R-:W-:Y:S06]  /*1b30*/  BAR.SYNC.DEFER_BLOCKING 0x0 ;  /* 0x0000000000007b1d */ /* 0x000fec0000010000 */
.L_x_22:
[----:B------:R-:W-:Y:S05]  /*1b40*/  BRA.U UP3, `(.L_x_23) ;  /* 0x0000001903647547 */ /* 0x000fea000b800000 */
[----:B------:R-:W1:Y:S01]  /*1b50*/  LDCU UR8, c[0x0][0x38c] ;  /* 0x00007180ff0877ac */ /* 0x000e620008000800 */
[----:B------:R-:W2:Y:S01]  /*1b60*/  S2UR UR9, SR_CgaCtaId ;  /* 0x00000000000979c3 */ /* 0x000ea20000008800 */
[----:B------:R-:W-:Y:S01]  /*1b70*/  PLOP3.LUT P2, PT, PT, PT, UP5, 0x80, 0x8 ;  /* 0x000000000008781c */ /* 0x000fe20003f4f058 */
[----:B------:R-:W-:Y:S01]  /*1b80*/  IMAD.MOV.U32 R12, RZ, RZ, 0x1 ;  /* 0x00000001ff0c7424 */ /* 0x000fe200078e00ff */
[----:B------:R-:W-:Y:S01]  /*1b90*/  USHF.L.U32 UR4, UR30, 0x7, URZ ;  /* 0x000000071e047899 */ /* 0x000fe200080006ff */
[----:B------:R-:W-:Y:S01]  /*1ba0*/  ISETP.NE.AND P3, PT, R0, RZ, P4 ;  /* 0x000000ff0000720c */ /* 0x000fe20002765270 */
[----:B------:R-:W-:Y:S01]  /*1bb0*/  UMOV UR7, 0x400 ;  /* 0x0000040000077882 */ /* 0x000fe20000000000 */
[----:B------:R-:W-:Y:S01]  /*1bc0*/  UISETP.NE.AND UP1, UPT, UR17, URZ, UPT ;  /* 0x000000ff1100728c */ /* 0x000fe2000bf25270 */
[----:B------:R-:W-:Y:S01]  /*1bd0*/  PLOP3.LUT P2, PT, P2, PT, PT, 0x8, 0x80 ;  /* 0x000000000080781c */ /* 0x000fe2000174e170 */
[----:B------:R-:W-:Y:S01]  /*1be0*/  ULEA UR67, UR67, UR4, 0x6 ;  /* 0x0000000443437291 */ /* 0x000fe2000f8e30ff */
[----:B------:R-:W-:Y:S01]  /*1bf0*/  CS2R R10, SRZ ;  /* 0x00000000000a7805 */ /* 0x000fe2000001ff00 */
[----:B------:R-:W-:Y:S01]  /*1c00*/  ULEA UR65, UR65, UR4, 0x6 ;  /* 0x0000000441417291 */ /* 0x000fe2000f8e30ff */
[----:B------:R-:W-:Y:S01]  /*1c10*/  IMAD.MOV.U32 R9, RZ, RZ, RZ ;  /* 0x000000ffff097224 */ /* 0x000fe200078e00ff */
[----:B------:R-:W3:Y:S01]  /*1c20*/  LDCU UR61, c[0x0][0x370] ;  /* 0x00006e00ff3d77ac */ /* 0x000ee20008000800 */
[----:B------:R-:W-:Y:S01]  /*1c30*/  IMAD.MOV.U32 R8, RZ, RZ, 0x1 ;  /* 0x00000001ff087424 */ /* 0x000fe200078e00ff */
[----:B------:R-:W4:Y:S01]  /*1c40*/  LDCU.64 UR38, c[0x0][0x348] ;  /* 0x00006900ff2677ac */ /* 0x000f220008000a00 */
[----:B-1----:R-:W-:-:S02]  /*1c50*/  UIADD3 UR6, UPT, UPT, UR8, 0x7f, URZ ;  /* 0x0000007f08067890 */ /* 0x002fc4000fffe0ff */
[----:B------:R-:W-:Y:S02]  /*1c60*/  USHF.R.U32.HI UR68, URZ, 0x9, UR51 ;  /* 0x00000009ff447899 */ /* 0x000fe40008011633 */
[----:B------:R-:W-:Y:S02]  /*1c70*/  USHF.R.S32.HI UR5, URZ, 0x1f, UR6 ;  /* 0x0000001fff057899 */ /* 0x000fe40008011406 */
[----:B--2---:R-:W-:Y:S02]  /*1c80*/  ULEA UR7, UR9, UR7, 0x18 ;  /* 0x0000000709077291 */ /* 0x004fe4000f8ec0ff */
[----:B------:R-:W-:Y:S02]  /*1c90*/  ULEA.HI UR5, UR5, UR6, URZ, 0x7 ;  /* 0x0000000605057291 */ /* 0x000fe4000f8f38ff */
[----:B------:R-:W-:Y:S02]  /*1ca0*/  UIADD3 UR6, UPT, UPT, UR8, -0x1, URZ ;  /* 0xffffffff08067890 */ /* 0x000fe4000fffe0ff */
[----:B------:R-:W-:-:S02]  /*1cb0*/  USHF.R.S32.HI UR63, URZ, 0x7, UR5 ;  /* 0x00000007ff3f7899 */ /* 0x000fc40008011405 */
[----:B------:R-:W-:Y:S02]  /*1cc0*/  UISETP.GE.U32.AND UP2, UPT, UR6, -0xff, UPT ;  /* 0xffffff010600788c */ /* 0x000fe4000bf46070 */
[----:B------:R-:W-:Y:S02]  /*1cd0*/  UISETP.LT.U32.AND UP0, UPT, UR63, 0x9, UPT ;  /* 0x000000093f00788c */ /* 0x000fe4000bf01070 */
[----:B------:R-:W-:Y:S02]  /*1ce0*/  UIADD3 UR69, UPT, UPT, UR8, 0xfe, URZ ;  /* 0x000000fe08457890 */ /* 0x000fe4000fffe0ff */
[----:B------:R-:W-:Y:S01]  /*1cf0*/  USEL UR62, UR63, 0x9, UP0 ;  /* 0x000000093f3e7887 */ /* 0x000fe20008000000 */
[----:B------:R-:W1:Y:S03]  /*1d00*/  LDCU UR60, c[0x0][0x374] ;  /* 0x00006e80ff3c77ac */ /* 0x000e660008000800 */
[----:B------:R-:W-:-:S02]  /*1d10*/  UIADD3 UR4, UPT, UPT, UR62, -0x1, URZ ;  /* 0xffffffff3e047890 */ /* 0x000fc4000fffe0ff */
[----:B------:R-:W-:Y:S02]  /*1d20*/  @UP2 UIADD3 UR4, UPT, UPT, UR62, URZ, URZ ;  /* 0x000000ff3e042290 */ /* 0x000fe4000fffe0ff */
[----:B------:R-:W-:Y:S02]  /*1d30*/  USEL UR37, UR52, 0x2, UP1 ;  /* 0x0000000234257887 */ /* 0x000fe40008800000 */
[----:B------:R-:W-:Y:S02]  /*1d40*/  UIADD3 UR57, UPT, UPT, UR7, 0x34800, UR54 ;  /* 0x0003480007397890 */ /* 0x000fe4000fffe036 */
[----:B------:R-:W-:Y:S02]  /*1d50*/  UIADD3 UR56, UPT, UPT, UR7, 0x35a00, UR51 ;  /* 0x00035a0007387890 */ /* 0x000fe4000fffe033 */
[----:B------:R-:W-:Y:S02]  /*1d60*/  UIADD3 UR66, UPT, UPT, UR63, -UR62, URZ ;  /* 0x8000003e3f427290 */ /* 0x000fe4000fffe0ff */
[----:B------:R-:W-:-:S02]  /*1d70*/  UIADD3 UR55, UPT, UPT, UR4, 0x1, URZ ;  /* 0x0000000104377890 */ /* 0x000fc4000fffe0ff */
[----:B------:R-:W-:Y:S01]  /*1d80*/  UIADD3 UR64, UPT, UPT, -UR4, URZ, URZ ;  /* 0x000000ff04407290 */ /* 0x000fe2000fffe1ff */
[----:B-1-34-:R-:W-:-:S11]  /*1d90*/  UMOV UR14, URZ ;  /* 0x000000ff000e7c82 */ /* 0x01afd60008000000 */
.L_x_47:
[----:B------:R-:W1:Y:S02]  /*1da0*/  S2UR UR4, SR_CgaCtaId ;  /* 0x00000000000479c3 */ /* 0x000e640000008800 */
[----:B-1----:R-:W-:-:S09]  /*1db0*/  UISETP.NE.AND UP0, UPT, UR4, URZ, UPT ;  /* 0x000000ff0400728c */ /* 0x002fd2000bf05270 */
[----:B---3--:R-:W-:Y:S05]  /*1dc0*/  BRA.U UP0, `(.L_x_24) ;  /* 0x0000000100287547 */ /* 0x008fea000b800000 */
[----:B------:R-:W-:Y:S02]  /*1dd0*/  LEA R0, R9, UR7, 0x3 ;  /* 0x0000000709007c11 */ /* 0x000fe4000f8e18ff */
[----:B------:R-:W-:-:S04]  /*1de0*/  SHF.L.U32 R2, R8, 0x1f, RZ ;  /* 0x0000001f08027819 */ /* 0x000fc800000006ff */
[----:B------:R-:W1:Y:S02]  /*1df0*/  SYNCS.PHASECHK.TRANS64.TRYWAIT P0, [R0+URZ+0x120], R2 ;  /* 0x00012002000075a7 */ /* 0x000e6400080011ff */
[----:B-1----:R-:W-:Y:S05]  /*1e00*/  @!P0 BRA `(.L_x_25) ;  /* 0x000000a800788947 */ /* 0x002fea0003800000 */
.L_x_157:
[----:B------:R-:W-:Y:S01]  /*1e10*/  VIADD R9, R9, 0x1 ;  /* 0x0000000109097836 */ /* 0x000fe20000000000 */
[----:B------:R1:W-:Y:S04]  /*1e20*/  SYNCS.ARRIVE.TRANS64.A1T0 RZ, [R0+URZ+0x110], RZ ;  /* 0x000110ff00ff79a7 */ /* 0x0003e800081000ff */
[----:B------:R-:W-:-:S04]  /*1e30*/  ISETP.NE.AND P0, PT, R9, 0x2, PT ;  /* 0x000000020900780c */ /* 0x000fc80003f05270 */
[----:B------:R-:W-:Y:S02]  /*1e40*/  SEL R9, R9, RZ, P0 ;  /* 0x000000ff09097207 */ /* 0x000fe40000000000 */
[----:B-1----:R-:W-:-:S04]  /*1e50*/  SEL R0, RZ, 0x1, P0 ;  /* 0x00000001ff007807 */ /* 0x002fc80000000000 */
[----:B------:R-:W-:-:S07]  /*1e60*/  LOP3.LUT R8, R8, R0, RZ, 0x3c, !PT ;  /* 0x0000000008087212 */ /* 0x000fce00078e3cff */
.L_x_24:
[----:B------:R-:W-:Y:S01]  /*1e70*/  ULEA UR4, UR14, UR7, 0x3 ;  /* 0x000000070e047291 */ /* 0x000fe2000f8e18ff */
[----:B------:R-:W-:Y:S01]  /*1e80*/  SHF.L.U32 R0, R12, 0x1f, RZ ;  /* 0x0000001f0c007819 */ /* 0x000fe200000006ff */
[----:B------:R-:W-:Y:S02]  /*1e90*/  UISETP.GE.U32.AND UP0, UPT, UR69, 0xff, UPT ;  /* 0x000000ff4500788c */ /* 0x000fe4000bf06070 */
[----:B------:R-:W-:Y:S02]  /*1ea0*/  ULEA UR35, UR16, UR67, 0x8 ;  /* 0x0000004310237291 */ /* 0x000fe4000f8e40ff */
[----:B------:R-:W-:Y:S01]  /*1eb0*/  ULEA UR11, UR16, UR68, 0x1 ;  /* 0x00000044100b7291 */ /* 0x000fe2000f8e08ff */
[----:B------:R-:W-:Y:S02]  /*1ec0*/  UMOV UR28, URZ ;  /* 0x000000ff001c7c82 */ /* 0x000fe40008000000 */
[----:B------:R1:W2:Y:S01]  /*1ed0*/  SYNCS.PHASECHK.TRANS64.TRYWAIT P1, [UR4+0x48], R0 ;  /* 0x00004800ff0075a7 */ /* 0x0002a20008021104 */
[----:B------:R-:W-:-:S04]  /*1ee0*/  ULEA.HI UR4, UR20, UR20, URZ, 0x1 ;  /* 0x0000001414047291 */ /* 0x000fc8000f8f08ff */
[----:B------:R-:W-:Y:S02]  /*1ef0*/  USHF.L.U32 UR5, UR4, 0x7, URZ ;  /* 0x0000000704057899 */ /* 0x000fe400080006ff */
[----:B------:R-:W-:Y:S02]  /*1f00*/  ULOP3.LUT UR19, UR4, 0xfffffffe, URZ, 0xc0, !UPT ;  /* 0xfffffffe04137892 */ /* 0x000fe4000f8ec0ff */
[----:B------:R-:W-:Y:S02]  /*1f10*/  ULOP3.LUT UR5, UR5, 0xffffff00, URZ, 0xc0, !UPT ;  /* 0xffffff0005057892 */ /* 0x000fe4000f8ec0ff */
[----:B------:R-:W-:Y:S02]  /*1f20*/  ULOP3.LUT UR19, UR19, 0x1, UR70, 0xf8, !UPT ;  /* 0x0000000113137892 */ /* 0x000fe4000f8ef846 */
[----:B------:R-:W-:Y:S01]  /*1f30*/  UIADD3 UR43, UPT, UPT, UR65, UR5, URZ ;  /* 0x00000005412b7290 */ /* 0x000fe2000fffe0ff */
[----:B------:R-:W-:Y:S11]  /*1f40*/  BRA.U !UP0, `(.L_x_26) ;  /* 0x0000000508287547 */ /* 0x000ff6000b800000 */
[----:B------:R-:W-:Y:S01]  /*1f50*/  UMOV UR15, UR64 ;  /* 0x00000040000f7c82 */ /* 0x000fe20008000000 */
[----:B------:R-:W-:Y:S01]  /*1f60*/  UMOV UR4, UR14 ;  /* 0x0000000e00047c82 */ /* 0x000fe20008000000 */
[----:B------:R-:W-:Y:S01]  /*1f70*/  UMOV UR20, 0xffffffff ;  /* 0xffffffff00147882 */ /* 0x000fe20000000000 */
[----:B------:R-:W-:-:S05]  /*1f80*/  UMOV UR42, URZ ;  /* 0x000000ff002a7c82 */ /* 0x000fca0008000000 */
.L_x_34:
[----:B------:R-:W-:Y:S01]  /*1f90*/  ULEA UR5, UR4, UR7, 0x3 ;  /* 0x0000000704057291 */ /* 0x000fe2000f8e18ff */
[----:B--2---:R-:W-:Y:S01]  /*1fa0*/  @P4 MOV R2, 0x8c00 ;  /* 0x00008c0000024802 */ /* 0x004fe20000000f00 */
[----:B--23--:R-:W-:Y:S10]  /*1fb0*/  @P1 BRA `(.L_x_27) ;  /* 0x00000000000c1947 */ /* 0x00cff40003800000 */
[----:B------:R-:W-:-:S04]  /*1fc0*/  SHF.L.U32 R3, R12, 0x1f, RZ ;  /* 0x0000001f0c037819 */ /* 0x000fc800000006ff */
[----:B------:R-:W2:Y:S02]  /*1fd0*/  SYNCS.PHASECHK.TRANS64.TRYWAIT P0, [UR5+0x48], R3 ;  /* 0x00004803ff0075a7 */ /* 0x000ea40008001105 */
[----:B--2---:R-:W-:Y:S05]  /*1fe0*/  @!P0 BRA `(.L_x_28) ;  /* 0x000000a800148947 */ /* 0x004fea0003800000 */
.L_x_27:
[----:B------:R2:W-:Y:S01]  /*1ff0*/  @P4 SYNCS.ARRIVE.TRANS64 RZ, [UR5], R2 ;  /* 0x00000002ffff49a7 */ /* 0x0005e20008000005 */
[----:B------:R-:W-:Y:S02]  /*2000*/  ULOP3.LUT UR6, UR37, 0x2, URZ, 0xfc, !UPT ;  /* 0x0000000225067892 */ /* 0x000fe4000f8efcff */
[----:B------:R-:W-:Y:S02]  /*2010*/  UIADD3 UR15, UPT, UPT, UR15, 0x1, URZ ;  /* 0x000000010f0f7890 */ /* 0x000fe4000fffe0ff */
[----:B------:R-:W-:Y:S02]  /*2020*/  UISETP.NE.AND UP0, UPT, UR6, 0x2, UPT ;  /* 0x000000020600788c */ /* 0x000fe4000bf05270 */
[----:B------:R-:W-:Y:S02]  /*2030*/  UIADD3 UR20, UPT, UPT, UR20, 0x1, URZ ;  /* 0x0000000114147890 */ /* 0x000fe4000fffe0ff */
[----:B------:R-:W-:-:S05]  /*2040*/  UISETP.NE.AND UP4, UPT, UR15, 0x1, UPT ;  /* 0x000000010f00788c */ /* 0x000fca000bf85270 */
[----:B------:R-:W-:Y:S05]  /*2050*/  BRA.U UP0, `(.L_x_29) ;  /* 0x0000000100047547 */ /* 0x000fea000b800000 */
[----:B------:R-:W-:Y:S05]  /*2060*/  BPT.TRAP 0x1 ;  /* 0x000000040000795c */ /* 0x000fea0000300000 */
.L_x_29:
[----:B------:R-:W-:Y:S04]  /*2070*/  BSSY.RECONVERGENT B0, `(.L_x_30) ;  /* 0x0000003000007945 */ /* 0x000fe80003800200 */
[----:B------:R-:W-:Y:S05]  /*2080*/  @!P3 BRA `(.L_x_31) ;  /* 0x000000000004b947 */ /* 0x000fea0003800000 */
[----:B------:R-:W-:Y:S05]  /*2090*/  BPT.TRAP 0x1 ;  /* 0x000000040000795c */ /* 0x000fea0000300000 */
.L_x_31:
[----:B------:R-:W-:Y:S05]  /*20a0*/  BSYNC.RECONVERGENT B0 ;  /* 0x0000000000007941 */ /* 0x000fea0003800200 */
.L_x_30:
[----:B------:R-:W-:Y:S01]  /*20b0*/  UIADD3 UR6, UPT, UPT, UR4, 0x1, URZ ;  /* 0x0000000104067890 */ /* 0x000fe2000fffe0ff */
[----:B------:R-:W-:Y:S01]  /*20c0*/  BSSY.RECONVERGENT B0, `(.L_x_32) ;  /* 0x000002e000007945 */ /* 0x000fe20003800200 */
[----:B------:R-:W-:Y:S02]  /*20d0*/  ELECT P0, URZ, PT ;  /* 0x0000000000ff782f */ /* 0x000fe40003800000 */
[----:B------:R-:W-:-:S04]  /*20e0*/  UISETP.NE.AND UP0, UPT, UR6, 0x9, UPT ;  /* 0x000000090600788c */ /* 0x000fc8000bf05270 */
[----:B------:R-:W-:Y:S02]  /*20f0*/  USEL UR8, URZ, 0x1, UP0 ;  /* 0x00000001ff087887 */ /* 0x000fe40008000000 */
[----:B------:R-:W-:-:S04]  /*2100*/  USEL UR14, UR6, URZ, UP0 ;  /* 0x000000ff060e7287 */ /* 0x000fc80008000000 */
[----:B------:R-:W-:Y:S01]  /*2110*/  ULEA UR6, UR14, UR7, 0x3 ;  /* 0x000000070e067291 */ /* 0x000fe2000f8e18ff */
[----:B------:R-:W-:-:S04]  /*2120*/  LOP3.LUT R12, R12, UR8, RZ, 0x3c, !PT ;  /* 0x000000080c0c7c12 */ /* 0x000fc8000f8e3cff */
[----:B-1----:R-:W-:-:S04]  /*2130*/  SHF.L.U32 R0, R12, 0x1f, RZ ;  /* 0x0000001f0c007819 */ /* 0x002fc800000006ff */
[----:B------:R1:W3:Y:S01]  /*2140*/  SYNCS.PHASECHK.TRANS64.TRYWAIT P1, [UR6+0x48], R0 ;  /* 0x00004800ff0075a7 */ /* 0x0002e20008021106 */
[----:B------:R-:W-:Y:S05]  /*2150*/  @!P0 BRA `(.L_x_33) ;  /* 0x0000000000908947 */ /* 0x000fea0003800000 */
[----:B------:R-:W-:Y:S02]  /*2160*/  USHF.L.U32 UR6, UR4, 0xd, URZ ;  /* 0x0000000d04067899 */ /* 0x000fe400080006ff */
[----:B------:R-:W-:Y:S02]  /*2170*/  UIADD3 UR28, UP3, UPT, UR38, 0x80, URZ ;  /* 0x00000080261c7890 */ /* 0x000fe4000ff7e0ff */
[----:B------:R-:W-:Y:S02]  /*2180*/  ULOP3.LUT UR40, UR6, UR50, URZ, 0xfc, !UPT ;  /* 0x0000003206287292 */ /* 0x000fe4000f8efcff */
[----:B------:R-:W-:Y:S02]  /*2190*/  UIADD3 UR26, UP2, UPT, UR38, 0x180, URZ ;  /* 0x00000180261a7890 */ /* 0x000fe4000ff5e0ff */
[----:B------:R-:W-:Y:S02]  /*21a0*/  ULOP3.LUT UR32, UR6, UR49, URZ, 0xfc, !UPT ;  /* 0x0000003106207292 */ /* 0x000fe4000f8efcff */
[----:B------:R-:W-:-:S02]  /*21b0*/  ULEA UR16, UR4, UR54, 0x9 ;  /* 0x0000003604107291 */ /* 0x000fc4000f8e48ff */
[----:B------:R-:W-:Y:S02]  /*21c0*/  UIADD3 UR24, UP1, UPT, UR38, 0x280, URZ ;  /* 0x0000028026187890 */ /* 0x000fe4000ff3e0ff */
[----:B------:R-:W-:Y:S02]  /*21d0*/  ULEA UR8, UR4, UR51, 0xa ;  /* 0x0000003304087291 */ /* 0x000fe4000f8e50ff */
[----:B------:R-:W-:Y:S02]  /*21e0*/  UIADD3 UR22, UP0, UPT, UR38, 0x380, URZ ;  /* 0x0000038026167890 */ /* 0x000fe4000ff1e0ff */
[----:B------:R-:W-:Y:S02]  /*21f0*/  ULOP3.LUT UR41, UR5, 0xfefffff8, URZ, 0xc0, !UPT ;  /* 0xfefffff805297892 */ /* 0x000fe4000f8ec0ff */
[----:B------:R-:W-:Y:S02]  /*2200*/  UIADD3.X UR29, UPT, UPT, URZ, UR39, URZ, UP3, !UPT ;  /* 0x00000027ff1d7290 */ /* 0x000fe40009ffe4ff */
[----:B------:R-:W-:-:S02]  /*2210*/  UPRMT UR6, URZ, 0x5410, UR48 ;  /* 0x00005410ff067896 */ /* 0x000fc40008000030 */
[----:B------:R-:W-:Y:S02]  /*2220*/  UIADD3 UR40, UPT, UPT, UR7, 0x10800, UR40 ;  /* 0x0001080007287890 */ /* 0x000fe4000fffe028 */
[----:B------:R-:W-:Y:S02]  /*2230*/  UIADD3.X UR27, UPT, UPT, URZ, UR39, URZ, UP2, !UPT ;  /* 0x00000027ff1b7290 */ /* 0x000fe400097fe4ff */
[----:B------:R-:W-:Y:S02]  /*2240*/  UPRMT UR31, URZ, 0x5410, UR47 ;  /* 0x00005410ff1f7896 */ /* 0x000fe4000800002f */
[----:B------:R-:W-:Y:S02]  /*2250*/  UIADD3 UR32, UPT, UPT, UR7, 0x22800, UR32 ;  /* 0x0002280007207890 */ /* 0x000fe4000fffe020 */
[----:B------:R-:W-:Y:S02]  /*2260*/  UIADD3.X UR25, UPT, UPT, URZ, UR39, URZ, UP1, !UPT ;  /* 0x00000027ff197290 */ /* 0x000fe40008ffe4ff */
[----:B------:R-:W-:-:S02]  /*2270*/  UIADD3 UR16, UPT, UPT, UR7, 0x34800, UR16 ;  /* 0x0003480007107890 */ /* 0x000fc4000fffe010 */
[----:B------:R-:W-:Y:S02]  /*2280*/  UIADD3.X UR23, UPT, UPT, URZ, UR39, URZ, UP0, !UPT ;  /* 0x00000027ff177290 */ /* 0x000fe400087fe4ff */
[----:B------:R-:W-:Y:S02]  /*2290*/  UPRMT UR30, URZ, 0x5410, UR46 ;  /* 0x00005410ff1e7896 */ /* 0x000fe4000800002e */
[----:B------:R-:W-:Y:S01]  /*22a0*/  UIADD3 UR8, UPT, UPT, UR7, 0x35a00, UR8 ;  /* 0x00035a0007087890 */ /* 0x000fe2000fffe008 */
[----:B------:R-:W-:Y:S01]  /*22b0*/  UMOV UR52, 0x0 ;  /* 0x0000000000347882 */ /* 0x000fe20000000000 */
[----:B------:R-:W-:Y:S01]  /*22c0*/  UMOV UR53, 0x10000000 ;  /* 0x1000000000357882 */ /* 0x000fe20000000000 */
[----:B------:R-:W-:Y:S01]  /*22d0*/  UMOV UR34, UR42 ;  /* 0x0000002a00227c82 */ /* 0x000fe20008000000 */
[----:B------:R-:W-:Y:S01]  /*22e0*/  UMOV UR36, UR44 ;  /* 0x0000002c00247c82 */ /* 0x000fe20008000000 */
[----:B------:R-:W-:Y:S01]  /*22f0*/  UMOV UR33, UR41 ;  /* 0x0000002900217c82 */ /* 0x000fe20008000000 */
[----:B------:R-:W-:Y:S01]  /*2300*/  UMOV UR21, UR44 ;  /* 0x0000002c00157c82 */ /* 0x000fe20008000000 */
[----:B------:R-:W-:Y:S01]  /*2310*/  UMOV UR17, UR41 ;  /* 0x0000002900117c82 */ /* 0x000fe20008000000 */
[----:B------:R4:W-:Y:S01]  /*2320*/  UTMALDG.3D.MULTICAST.2CTA [UR40], [UR28], UR6, desc[UR52] ;  /* 0x000034281c0073b4 */ /* 0x0009e20008211806 */
[----:B------:R-:W-:Y:S01]  /*2330*/  UMOV UR12, UR20 ;  /* 0x00000014000c7c82 */ /* 0x000fe20008000000 */
[----:B------:R-:W-:Y:S01]  /*2340*/  UMOV UR13, UR44 ;  /* 0x0000002c000d7c82 */ /* 0x000fe20008000000 */
[----:B------:R-:W-:Y:S01]  /*2350*/  UMOV UR9, UR41 ;  /* 0x0000002900097c82 */ /* 0x000fe20008000000 */
[----:B------:R4:W-:Y:S01]  /*2360*/  UTMALDG.3D.MULTICAST.2CTA [UR32], [UR26], UR31, desc[UR52] ;  /* 0x000034201a0073b4 */ /* 0x0009e2000821181f */
[----:B------:R4:W-:Y:S01]  /*2370*/  UTMALDG.4D.MULTICAST.2CTA [UR16], [UR24], UR6, desc[UR52] ;  /* 0x00003410180073b4 */ /* 0x0009e20008219806 */
[----:B------:R4:W-:Y:S02]  /*2380*/  UTMALDG.4D.MULTICAST.2CTA [UR8], [UR22], UR30, desc[UR52] ;  /* 0x00003408160073b4 */ /* 0x0009e4000821981e */
[----:B----4-:R-:W-:Y:S01]  /*2390*/  NOP ;  /* 0x0000000000007918 */ /* 0x010fe20000000000 */
.L_x_33:
[----:B------:R-:W-:Y:S05]  /*23a0*/  BSYNC.RECONVERGENT B0 ;  /* 0x0000000000007941 */ /* 0x000fea0003800200 */
.L_x_32:
[----:B------:R-:W-:Y:S01]  /*23b0*/  UIADD3 UR42, UPT, UPT, UR42, 0x80, URZ ;  /* 0x000000802a2a7890 */ /* 0x000fe2000fffe0ff */
[----:B------:R-:W-:Y:S01]  /*23c0*/  UMOV UR4, UR14 ;  /* 0x0000000e00047c82 */ /* 0x000fe20008000000 */
[----:B------:R-:W-:Y:S01]  /*23d0*/  UMOV UR28, UR55 ;  /* 0x00000037001c7c82 */ /* 0x000fe20008000000 */
[----:B------:R-:W-:Y:S09]  /*23e0*/  BRA.U UP4, `(.L_x_34) ;  /* 0xfffffff904e87547 */ /* 0x000ff2000b83ffff */
.L_x_26:
[----:B------:R-:W-:Y:S01]  /*23f0*/  ULEA UR4, UR14, UR7, 0x3 ;  /* 0x000000070e047291 */ /* 0x000fe2000f8e18ff */
[----:B-1----:R-:W-:Y:S01]  /*2400*/  SHF.L.U32 R0, R12, 0x1f, RZ ;  /* 0x0000001f0c007819 */ /* 0x002fe200000006ff */
[----:B------:R-:W-:Y:S01]  /*2410*/  @!P2 SYNCS.ARRIVE.TRANS64.A1T0 RZ, [UR7+0xd8], RZ ;  /* 0x0000d8ffffffa9a7 */ /* 0x000fe20008100007 */
[----:B------:R-:W-:-:S06]  /*2420*/  UISETP.GT.AND UP0, UPT, UR63, UR62, UPT ;  /* 0x0000003e3f00728c */ /* 0x000fcc000bf04270 */
[----:B--23--:R1:W2:Y:S03]  /*2430*/  SYNCS.PHASECHK.TRANS64.TRYWAIT P1, [UR4+0x48], R0 ;  /* 0x00004800ff0075a7 */ /* 0x00c2a60008021104 */
[----:B------:R-:W-:Y:S05]  /*2440*/  BRA.U !UP0, `(.L_x_35) ;  /* 0x0000000508187547 */ /* 0x000fea000b800000 */
[----:B------:R-:W-:Y:S01]  /*2450*/  UIADD3 UR30, UPT, UPT, UR66, UR28, URZ ;  /* 0x0000001c421e7290 */ /* 0x000fe2000fffe0ff */
[----:B------:R-:W-:-:S11]  /*2460*/  UMOV UR5, UR14 ;  /* 0x0000000e00057c82 */ /* 0x000fd60008000000 */
.L_x_43:
[----:B------:R-:W-:Y:S01]  /*2470*/  ULEA UR6, UR5, UR7, 0x3 ;  /* 0x0000000705067291 */ /* 0x000fe2000f8e18ff */
[----:B--2---:R-:W-:Y:S01]  /*2480*/  @P4 MOV R2, 0x8c00 ;  /* 0x00008c0000024802 */ /* 0x004fe20000000f00 */
[----:B--23--:R-:W-:Y:S10]  /*2490*/  @P1 BRA `(.L_x_36) ;  /* 0x00000000000c1947 */ /* 0x00cff40003800000 */
[----:B------:R-:W-:-:S04]  /*24a0*/  SHF.L.U32 R3, R12, 0x1f, RZ ;  /* 0x0000001f0c037819 */ /* 0x000fc800000006ff */
[----:B------:R-:W2:Y:S02]  /*24b0*/  SYNCS.PHASECHK.TRANS64.TRYWAIT P0, [UR6+0x48], R3 ;  /* 0x00004803ff0075a7 */ /* 0x000ea40008001106 */
[----:B--2---:R-:W-:Y:S05]  /*24c0*/  @!P0 BRA `(.L_x_37) ;  /* 0x000000a000f48947 */ /* 0x004fea0003800000 */
.L_x_36:
[----:B------:R2:W-:Y:S01]  /*24d0*/  @P4 SYNCS.ARRIVE.TRANS64 RZ, [UR6], R2 ;  /* 0x00000002ffff49a7 */ /* 0x0005e20008000006 */
[----:B------:R-:W-:-:S04]  /*24e0*/  ULOP3.LUT UR4, UR37, 0x2, URZ, 0xfc, !UPT ;  /* 0x0000000225047892 */ /* 0x000fc8000f8efcff */
[----:B------:R-:W-:-:S09]  /*24f0*/  UISETP.NE.AND UP0, UPT, UR4, 0x2, UPT ;  /* 0x000000020400788c */ /* 0x000fd2000bf05270 */
[----:B------:R-:W-:Y:S05]  /*2500*/  BRA.U UP0, `(.L_x_38) ;  /* 0x0000000100047547 */ /* 0x000fea000b800000 */
[----:B------:R-:W-:Y:S05]  /*2510*/  BPT.TRAP 0x1 ;  /* 0x000000040000795c */ /* 0x000fea0000300000 */
.L_x_38:
[----:B------:R-:W-:Y:S04]  /*2520*/  BSSY.RECONVERGENT B0, `(.L_x_39) ;  /* 0x0000003000007945 */ /* 0x000fe80003800200 */
[----:B------:R-:W-:Y:S05]  /*2530*/  @!P3 BRA `(.L_x_40) ;  /* 0x000000000004b947 */ /* 0x000fea0003800000 */
[----:B------:R-:W-:Y:S05]  /*2540*/  BPT.TRAP 0x1 ;  /* 0x000000040000795c */ /* 0x000fea0000300000 */
.L_x_40:
[----:B------:R-:W-:Y:S05]  /*2550*/  BSYNC.RECONVERGENT B0 ;  /* 0x0000000000007941 */ /* 0x000fea0003800200 */
.L_x_39:
        /* <DEDUP_REMOVED lines=16> */
[----:B------:R-:W-:-:S02]  /*2660*/  UIADD3 UR22, UP1, UPT, UR38, 0x280, URZ ;  /* 0x0000028026167890 */ /* 0x000fc4000ff3e0ff */
[----:B------:R-:W-:Y:S02]  /*2670*/  UIADD3 UR20, UP0, UPT, UR38, 0x380, URZ ;  /* 0x0000038026147890 */ /* 0x000fe4000ff1e0ff */
[----:B------:R-:W-:Y:S02]  /*2680*/  USHF.L.U32 UR42, UR28, 0x7, URZ ;  /* 0x000000071c2a7899 */ /* 0x000fe400080006ff */
[----:B------:R-:W-:Y:S02]  /*2690*/  ULOP3.LUT UR41, UR6, 0xfefffff8, URZ, 0xc0, !UPT ;  /* 0xfefffff806297892 */ /* 0x000fe4000f8ec0ff */
[----:B------:R-:W-:Y:S02]  /*26a0*/  UIADD3.X UR17, UPT, UPT, URZ, UR39, URZ, UP3, !UPT ;  /* 0x00000027ff117290 */ /* 0x000fe40009ffe4ff */
[----:B------:R-:W-:Y:S02]  /*26b0*/  UIADD3 UR40, UPT, UPT, UR7, 0x10800, UR40 ;  /* 0x0001080007287890 */ /* 0x000fe4000fffe028 */
[----:B------:R-:W-:-:S02]  /*26c0*/  UPRMT UR4, URZ, 0x5410, UR48 ;  /* 0x00005410ff047896 */ /* 0x000fc40008000030 */
[----:B------:R-:W-:Y:S02]  /*26d0*/  UIADD3 UR32, UPT, UPT, UR7, 0x22800, UR32 ;  /* 0x0002280007207890 */ /* 0x000fe4000fffe020 */
[----:B------:R-:W-:Y:S02]  /*26e0*/  UPRMT UR9, URZ, 0x5410, UR47 ;  /* 0x00005410ff097896 */ /* 0x000fe4000800002f */
[----:B------:R-:W-:Y:S02]  /*26f0*/  UIADD3.X UR13, UPT, UPT, URZ, UR39, URZ, UP2, !UPT ;  /* 0x00000027ff0d7290 */ /* 0x000fe400097fe4ff */
[----:B------:R-:W-:Y:S02]  /*2700*/  ULEA UR24, UR5, UR57, 0x9 ;  /* 0x0000003905187291 */ /* 0x000fe4000f8e48ff */
[----:B------:R-:W-:Y:S02]  /*2710*/  UIADD3.X UR23, UPT, UPT, URZ, UR39, URZ, UP1, !UPT ;  /* 0x00000027ff177290 */ /* 0x000fe40008ffe4ff */
[----:B------:R-:W-:-:S02]  /*2720*/  ULEA UR8, UR5, UR56, 0xa ;  /* 0x0000003805087291 */ /* 0x000fc4000f8e50ff */
[----:B------:R-:W-:Y:S02]  /*2730*/  UPRMT UR15, URZ, 0x5410, UR46 ;  /* 0x00005410ff0f7896 */ /* 0x000fe4000800002e */
[----:B------:R-:W-:Y:S01]  /*2740*/  UIADD3.X UR21, UPT, UPT, URZ, UR39, URZ, UP0, !UPT ;  /* 0x00000027ff157290 */ /* 0x000fe200087fe4ff */
[----:B------:R-:W-:Y:S01]  /*2750*/  UMOV UR52, 0x0 ;  /* 0x0000000000347882 */ /* 0x000fe20000000000 */
[----:B------:R-:W-:Y:S01]  /*2760*/  UMOV UR53, 0x10000000 ;  /* 0x1000000000357882 */ /* 0x000fe20000000000 */
[----:B------:R-:W-:Y:S01]  /*2770*/  UMOV UR36, UR44 ;  /* 0x0000002c00247c82 */ /* 0x000fe20008000000 */
[----:B------:R-:W-:Y:S01]  /*2780*/  UMOV UR33, UR41 ;  /* 0x0000002900217c82 */ /* 0x000fe20008000000 */
[----:B------:R-:W-:Y:S01]  /*2790*/  UMOV UR34, UR42 ;  /* 0x0000002a00227c82 */ /* 0x000fe20008000000 */
[----:B------:R-:W-:Y:S01]  /*27a0*/  UTMALDG.3D.MULTICAST.2CTA [UR40], [UR16], UR4, desc[UR52] ;  /* 0x00003428100073b4 */ /* 0x000fe20008211804 */
[----:B------:R-:W-:Y:S01]  /*27b0*/  UMOV UR26, UR18 ;  /* 0x00000012001a7c82 */ /* 0x000fe20008000000 */
[----:B------:R-:W-:Y:S01]  /*27c0*/  UMOV UR27, UR19 ;  /* 0x00000013001b7c82 */ /* 0x000fe20008000000 */
[----:B------:R-:W-:Y:S01]  /*27d0*/  UMOV UR29, UR44 ;  /* 0x0000002c001d7c82 */ /* 0x000fe20008000000 */
[----:B------:R-:W-:Y:S01]  /*27e0*/  UMOV UR25, UR41 ;  /* 0x0000002900197c82 */ /* 0x000fe20008000000 */
[----:B------:R4:W-:Y:S01]  /*27f0*/  UTMALDG.3D.MULTICAST.2CTA [UR32], [UR12], UR9, desc[UR52] ;  /* 0x000034200c0073b4 */ /* 0x0009e20008211809 */
[----:B------:R1:W-:Y:S01]  /*2800*/  UTMALDG.4D.MULTICAST.2CTA [UR24], [UR22], UR4, desc[UR52] ;  /* 0x00003418160073b4 */ /* 0x0003e20008219804 */
[----:B----4-:R-:W-:Y:S01]  /*2810*/  UMOV UR12, UR28 ;  /* 0x0000001c000c7c82 */ /* 0x010fe20008000000 */
[----:B------:R-:W-:Y:S01]  /*2820*/  UMOV UR13, UR44 ;  /* 0x0000002c000d7c82 */ /* 0x000fe20008000000 */
[----:B------:R-:W-:-:S02]  /*2830*/  UMOV UR9, UR41 ;  /* 0x0000002900097c82 */ /* 0x000fc40008000000 */
[----:B------:R1:W-:Y:S02]  /*2840*/  UTMALDG.4D.MULTICAST.2CTA [UR8], [UR20], UR15, desc[UR52] ;  /* 0x00003408140073b4 */ /* 0x0003e4000821980f */
[----:B-1----:R-:W-:Y:S01]  /*2850*/  NOP ;  /* 0x0000000000007918 */ /* 0x002fe20000000000 */
.L_x_42:
[----:B------:R-:W-:Y:S05]  /*2860*/  BSYNC.RECONVERGENT B0 ;  /* 0x0000000000007941 */ /* 0x000fea0003800200 */
.L_x_41:
[----:B------:R-:W-:Y:S01]  /*2870*/  UIADD3 UR28, UPT, UPT, UR28, 0x1, URZ ;  /* 0x000000011c1c7890 */ /* 0x000fe2000fffe0ff */
[----:B------:R-:W-:-:S03]  /*2880*/  UMOV UR5, UR14 ;  /* 0x0000000e00057c82 */ /* 0x000fc60008000000 */
[----:B------:R-:W-:-:S09]  /*2890*/  UISETP.NE.AND UP0, UPT, UR28, UR30, UPT ;  /* 0x0000001e1c00728c */ /* 0x000fd2000bf05270 */
[----:B------:R-:W-:Y:S05]  /*28a0*/  BRA.U UP0, `(.L_x_43) ;  /* 0xfffffff900f07547 */ /* 0x000fea000b83ffff */
.L_x_35:
[C---:B------:R-:W-:Y:S01]  /*28b0*/  LEA R3, R11.reuse, UR7, 0x3 ;  /* 0x000000070b037c11 */ /* 0x040fe2000f8e18ff */
[----:B------:R-:W-:Y:S01]  /*28c0*/  NOP ;  /* 0x0000000000007918 */ /* 0x000fe20000000000 */
[----:B-1----:R-:W-:Y:S02]  /*28d0*/  SHF.L.U32 R0, R10, 0x1f, RZ ;  /* 0x0000001f0a007819 */ /* 0x002fe400000006ff */
[----:B------:R-:W-:Y:S02]  /*28e0*/  LEA R4, R11, UR7, 0x4 ;  /* 0x000000070b047c11 */ /* 0x000fe4000f8e20ff */
[----:B------:R-:W1:Y:S02]  /*28f0*/  SYNCS.PHASECHK.TRANS64.TRYWAIT P0, [R3+URZ+0xe0], R0 ;  /* 0x0000e000030075a7 */ /* 0x000e6400080011ff */
[----:B-1----:R-:W-:Y:S05]  /*2900*/  @!P0 BRA `(.L_x_44) ;  /* 0x0000009c00fc8947 */ /* 0x002fea0003800000 */
.L_x_160:
[----:B------:R-:W4:Y:S01]  /*2910*/  LDS.128 R4, [R4+0x140] ;  /* 0x0001400004047984 */ /* 0x000f220000000c00 */
[----:B------:R-:W-:Y:S01]  /*2920*/  UISETP.GE.AND UP0, UPT, UR45, 0x1, UPT ;  /* 0x000000012d00788c */ /* 0x000fe2000bf06270 */
[----:B------:R-:W-:Y:S01]  /*2930*/  @!PT LDS RZ, [RZ] ;  /* 0x00000000fffff984 */ /* 0x000fe20000000800 */
[----:B------:R-:W-:Y:S01]  /*2940*/  @!PT LDS RZ, [RZ] ;  /* 0x00000000fffff984 */ /* 0x000fe20000000800 */
[----:B------:R-:W-:Y:S01]  /*2950*/  @!PT LDS RZ, [RZ] ;  /* 0x00000000fffff984 */ /* 0x000fe20000000800 */
[----:B------:R-:W-:Y:S01]  /*2960*/  @!PT LDS RZ, [RZ] ;  /* 0x00000000fffff984 */ /* 0x000fe20000000800 */
[----:B------:R1:W-:Y:S06]  /*2970*/  MEMBAR.ALL.CTA ;  /* 0x0000000000007992 */ /* 0x0003ec0000008000 */
[----:B-1----:R-:W1:Y:S01]  /*2980*/  FENCE.VIEW.ASYNC.S ;  /* 0x00000000000073c6 */ /* 0x002e620000000000 */
[----:B----4-:R-:W-:-:S13]  /*2990*/  LOP3.LUT P0, RZ, R6, 0x1, RZ, 0xc0, !PT ;  /* 0x0000000106ff7812 */ /* 0x010fda000780c0ff */
[----:B-1----:R-:W-:Y:S01]  /*29a0*/  VOTEU.ANY UP1, P0 ;  /* 0x0000000000ff7886 */ /* 0x002fe20000020100 */
[----:B------:R-:W-:-:S13]  /*29b0*/  PLOP3.LUT P0, PT, PT, PT, UP1, 0x80, 0x8 ;  /* 0x000000000008781c */ /* 0x000fda0003f0f018 */
[----:B------:R-:W-:Y:S02]  /*29c0*/  @P0 LOP3.LUT R0, R5, 0xffff, RZ, 0xc0, !PT ;  /* 0x0000ffff05000812 */ /* 0x000fe400078ec0ff */
[----:B--2---:R-:W-:Y:S02]  /*29d0*/  @P0 MOV R2, R4 ;  /* 0x0000000400020202 */ /* 0x004fe40000000f00 */
[----:B------:R-:W-:Y:S01]  /*29e0*/  @P0 R2UR UR5, R0 ;  /* 0x00000000000502ca */ /* 0x000fe200000e0000 */
[----:B------:R-:W-:Y:S01]  /*29f0*/  VIADD R0, R3, 0xf0 ;  /* 0x000000f003007836 */ /* 0x000fe20000000000 */
[----:B------:R-:W-:Y:S02]  /*2a00*/  @P0 SHF.R.U32.HI R4, RZ, 0x10, R5 ;  /* 0x00000010ff040819 */ /* 0x000fe40000011605 */
[----:B------:R-:W-:Y:S02]  /*2a10*/  @P0 R2UR UR6, R2 ;  /* 0x00000000020602ca */ /* 0x000fe400000e0000 */
[----:B------:R-:W-:-:S02]  /*2a20*/  PRMT R0, RZ, 0x654, R0 ;  /* 0x00000654ff007816 */ /* 0x000fc40000000000 */
[----:B------:R-:W-:Y:S02]  /*2a30*/  @P0 R2UR UR4, R4 ;  /* 0x00000000040402ca */ /* 0x000fe400000e0000 */
[----:B------:R1:W-:Y:S03]  /*2a40*/  SYNCS.ARRIVE.TRANS64.RED.A1T0 RZ, [R0+URZ], RZ ;  /* 0x000000ff00ff79a7 */ /* 0x0003e600081004ff */
[----:B------:R-:W-:-:S04]  /*2a50*/  @UP1 UMOV UR58, UR5 ;  /* 0x00000005003a1c82 */ /* 0x000fc80008000000 */
[----:B------:R-:W-:-:S04]  /*2a60*/  @UP1 UMOV UR59, UR6 ;  /* 0x00000006003b1c82 */ /* 0x000fc80008000000 */
[----:B------:R-:W-:Y:S01]  /*2a70*/  @UP1 UMOV UR44, UR4 ;  /* 0x00000004002c1c82 */ /* 0x000fe20008000000 */
[----:B------:R-:W-:Y:S05]  /*2a80*/  BRA.U !UP0, `(.L_x_45) ;  /* 0x0000000108d47547 */ /* 0x000fea000b800000 */
[----:B------:R-:W2:Y:S01]  /*2a90*/  LDCU.128 UR20, c[0x0][0xf10] ;  /* 0x0001e200ff1477ac */ /* 0x000ea20008000c00 */
[----:B------:R-:W4:Y:S01]  /*2aa0*/  LDCU UR11, c[0x0][0xf20] ;  /* 0x0001e400ff0b77ac */ /* 0x000f220008000800 */
[----:B------:R-:W3:Y:S01]  /*2ab0*/  LDCU UR19, c[0x0][0xf0c] ;  /* 0x0001e180ff1377ac */ /* 0x000ee20008000800 */
[----:B------:R-:W1:Y:S01]  /*2ac0*/  LDCU.64 UR8, c[0x0][0xf28] ;  /* 0x0001e500ff0877ac */ /* 0x000e620008000a00 */
[----:B------:R-:W-:Y:S02]  /*2ad0*/  UISETP.NE.AND UP3, UPT, UR45, 0x1, UPT ;  /* 0x000000012d00788c */ /* 0x000fe4000bf65270 */
[----:B--2---:R-:W-:Y:S02]  /*2ae0*/  UIMAD.WIDE.U32 UR12, UR60, UR23, URZ ;  /* 0x000000173c0c72a5 */ /* 0x004fe4000f8e00ff */
[----:B------:R-:W-:Y:S02]  /*2af0*/  UIMAD.WIDE.U32 UR4, UR61, UR20, URZ ;  /* 0x000000143d0472a5 */ /* 0x000fe4000f8e00ff */
[----:B------:R-:W-:-:S02]  /*2b00*/  UISETP.NE.AND UP0, UPT, UR22, 0x1, UPT ;  /* 0x000000011600788c */ /* 0x000fc4000bf05270 */
[----:B------:R-:W-:Y:S01]  /*2b10*/  UIMAD.WIDE.U32 UR24, UR58, UR23, URZ ;  /* 0x000000173a1872a5 */ /* 0x000fe2000f8e00ff */
[----:B------:R-:W-:Y:S02]  /*2b20*/  UMOV UR12, UR13 ;  /* 0x0000000d000c7c82 */ /* 0x000fe40008000000 */
[----:B------:R-:W-:Y:S01]  /*2b30*/  UMOV UR4, UR5 ;  /* 0x0000000500047c82 */ /* 0x000fe20008000000 */
[----:B----4-:R-:W-:Y:S02]  /*2b40*/  USHF.R.U32.HI UR12, URZ, UR11, UR12 ;  /* 0x0000000bff0c7299 */ /* 0x010fe4000801160c */
[----:B---3--:R-:W-:Y:S02]  /*2b50*/  UISETP.NE.AND UP2, UPT, UR19, 0x1, UPT ;  /* 0x000000011300788c */ /* 0x008fe4000bf45270 */
[----:B------:R-:W-:Y:S02]  /*2b60*/  USHF.R.U32.HI UR4, URZ, UR21, UR4 ;  /* 0x00000015ff047299 */ /* 0x000fe40008011604 */
[----:B------:R-:W-:-:S02]  /*2b70*/  USEL UR5, UR60, UR12, !UP0 ;  /* 0x0000000c3c057287 */ /* 0x000fc4000c000000 */
[----:B------:R-:W-:Y:S02]  /*2b80*/  USEL UR6, UR61, UR4, !UP2 ;  /* 0x000000043d067287 */ /* 0x000fe4000d000000 */
[----:B-1----:R-:W-:Y:S01]  /*2b90*/  UIMAD.WIDE.U32 UR12, UR5, UR8, URZ ;  /* 0x00000008050c72a5 */ /* 0x002fe2000f8e00ff */
[----:B------:R-:W-:Y:S01]  /*2ba0*/  UMOV UR4, UR25 ;  /* 0x0000001900047c82 */ /* 0x000fe20008000000 */
[----:B------:R-:W-:Y:S02]  /*2bb0*/  UIMAD.WIDE.U32 UR16, UR59, UR20, URZ ;  /* 0x000000143b1072a5 */ /* 0x000fe4000f8e00ff */
[----:B------:R-:W-:-:S03]  /*2bc0*/  UIMAD.WIDE.U32 UR24, UR6, UR8, URZ ;  /* 0x00000008061872a5 */ /* 0x000fc6000f8e00ff */
[----:B------:R-:W-:Y:S01]  /*2bd0*/  UMOV UR12, UR13 ;  /* 0x0000000d000c7c82 */ /* 0x000fe20008000000 */
[----:B------:R-:W-:Y:S02]  /*2be0*/  USHF.R.U32.HI UR4, URZ, UR11, UR4 ;  /* 0x0000000bff047299 */ /* 0x000fe40008011604 */
[----:B------:R-:W-:Y:S01]  /*2bf0*/  @UP3 USHF.R.U32.HI UR5, URZ, UR9, UR12 ;  /* 0x00000009ff053299 */ /* 0x000fe2000801160c */
[----:B------:R-:W-:Y:S01]  /*2c00*/  UMOV UR16, UR17 ;  /* 0x0000001100107c82 */ /* 0x000fe20008000000 */
[----:B------:R-:W-:Y:S01]  /*2c10*/  UMOV UR24, UR25 ;  /* 0x0000001900187c82 */ /* 0x000fe20008000000 */
[----:B------:R-:W-:Y:S02]  /*2c20*/  USHF.R.U32.HI UR21, URZ, UR21, UR16 ;  /* 0x00000015ff157299 */ /* 0x000fe40008011610 */
[----:B------:R-:W-:Y:S02]  /*2c30*/  USEL UR4, UR58, UR4, !UP0 ;  /* 0x000000043a047287 */ /* 0x000fe4000c000000 */
[----:B------:R-:W-:-:S02]  /*2c40*/  @UP3 USHF.R.U32.HI UR6, URZ, UR9, UR24 ;  /* 0x00000009ff063299 */ /* 0x000fc40008011618 */
[----:B------:R-:W-:Y:S02]  /*2c50*/  UIMAD UR11, UR45, UR5, URZ ;  /* 0x000000052d0b72a4 */ /* 0x000fe4000f8e02ff */
[----:B------:R-:W-:Y:S02]  /*2c60*/  USEL UR5, UR59, UR21, !UP2 ;  /* 0x000000153b057287 */ /* 0x000fe4000d000000 */
[----:B------:R-:W-:Y:S02]  /*2c70*/  UIMAD UR12, UR45, UR6, URZ ;  /* 0x000000062d0c72a4 */ /* 0x000fe4000f8e02ff */
[----:B------:R-:W-:Y:S02]  /*2c80*/  UISETP.GE.AND UP0, UPT, UR4, UR11, UPT ;  /* 0x0000000b0400728c */ /* 0x000fe4000bf06270 */
[----:B------:R-:W-:Y:S02]  /*2c90*/  UIMAD.WIDE.U32 UR16, UR4, UR8, URZ ;  /* 0x00000008041072a5 */ /* 0x000fe4000f8e00ff */
[----:B------:R-:W-:-:S02]  /*2ca0*/  UISETP.GE.OR UP0, UPT, UR5, UR12, UP0 ;  /* 0x0000000c0500728c */ /* 0x000fc40008706670 */
        /* <DEDUP_REMOVED lines=19> */
.L_x_45:
[----:B------:R-:W2:Y:S02]  /*2de0*/  LDCU UR4, c[0x0][0xf30] ;  /* 0x0001e600ff0477ac */ /* 0x000ea40008000800 */
[----:B--2---:R-:W-:-:S09]  /*2df0*/  UISETP.NE.AND UP0, UPT, UR4, 0x1, UPT ;  /* 0x000000010400788c */ /* 0x004fd2000bf05270 */
[----:B------:R-:W-:Y:S05]  /*2e00*/  BRA.U UP0, `(.L_x_46) ;  /* 0x0000000100447547 */ /* 0x000fea000b800000 */
[----:B------:R-:W2:Y:S01]  /*2e10*/  LDCU.128 UR20, c[0x0][0xf10] ;  /* 0x0001e200ff1477ac */ /* 0x000ea20008000c00 */
[----:B------:R-:W4:Y:S01]  /*2e20*/  LDCU UR11, c[0x0][0xf0c] ;  /* 0x0001e180ff0b77ac */ /* 0x000f220008000800 */
[----:B------:R-:W1:Y:S01]  /*2e30*/  LDCU UR6, c[0x0][0xf20] ;  /* 0x0001e400ff0677ac */ /* 0x000e620008000800 */
[----:B--2---:R-:W-:Y:S02]  /*2e40*/  UIMAD.WIDE.U32 UR8, UR59, UR20, URZ ;  /* 0x000000143b0872a5 */ /* 0x004fe4000f8e00ff */
[----:B------:R-:W-:Y:S02]  /*2e50*/  UIMAD.WIDE.U32 UR4, UR58, UR23, URZ ;  /* 0x000000173a0472a5 */ /* 0x000fe4000f8e00ff */
[----:B----4-:R-:W-:Y:S02]  /*2e60*/  UISETP.NE.AND UP2, UPT, UR11, 0x1, UPT ;  /* 0x000000010b00788c */ /* 0x010fe4000bf45270 */
[----:B------:R-:W-:Y:S01]  /*2e70*/  UISETP.NE.AND UP0, UPT, UR22, 0x1, UPT ;  /* 0x000000011600788c */ /* 0x000fe2000bf05270 */
[----:B------:R-:W-:-:S02]  /*2e80*/  UMOV UR8, UR9 ;  /* 0x0000000900087c82 */ /* 0x000fc40008000000 */
[----:B------:R-:W-:Y:S01]  /*2e90*/  UMOV UR4, UR5 ;  /* 0x0000000500047c82 */ /* 0x000fe20008000000 */
[----:B------:R-:W-:Y:S02]  /*2ea0*/  USHF.R.U32.HI UR21, URZ, UR21, UR8 ;  /* 0x00000015ff157299 */ /* 0x000fe40008011608 */
[----:B-1----:R-:W-:Y:S02]  /*2eb0*/  USHF.R.U32.HI UR4, URZ, UR6, UR4 ;  /* 0x00000006ff047299 */ /* 0x002fe40008011604 */
[----:B------:R-:W-:Y:S02]  /*2ec0*/  USEL UR5, UR59, UR21, !UP2 ;  /* 0x000000153b057287 */ /* 0x000fe4000d000000 */
[----:B------:R-:W-:-:S04]  /*2ed0*/  USEL UR4, UR58, UR4, !UP0 ;  /* 0x000000043a047287 */ /* 0x000fc8000c000000 */
[----:B------:R-:W-:Y:S02]  /*2ee0*/  UIADD3 UR6, UPT, UPT, UR5, -UR4, URZ ;  /* 0x8000000405067290 */ /* 0x000fe4000fffe0ff */
[----:B------:R-:W-:Y:S02]  /*2ef0*/  UIADD3 UR4, UPT, UPT, -UR5, UR4, URZ ;  /* 0x0000000405047290 */ /* 0x000fe4000fffe1ff */
[----:B------:R-:W-:Y:S02]  /*2f00*/  UIMAD UR58, UR6, UR22, UR58 ;  /* 0x00000016063a72a4 */ /* 0x000fe4000f8e023a */
[----:B------:R-:W-:-:S12]  /*2f10*/  UIMAD UR59, UR4, UR11, UR59 ;  /* 0x0000000b043b72a4 */ /* 0x000fd8000f8e023b */
.L_x_46:
[----:B------:R-:W-:Y:S01]  /*2f20*/  VIADD R11, R11, 0x1 ;  /* 0x000000010b0b7836 */ /* 0x000fe20000000000 */
[----:B------:R-:W-:Y:S02]  /*2f30*/  R2UR UR5, R145 ;  /* 0x00000000910572ca */ /* 0x000fe400000e0000 */
[----:B------:R-:W-:Y:S02]  /*2f40*/  R2UR UR4, R144 ;  /* 0x00000000900472ca */ /* 0x000fe400000e0000 */
[C---:B------:R-:W-:Y:S02]  /*2f50*/  ISETP.NE.AND P0, PT, R11.reuse, 0x2, PT ;  /* 0x000000020b00780c */ /* 0x040fe40003f05270 */
[----:B------:R-:W-:Y:S02]  /*2f60*/  PLOP3.LUT P2, PT, PT, PT, PT, 0x80, 0x8 ;  /* 0x000000000008781c */ /* 0x000fe40003f4f070 */
[----:B-1----:R-:W-:Y:S02]  /*2f70*/  SEL R0, RZ, 0x1, P0 ;  /* 0x00000001ff007807 */ /* 0x002fe40000000000 */
[----:B------:R-:W-:-:S02]  /*2f80*/  SEL R11, R11, RZ, P0 ;  /* 0x000000ff0b0b7207 */ /* 0x000fc40000000000 */
[----:B------:R-:W-:Y:S01]  /*2f90*/  LOP3.LUT R10, R10, R0, RZ, 0x3c, !PT ;  /* 0x000000000a0a7212 */ /* 0x000fe200078e3cff */
[----:B------:R-:W-:Y:S02]  /*2fa0*/  UIADD3 UR20, UPT, UPT, UR59, UR5, URZ ;  /* 0x000000053b147290 */ /* 0x000fe4000fffe0ff */
[----:B------:R-:W-:Y:S01]  /*2fb0*/  UIADD3 UR16, UPT, UPT, UR58, UR4, URZ ;  /* 0x000000043a107290 */ /* 0x000fe2000fffe0ff */
[----:B------:R-:W-:Y:S11]  /*2fc0*/  BRA.U UP1, `(.L_x_47) ;  /* 0xffffffed01747547 */ /* 0x000ff6000b83ffff */
[----:B------:R-:W-:Y:S01]  /*2fd0*/  UIADD3 UR7, UPT, UPT, UR7, 0x48, URZ ;  /* 0x0000004807077890 */ /* 0x000fe2000fffe0ff */
[----:B------:R-:W-:-:S03]  /*2fe0*/  SHF.L.U32 R2, R12, 0x1f, RZ ;  /* 0x0000001f0c027819 */ /* 0x000fc600000006ff */
[----:B------:R-:W-:-:S09]  /*2ff0*/  ULEA UR4, UR14, UR7, 0x3 ;  /* 0x000000070e047291 */ /* 0x000fd2000f8e18ff */
[----:B------:R-:W1:Y:S02]  /*3000*/  SYNCS.PHASECHK.TRANS64.TRYWAIT P0, [UR4], R2 ;  /* 0x00000002ff0075a7 */ /* 0x000e640008001104 */
[----:B-1----:R-:W-:Y:S05]  /*3010*/  @!P0 BRA `(.L_x_48) ;  /* 0x00000098004c8947 */ /* 0x002fea0003800000 */
.L_x_162:
[----:B------:R-:W-:-:S04]  /*3020*/  UIADD3 UR4, UPT, UPT, UR14, 0x1, URZ ;  /* 0x000000010e047890 */ /* 0x000fc8000fffe0ff */
[----:B------:R-:W-:-:S04]  /*3030*/  UISETP.NE.AND UP0, UPT, UR4, 0x9, UPT ;  /* 0x000000090400788c */ /* 0x000fc8000bf05270 */
[----:B------:R-:W-:Y:S02]  /*3040*/  USEL UR6, URZ, 0x1, UP0 ;  /* 0x00000001ff067887 */ /* 0x000fe40008000000 */
[----:B------:R-:W-:-:S04]  /*3050*/  USEL UR4, UR4, URZ, UP0 ;  /* 0x000000ff04047287 */ /* 0x000fc80008000000 */
[----:B------:R-:W-:Y:S01]  /*3060*/  ULEA UR5, UR4, UR7, 0x3 ;  /* 0x0000000704057291 */ /* 0x000fe2000f8e18ff */
[----:B-1----:R-:W-:-:S04]  /*3070*/  LOP3.LUT R2, R12, UR6, RZ, 0x3c, !PT ;  /* 0x000000060c027c12 */ /* 0x002fc8000f8e3cff */
[----:B------:R-:W-:-:S04]  /*3080*/  SHF.L.U32 R3, R2, 0x1f, RZ ;  /* 0x0000001f02037819 */ /* 0x000fc800000006ff */
[----:B------:R-:W1:Y:S02]  /*3090*/  SYNCS.PHASECHK.TRANS64.TRYWAIT P0, [UR5], R3 ;  /* 0x00000003ff0075a7 */ /* 0x000e640008001105 */
[----:B-1----:R-:W-:Y:S05]  /*30a0*/  @!P0 BRA `(.L_x_49) ;  /* 0x0000009800408947 */ /* 0x002fea0003800000 */
.L_x_164:
[----:B------:R-:W-:-:S04]  /*30b0*/  UIADD3 UR4, UPT, UPT, UR4, 0x1, URZ ;  /* 0x0000000104047890 */ /* 0x000fc8000fffe0ff */
[----:B------:R-:W-:-:S04]  /*30c0*/  UISETP.NE.AND UP0, UPT, UR4, 0x9, UPT ;  /* 0x000000090400788c */ /* 0x000fc8000bf05270 */
[----:B------:R-:W-:Y:S02]  /*30d0*/  USEL UR6, URZ, 0x1, UP0 ;  /* 0x00000001ff067887 */ /* 0x000fe40008000000 */
[----:B------:R-:W-:-:S04]  /*30e0*/  USEL UR4, UR4, URZ, UP0 ;  /* 0x000000ff04047287 */ /* 0x000fc80008000000 */
[----:B------:R-:W-:Y:S01]  /*30f0*/  ULEA UR5, UR4, UR7, 0x3 ;  /* 0x0000000704057291 */ /* 0x000fe2000f8e18ff */
[----:B------:R-:W-:-:S04]  /*3100*/  LOP3.LUT R2, R2, UR6, RZ, 0x3c, !PT ;  /* 0x0000000602027c12 */ /* 0x000fc8000f8e3cff */
[----:B-1----:R-:W-:-:S04]  /*3110*/  SHF.L.U32 R3, R2, 0x1f, RZ ;  /* 0x0000001f02037819 */ /* 0x002fc800000006ff */
[----:B------:R-:W1:Y:S02]  /*3120*/  SYNCS.PHASECHK.TRANS64.TRYWAIT P0, [UR5], R3 ;  /* 0x00000003ff0075a7 */ /* 0x000e640008001105 */
[----:B-1----:R-:W-:Y:S05]  /*3130*/  @!P0 BRA `(.L_x_50) ;  /* 0x0000009800348947 */ /* 0x002fea0003800000 */
.L_x_166:
        /* <DEDUP_REMOVED lines=9> */
.L_x_168:
        /* <DEDUP_REMOVED lines=9> */
.L_x_170:
        /* <DEDUP_REMOVED lines=9> */
.L_x_172:
        /* <DEDUP_REMOVED lines=9> */
.L_x_174:
        /* <DEDUP_REMOVED lines=9> */
.L_x_176:
[----:B------:R-:W-:-:S04]  /*3410*/  UIADD3 UR4, UPT, UPT, UR4, 0x1, URZ ;  /* 0x0000000104047890 */ /* 0x000fc8000fffe0ff */
[----:B------:R-:W-:-:S04]  /*3420*/  UISETP.NE.AND UP0, UPT, UR4, 0x9, UPT ;  /* 0x000000090400788c */ /* 0x000fc8000bf05270 */
[----:B------:R-:W-:Y:S02]  /*3430*/  USEL UR5, URZ, 0x1, UP0 ;  /* 0x00000001ff057887 */ /* 0x000fe40008000000 */
[----:B------:R-:W-:-:S04]  /*3440*/  USEL UR4, UR4, URZ, UP0 ;  /* 0x000000ff04047287 */ /* 0x000fc80008000000 */
[----:B------:R-:W-:Y:S01]  /*3450*/  ULEA UR4, UR4, UR7, 0x3 ;  /* 0x0000000704047291 */ /* 0x000fe2000f8e18ff */
[----:B------:R-:W-:-:S04]  /*3460*/  LOP3.LUT R2, R2, UR5, RZ, 0x3c, !PT ;  /* 0x0000000502027c12 */ /* 0x000fc8000f8e3cff */
[----:B------:R-:W-:Y:S01]  /*3470*/  SHF.L.U32 R2, R2, 0x1f, RZ ;  /* 0x0000001f02027819 */ /* 0x000fe200000006ff */
[----:B-1----:R-:W-:-:S07]  /*3480*/  IMAD.U32 R0, RZ, RZ, UR4 ;  /* 0x00000004ff007e24 */ /* 0x002fce000f8e00ff */
.L_x_56:
[----:B-1----:R1:W2:Y:S02]  /*3490*/  SYNCS.PHASECHK.TRANS64.TRYWAIT P0, [R0+URZ], R2 ;  /* 0x00000002000075a7 */ /* 0x0022a400080011ff */
[----:B--2---:R-:W-:Y:S05]  /*34a0*/  @!P0 NANOSLEEP.SYNCS 0x989680 ;  /* 0x009896800000895d */ /* 0x004fea0003900000 */
[----:B------:R-:W2:Y:S02]  /*34b0*/  @!P0 SYNCS.PHASECHK.TRANS64 P0, [R0+URZ], R2 ;  /* 0x00000002000085a7 */ /* 0x000ea400080010ff */
[----:B--2---:R-:W-:Y:S05]  /*34c0*/  @P0 EXIT ;  /* 0x000000000000094d */ /* 0x004fea0003800000 */
[----:B------:R-:W-:Y:S05]  /*34d0*/  BRA `(.L_x_56) ;  /* 0xfffffffc00ec7947 */ /* 0x000fea000383ffff */
.L_x_23:
[----:B------:R-:W1:Y:S02]  /*34e0*/  S2UR UR4, SR_CgaCtaId ;  /* 0x00000000000479c3 */ /* 0x000e640000008800 */
[----:B-1----:R-:W-:-:S04]  /*34f0*/  UISETP.NE.AND UP0, UPT, UR4, URZ, UPT ;  /* 0x000000ff0400728c */ /* 0x002fc8000bf05270 */
[----:B------:R-:W-:-:S09]  /*3500*/  UISETP.NE.OR UP0, UPT, UR17, 0x1, UP0 ;  /* 0x000000011100788c */ /* 0x000fd20008705670 */
[----:B------:R-:W-:Y:S05]  /*3510*/  BRA.U UP0, `(.L_x_57) ;  /* 0x00000005004c7547 */ /* 0x000fea000b800000 */
[----:B------:R-:W1:Y:S01]  /*3520*/  S2UR UR5, SR_CgaCtaId ;  /* 0x00000000000579c3 */ /* 0x000e620000008800 */
[----:B------:R-:W-:Y:S01]  /*3530*/  UMOV UR4, 0x400 ;  /* 0x0000040000047882 */ /* 0x000fe20000000000 */
[----:B------:R-:W-:Y:S01]  /*3540*/  ISETP.GE.U32.AND P2, PT, R0, 0x8, PT ;  /* 0x000000080000780c */ /* 0x000fe20003f46070 */
[----:B------:R-:W-:Y:S01]  /*3550*/  IMAD.MOV.U32 R12, RZ, RZ, 0x1 ;  /* 0x00000001ff0c7424 */ /* 0x000fe200078e00ff */
[----:B------:R-:W-:Y:S02]  /*3560*/  CS2R R10, SRZ ;  /* 0x00000000000a7805 */ /* 0x000fe4000001ff00 */
[----:B------:R-:W-:Y:S01]  /*3570*/  CS2R R8, SRZ ;  /* 0x0000000000087805 */ /* 0x000fe2000001ff00 */
[----:B-1----:R-:W-:-:S03]  /*3580*/  ULEA UR6, UR5, UR4, 0x18 ;  /* 0x0000000405067291 */ /* 0x002fc6000f8ec0ff */
[----:B------:R-:W-:-:S09]  /*3590*/  UMOV UR5, URZ ;  /* 0x000000ff00057c82 */ /* 0x000fd20008000000 */
.L_x_61:
[----:B------:R-:W-:Y:S02]  /*35a0*/  LEA R2, R8, UR6, 0x3 ;  /* 0x0000000608027c11 */ /* 0x000fe4000f8e18ff */
[----:B------:R-:W-:-:S03]  /*35b0*/  SHF.L.U32 R4, R9, 0x1f, RZ ;  /* 0x0000001f09047819 */ /* 0x000fc600000006ff */
[----:B------:R-:W-:Y:S01]  /*35c0*/  VIADD R5, R2, 0x120 ;  /* 0x0000012002057836 */ /* 0x000fe20000000000 */
[----:B------:R-:W1:Y:S02]  /*35d0*/  SYNCS.PHASECHK.TRANS64.TRYWAIT P0, [R2+URZ+0x110], R4 ;  /* 0x00011004020075a7 */ /* 0x000e6400080011ff */
[----:B-1----:R-:W-:Y:S05]  /*35e0*/  @!P0 BRA `(.L_x_58) ;  /* 0x0000009400988947 */ /* 0x002fea0003800000 */
.L_x_177:
[----:B------:R-:W-:Y:S01]  /*35f0*/  ULEA UR4, UR5, UR6, 0x3 ;  /* 0x0000000605047291 */ /* 0x000fe2000f8e18ff */
[----:B-1----:R-:W-:Y:S01]  /*3600*/  PRMT R2, RZ, 0x654, R5 ;  /* 0x00000654ff027816 */ /* 0x002fe20000000005 */
[----:B------:R-:W-:Y:S01]  /*3610*/  @!P2 IMAD.MOV.U32 R4, RZ, RZ, 0x10 ;  /* 0x00000010ff04a424 */ /* 0x000fe200078e00ff */
[----:B------:R-:W-:Y:S01]  /*3620*/  SHF.L.U32 R5, R12, 0x1f, RZ ;  /* 0x0000001f0c057819 */ /* 0x000fe200000006ff */
[----:B------:R-:W-:Y:S01]  /*3630*/  UIADD3 UR7, UPT, UPT, UR4, 0xe0, URZ ;  /* 0x000000e004077890 */ /* 0x000fe2000fffe0ff */
[----:B------:R1:W-:Y:S05]  /*3640*/  SYNCS.ARRIVE.TRANS64.RED.A1T0 RZ, [R2+URZ], RZ ;  /* 0x000000ff02ff79a7 */ /* 0x0003ea00081004ff */
[----:B------:R-:W-:Y:S01]  /*3650*/  IMAD.U32 R6, RZ, RZ, UR7 ;  /* 0x00000007ff067e24 */ /* 0x000fe2000f8e00ff */
[----:B------:R-:W2:Y:S04]  /*3660*/  SYNCS.PHASECHK.TRANS64.TRYWAIT P0, [UR4+0xf0], R5 ;  /* 0x0000f005ff0075a7 */ /* 0x000ea80008001104 */
[----:B------:R-:W-:Y:S01]  /*3670*/  PRMT R6, R0, 0x654, R6 ;  /* 0x0000065400067816 */ /* 0x000fe20000000006 */
[----:B-12---:R-:W-:Y:S06]  /*3680*/  @!P0 BRA `(.L_x_59) ;  /* 0x0000009400848947 */ /* 0x006fec0003800000 */
.L_x_179:
[----:B------:R-:W-:Y:S01]  /*3690*/  ULEA UR8, UR5, UR6, 0x4 ;  /* 0x0000000605087291 */ /* 0x000fe2000f8e20ff */
[----:B------:R-:W-:Y:S01]  /*36a0*/  SEL R3, R6, R3, !P2 ;  /* 0x0000000306037207 */ /* 0x000fe20005000000 */
[----:B------:R-:W-:Y:S01]  /*36b0*/  UIADD3 UR9, UPT, UPT, UR4, 0xe0, URZ ;  /* 0x000000e004097890 */ /* 0x000fe2000fffe0ff */
[----:B-1----:R-:W-:Y:S01]  /*36c0*/  LEA R2, R11, UR6, 0x3 ;  /* 0x000000060b027c11 */ /* 0x002fe2000f8e18ff */
[----:B------:R-:W-:Y:S01]  /*36d0*/  UIADD3 UR8, UPT, UPT, UR8, 0x140, URZ ;  /* 0x0000014008087890 */ /* 0x000fe2000fffe0ff */
[----:B------:R1:W-:Y:S01]  /*36e0*/  @!P2 SYNCS.ARRIVE.TRANS64.RED RZ, [R3+URZ], R4 ;  /* 0x0000000403ffa9a7 */ /* 0x0003e200080004ff */
[----:B------:R-:W-:Y:S01]  /*36f0*/  UIADD3 UR4, UPT, UPT, UR5, 0x1, URZ ;  /* 0x0000000105047890 */ /* 0x000fe2000fffe0ff */
[----:B------:R-:W-:-:S03]  /*3700*/  VIADD R8, R8, 0x1 ;  /* 0x0000000108087836 */ /* 0x000fc60000000000 */
[----:B------:R-:W-:Y:S02]  /*3710*/  UISETP.NE.AND UP0, UPT, UR4, 0x2, UPT ;  /* 0x000000020400788c */ /* 0x000fe4000bf05270 */
[----:B------:R-:W-:Y:S01]  /*3720*/  ISETP.NE.AND P0, PT, R8, 0x2, PT ;  /* 0x000000020800780c */ /* 0x000fe20003f05270 */
[----:B------:R-:W-:Y:S06]  /*3730*/  UGETNEXTWORKID.BROADCAST [UR8], [UR9] ;  /* 0x00000000080073ca */ /* 0x000fec0008000100 */
[----:B------:R-:W-:Y:S02]  /*3740*/  USEL UR7, URZ, 0x1, UP0 ;  /* 0x00000001ff077887 */ /* 0x000fe40008000000 */
[----:B------:R-:W-:-:S04]  /*3750*/  USEL UR5, UR4, URZ, UP0 ;  /* 0x000000ff04057287 */ /* 0x000fc80008000000 */
[----:B------:R-:W-:Y:S02]  /*3760*/  LOP3.LUT R12, R12, UR7, RZ, 0x3c, !PT ;  /* 0x000000070c0c7c12 */ /* 0x000fe4000f8e3cff */
[----:B-1----:R-:W-:-:S04]  /*3770*/  SHF.L.U32 R4, R10, 0x1f, RZ ;  /* 0x0000001f0a047819 */ /* 0x002fc800000006ff */
[----:B------:R-:W1:Y:S02]  /*3780*/  SYNCS.PHASECHK.TRANS64.TRYWAIT P1, [R2+URZ+0xe0], R4 ;  /* 0x0000e004020075a7 */ /* 0x000e6400080211ff */
[----:B-1----:R-:W-:Y:S05]  /*3790*/  @!P1 BRA `(.L_x_60) ;  /* 0x0000009400589947 */ /* 0x002fea0003800000 */
.L_x_180:
[C---:B-1----:R-:W-:Y:S01]  /*37a0*/  LEA R4, R11.reuse, UR6, 0x4 ;  /* 0x000000060b047c11 */ /* 0x042fe2000f8e20ff */
[----:B------:R-:W-:Y:S01]  /*37b0*/  VIADD R2, R2, 0xf0 ;  /* 0x000000f002027836 */ /* 0x000fe20000000000 */
[----:B------:R-:W-:Y:S01]  /*37c0*/  SEL R8, R8, RZ, P0 ;  /* 0x000000ff08087207 */ /* 0x000fe20000000000 */
[----:B------:R-:W-:-:S03]  /*37d0*/  VIADD R11, R11, 0x1 ;  /* 0x000000010b0b7836 */ /* 0x000fc60000000000 */
[----:B------:R-:W1:Y:S01]  /*37e0*/  LDS.128 R4, [R4+0x140] ;  /* 0x0001400004047984 */ /* 0x000e620000000c00 */
[----:B------:R-:W-:Y:S02]  /*37f0*/  PRMT R2, RZ, 0x654, R2 ;  /* 0x00000654ff027816 */ /* 0x000fe40000000002 */
[C---:B------:R-:W-:Y:S01]  /*3800*/  ISETP.NE.AND P1, PT, R11.reuse, 0x2, PT ;  /* 0x000000020b00780c */ /* 0x040fe20003f25270 */
[----:B------:R-:W-:Y:S01]  /*3810*/  @!PT LDS RZ, [RZ] ;  /* 0x00000000fffff984 */ /* 0x000fe20000000800 */
[----:B------:R-:W-:Y:S01]  /*3820*/  @!PT LDS RZ, [RZ] ;  /* 0x00000000fffff984 */ /* 0x000fe20000000800 */
[----:B------:R-:W-:Y:S01]  /*3830*/  @!PT LDS RZ, [RZ] ;  /* 0x00000000fffff984 */ /* 0x000fe20000000800 */
[----:B------:R-:W-:Y:S01]  /*3840*/  @!PT LDS RZ, [RZ] ;  /* 0x00000000fffff984 */ /* 0x000fe20000000800 */
[----:B------:R2:W-:Y:S06]  /*3850*/  MEMBAR.ALL.CTA ;  /* 0x0000000000007992 */ /* 0x0005ec0000008000 */
[----:B--2---:R-:W2:Y:S01]  /*3860*/  FENCE.VIEW.ASYNC.S ;  /* 0x00000000000073c6 */ /* 0x004ea20000000000 */
[----:B------:R-:W-:Y:S01]  /*3870*/  SEL R11, R11, RZ, P1 ;  /* 0x000000ff0b0b7207 */ /* 0x000fe20000800000 */
[----:B--2---:R2:W-:Y:S01]  /*3880*/  SYNCS.ARRIVE.TRANS64.RED.A1T0 RZ, [R2+URZ], RZ ;  /* 0x000000ff02ff79a7 */ /* 0x0045e200081004ff */
[----:B-1----:R-:W-:-:S02]  /*3890*/  LOP3.LUT P3, RZ, R6, 0x1, RZ, 0xc0, !PT ;  /* 0x0000000106ff7812 */ /* 0x002fc4000786c0ff */
[----:B------:R-:W-:-:S04]  /*38a0*/  SEL R4, RZ, 0x1, P1 ;  /* 0x00000001ff047807 */ /* 0x000fc80000800000 */
[----:B------:R-:W-:Y:S02]  /*38b0*/  LOP3.LUT R10, R10, R4, RZ, 0x3c, !PT ;  /* 0x000000040a0a7212 */ /* 0x000fe400078e3cff */
[----:B--2---:R-:W-:-:S04]  /*38c0*/  SEL R2, RZ, 0x1, P0 ;  /* 0x00000001ff027807 */ /* 0x004fc80000000000 */
[----:B------:R-:W-:Y:S01]  /*38d0*/  LOP3.LUT R9, R9, R2, RZ, 0x3c, !PT ;  /* 0x0000000209097212 */ /* 0x000fe200078e3cff */
[----:B------:R-:W-:Y:S06]  /*38e0*/  @P3 BRA `(.L_x_61) ;  /* 0xfffffffc002c3947 */ /* 0x000fec000383ffff */
[----:B------:R-:W-:Y:S01]  /*38f0*/  ULEA UR4, UR5, UR6, 0x3 ;  /* 0x0000000605047291 */ /* 0x000fe2000f8e18ff */
[----:B------:R-:W-:-:S08]  /*3900*/  SHF.L.U32 R2, R12, 0x1f, RZ ;  /* 0x0000001f0c027819 */ /* 0x000fd000000006ff */
[----:B------:R-:W1:Y:S02]  /*3910*/  SYNCS.PHASECHK.TRANS64 P0, [UR4+0xf0], R2 ;  /* 0x0000f002ff0075a7 */ /* 0x000e640008001004 */
[----:B-1----:R-:W-:Y:S05]  /*3920*/  @P0 BRA `(.L_x_62) ;  /* 0x0000000000080947 */ /* 0x002fea0003800000 */
[----:B------:R-:W1:Y:S02]  /*3930*/  SYNCS.PHASECHK.TRANS64.TRYWAIT P0, [UR4+0xf0], R2 ;  /* 0x0000f002ff0075a7 */ /* 0x000e640008001104 */
[----:B-1----:R-:W-:Y:S05]  /*3940*/  @!P0 BRA `(.L_x_63) ;  /* 0x0000009400008947 */ /* 0x002fea0003800000 */
.L_x_62:
[----:B------:R-:W-:-:S04]  /*3950*/  UIADD3 UR7, UPT, UPT, UR5, 0x1, URZ ;  /* 0x0000000105077890 */ /* 0x000fc8000fffe0ff */
[----:B------:R-:W-:-:S04]  /*3960*/  UISETP.NE.AND UP0, UPT, UR7, 0x2, UPT ;  /* 0x000000020700788c */ /* 0x000fc8000bf05270 */
[----:B------:R-:W-:Y:S02]  /*3970*/  USEL UR8, URZ, 0x1, UP0 ;  /* 0x00000001ff087887 */ /* 0x000fe40008000000 */
[----:B------:R-:W-:-:S04]  /*3980*/  USEL UR7, UR7, URZ, UP0 ;  /* 0x000000ff07077287 */ /* 0x000fc80008000000 */
[----:B------:R-:W-:Y:S01]  /*3990*/  ULEA UR7, UR7, UR6, 0x3 ;  /* 0x0000000607077291 */ /* 0x000fe2000f8e18ff */
[----:B-1----:R-:W-:-:S04]  /*39a0*/  LOP3.LUT R2, R12, UR8, RZ, 0x3c, !PT ;  /* 0x000000080c027c12 */ /* 0x002fc8000f8e3cff */
[----:B------:R-:W-:-:S04]  /*39b0*/  SHF.L.U32 R0, R2, 0x1f, RZ ;  /* 0x0000001f02007819 */ /* 0x000fc800000006ff */
[----:B------:R-:W1:Y:S02]  /*39c0*/  SYNCS.PHASECHK.TRANS64 P0, [UR7+0xf0], R0 ;  /* 0x0000f000ff0075a7 */ /* 0x000e640008001007 */
[----:B-1----:R-:W-:Y:S05]  /*39d0*/  @P0 EXIT ;  /* 0x000000000000094d */ /* 0x002fea0003800000 */
[----:B------:R-:W-:Y:S02]  /*39e0*/  SHF.L.U32 R2, R2, 0x1f, RZ ;  /* 0x0000001f02027819 */ /* 0x000fe400000006ff */
[----:B------:R-:W-:-:S07]  /*39f0*/  MOV R0, UR7 ;  /* 0x0000000700007c02 */ /* 0x000fce0008000f00 */
.L_x_64:
[----:B-1----:R1:W2:Y:S02]  /*3a00*/  SYNCS.PHASECHK.TRANS64.TRYWAIT P0, [R0+URZ+0xf0], R2 ;  /* 0x0000f002000075a7 */ /* 0x0022a400080011ff */
[----:B--2---:R-:W-:Y:S05]  /*3a10*/  @!P0 NANOSLEEP.SYNCS 0x989680 ;  /* 0x009896800000895d */ /* 0x004fea0003900000 */
[----:B------:R-:W2:Y:S02]  /*3a20*/  @!P0 SYNCS.PHASECHK.TRANS64 P0, [R0+URZ+0xf0], R2 ;  /* 0x0000f002000085a7 */ /* 0x000ea400080010ff */
[----:B--2---:R-:W-:Y:S05]  /*3a30*/  @P0 EXIT ;  /* 0x000000000000094d */ /* 0x004fea0003800000 */
[----:B------:R-:W-:Y:S05]  /*3a40*/  BRA `(.L_x_64) ;  /* 0xfffffffc00ec7947 */ /* 0x000fea000383ffff */
.L_x_57:
[----:B------:R-:W-:Y:S05]  /*3a50*/  BRA.U UP6, `(.L_x_65) ;  /* 0x0000001506247547 */ /* 0x000fea000b800000 */
[----:B------:R-:W1:Y:S01]  /*3a60*/  S2UR UR7, SR_CgaCtaId ;  /* 0x00000000000779c3 */ /* 0x000e620000008800 */
[----:B------:R-:W-:Y:S01]  /*3a70*/  UMOV UR4, 0x40 ;  /* 0x0000004000047882 */ /* 0x000fe20000000000 */
[----:B------:R-:W-:Y:S01]  /*3a80*/  NOP ;  /* 0x0000000000007918 */ /* 0x000fe20000000000 */
[----:B------:R-:W-:Y:S01]  /*3a90*/  UMOV UR6, 0x400 ;  /* 0x0000040000067882 */ /* 0x000fe20000000000 */
[----:B-1----:R-:W-:Y:S02]  /*3aa0*/  ULEA UR5, UR7, UR4, 0x18 ;  /* 0x0000000407057291 */ /* 0x002fe4000f8ec0ff */
[----:B------:R-:W-:-:S07]  /*3ab0*/  ULEA UR6, UR7, UR6, 0x18 ;  /* 0x0000000607067291 */ /* 0x000fce000f8ec0ff */
[----:B------:R-:W1:Y:S02]  /*3ac0*/  LDS.U8 R0, [UR5+0x1c] ;  /* 0x00001c05ff007984 */ /* 0x000e640008000000 */
[----:B-1----:R-:W-:-:S13]  /*3ad0*/  ISETP.NE.AND P0, PT, R0, RZ, PT ;  /* 0x000000ff0000720c */ /* 0x002fda0003f05270 */
[----:B------:R-:W-:Y:S05]  /*3ae0*/  @P0 BRA `(.L_x_66) ;  /* 0x0000000400100947 */ /* 0x000fea0003800000 */
[----:B------:R-:W1:Y:S01]  /*3af0*/  S2UR UR4, SR_CgaCtaId ;  /* 0x00000000000479c3 */ /* 0x000e620000008800 */
[----:B------:R-:W-:Y:S02]  /*3b00*/  UISETP.NE.U32.AND UP1, UPT, UR31, 0x1, UPT ;  /* 0x000000011f00788c */ /* 0x000fe4000bf25070 */
[----:B------:R-:W-:Y:S02]  /*3b10*/  UIADD3 UR7, UPT, UPT, UR5, 0x8, URZ ;  /* 0x0000000805077890 */ /* 0x000fe4000fffe0ff */
[----:B-1----:R-:W-:-:S05]  /*3b20*/  ULOP3.LUT UR8, UR4, 0x1, URZ, 0x3c, !UPT ;  /* 0x0000000104087892 */ /* 0x002fca000f8e3cff */
[----:B------:R-:W-:Y:S07]  /*3b30*/  BRA.U !UP1, `(.L_x_67) ;  /* 0x00000001099c7547 */ /* 0x000fee000b800000 */
[----:B------:R-:W-:Y:S01]  /*3b40*/  ELECT P0, URZ, PT ;  /* 0x0000000000ff782f */ /* 0x000fe20003800000 */
[----:B------:R-:W-:-:S12]  /*3b50*/  BSSY B0, `(.L_x_67) ;  /* 0x0000025000007945 */ /* 0x000fd80003800000 */
[----:B------:R-:W-:Y:S05]  /*3b60*/  @!P0 BRA `(.L_x_68) ;  /* 0x00000000008c8947 */ /* 0x000fea0003800000 */
[----:B------:R-:W-:-:S05]  /*3b70*/  UMOV UR4, 0x10 ;  /* 0x0000001000047882 */ /* 0x000fca0000000000 */
[----:B------:R-:W-:Y:S04]  /*3b80*/  DEPBAR.LE SB1, 0x36 ;  /* 0x00009d800000791a */ /* 0x000fe80000000000 */
[----:B------:R-:W1:Y:S02]  /*3b90*/  UTCATOMSWS.2CTA.FIND_AND_SET.ALIGN UP0, UR4, UR4 ;  /* 0x00000004000475e3 */ /* 0x000e640008200800 */
[----:B-1----:R-:W-:Y:S01]  /*3ba0*/  MOV R10, UR4 ;  /* 0x00000004000a7c02 */ /* 0x002fe20008000f00 */
[----:B------:R-:W-:Y:S06]  /*3bb0*/  BRA.U UP0, `(.L_x_69) ;  /* 0x0000000100187547 */ /* 0x000fec000b800000 */
.L_x_70:
[----:B------:R-:W-:Y:S05]  /*3bc0*/  NANOSLEEP 0x64 ;  /* 0x000000640000795d */ /* 0x000fea0003800000 */
[----:B------:R-:W-:-:S05]  /*3bd0*/  UMOV UR4, 0x10 ;  /* 0x0000001000047882 */ /* 0x000fca0000000000 */
[----:B------:R-:W-:Y:S04]  /*3be0*/  DEPBAR.LE SB1, 0x36 ;  /* 0x00009d800000791a */ /* 0x000fe80000000000 */
[----:B------:R-:W1:Y:S02]  /*3bf0*/  UTCATOMSWS.2CTA.FIND_AND_SET.ALIGN UP0, UR4, UR4 ;  /* 0x00000004000475e3 */ /* 0x000e640008200800 */
[----:B-1----:R-:W-:Y:S01]  /*3c00*/  MOV R10, UR4 ;  /* 0x00000004000a7c02 */ /* 0x002fe20008000f00 */
[----:B------:R-:W-:Y:S05]  /*3c10*/  BRA.U !UP0, `(.L_x_70) ;  /* 0xfffffffd08e87547 */ /* 0x000fea000b83ffff */
.L_x_69:
[----:B------:R-:W1:Y:S01]  /*3c20*/  LDS R6, [UR5+0x10] ;  /* 0x00001005ff067984 */ /* 0x000e620008000800 */
[----:B------:R-:W-:Y:S01]  /*3c30*/  IMAD.U32 R0, RZ, RZ, UR6 ;  /* 0x00000006ff007e24 */ /* 0x000fe2000f8e00ff */
[----:B------:R-:W-:-:S03]  /*3c40*/  MOV R4, UR8 ;  /* 0x0000000800047c02 */ /* 0x000fc60008000f00 */
[----:B------:R-:W-:Y:S01]  /*3c50*/  VIADD R0, R0, 0x160 ;  /* 0x0000016000007836 */ /* 0x000fe20000000000 */
[----:B-1----:R-:W-:-:S04]  /*3c60*/  SHF.L.U32 R6, R6, 0x1f, RZ ;  /* 0x0000001f06067819 */ /* 0x002fc800000006ff */
[----:B------:R-:W1:Y:S02]  /*3c70*/  SYNCS.PHASECHK.TRANS64.TRYWAIT P0, [UR5+0x8], R6 ;  /* 0x00000806ff0075a7 */ /* 0x000e640008001105 */
[----:B-1----:R-:W-:Y:S05]  /*3c80*/  @P0 BRA `(.L_x_71) ;  /* 0x0000000000080947 */ /* 0x002fea0003800000 */
[----:B------:R-:W1:Y:S02]  /*3c90*/  SYNCS.PHASECHK.TRANS64.TRYWAIT P0, [UR5+0x8], R6 ;  /* 0x00000806ff0075a7 */ /* 0x000e640008001105 */
[----:B-1----:R-:W-:Y:S05]  /*3ca0*/  @!P0 BRA `(.L_x_72) ;  /* 0x0000009000408947 */ /* 0x002fea0003800000 */
.L_x_71:
[----:B------:R-:W-:Y:S01]  /*3cb0*/  PRMT R4, R4, 0x654, R0 ;  /* 0x0000065404047816 */ /* 0x000fe20000000000 */
[----:B------:R-:W-:Y:S01]  /*3cc0*/  HFMA2 R0, -RZ, RZ, 0, 5.9604644775390625e-08 ;  /* 0x00000001ff007431 */ /* 0x000fe200000001ff */
[----:B------:R-:W-:Y:S01]  /*3cd0*/  UPRMT UR4, UR8, 0x654, UR7 ;  /* 0x0000065408047896 */ /* 0x000fe20008000007 */
[----:B------:R-:W-:Y:S02]  /*3ce0*/  IMAD.MOV.U32 R8, RZ, RZ, 0xffff ;  /* 0x0000ffffff087424 */ /* 0x000fe400078e00ff */
[----:B-1----:R-:W-:Y:S02]  /*3cf0*/  IMAD.MOV.U32 R6, RZ, RZ, 0x4 ;  /* 0x00000004ff067424 */ /* 0x002fe400078e00ff */
[----:B------:R-:W-:Y:S01]  /*3d00*/  IMAD.SHL.U32 R9, R10, 0x20, RZ ;  /* 0x000000200a097824 */ /* 0x000fe200078e00ff */
[----:B------:R-:W-:Y:S02]  /*3d10*/  MOV R5, UR4 ;  /* 0x0000000400057c02 */ /* 0x000fe40008000f00 */
[-C--:B------:R-:W-:Y:S01]  /*3d20*/  SHF.L.U32 R8, R8, R10.reuse, RZ ;  /* 0x0000000a08087219 */ /* 0x080fe200000006ff */
[----:B------:R1:W-:Y:S01]  /*3d30*/  SYNCS.ARRIVE.TRANS64.RED RZ, [UR4], R6 ;  /* 0x00000006ffff79a7 */ /* 0x0003e20008000404 */
[----:B------:R-:W-:Y:S01]  /*3d40*/  SHF.L.U32 R7, R0, R10, RZ ;  /* 0x0000000a00077219 */ /* 0x000fe200000006ff */
[----:B------:R1:W-:Y:S04]  /*3d50*/  STS [UR6+0x160], R9 ;  /* 0x00016009ff007988 */ /* 0x0003e80008000806 */
[----:B------:R1:W-:Y:S04]  /*3d60*/  STAS [R4.64], R10 ;  /* 0x0000000a04007dbd */ /* 0x0003e8000c0008ff */
[----:B------:R1:W-:Y:S04]  /*3d70*/  ATOMS.OR RZ, [UR5+0x14], R8 ;  /* 0x00001408ffff798c */ /* 0x0003e8000b000005 */
[----:B------:R1:W-:Y:S04]  /*3d80*/  ATOMS.OR RZ, [UR5+0x18], R7 ;  /* 0x00001807ffff798c */ /* 0x0003e8000b000005 */
[----:B------:R1:W-:Y:S02]  /*3d90*/  ATOMS.XOR RZ, [UR5+0x10], R0 ;  /* 0x00001000ffff798c */ /* 0x0003e4000b800005 */
.L_x_68:
[----:B------:R-:W-:Y:S05]  /*3da0*/  BSYNC B0 ;  /* 0x0000000000007941 */ /* 0x000fea0003800000 */
.L_x_67:
[----:B------:R-:W-:Y:S05]  /*3db0*/  BRA.U UP1, `(.L_x_73) ;  /* 0x00000001016c7547 */ /* 0x000fea000b800000 */
[----:B------:R-:W-:-:S03]  /*3dc0*/  UMOV UR4, 0xffffffff ;  /* 0xffffffff00047882 */ /* 0x000fc60000000000 */
[----:B------:R-:W-:Y:S05]  /*3dd0*/  BRA.DIV UR4, `(.L_x_74) ;  /* 0x00000092040c7947 */ /* 0x000fea000b800000 */
[----:B------:R-:W-:-:S13]  /*3de0*/  ELECT P6, URZ, PT ;  /* 0x0000000000ff782f */ /* 0x000fda00038c0000 */
.L_x_184:
[----:B------:R-:W-:Y:S05]  /*3df0*/  @!P6 BRA `(.L_x_73) ;  /* 0x00000000005ce947 */ /* 0x000fea0003800000 */
[----:B-1----:R-:W1:Y:S02]  /*3e00*/  LDS R4, [UR5+0x10] ;  /* 0x00001005ff047984 */ /* 0x002e640008000800 */
[----:B-1----:R-:W-:-:S04]  /*3e10*/  SHF.L.U32 R4, R4, 0x1f, RZ ;  /* 0x0000001f04047819 */ /* 0x002fc800000006ff */
[----:B------:R-:W1:Y:S02]  /*3e20*/  SYNCS.PHASECHK.TRANS64.TRYWAIT P0, [UR5+0x8], R4 ;  /* 0x00000804ff0075a7 */ /* 0x000e640008001105 */
[----:B-1----:R-:W-:Y:S05]  /*3e30*/  @P0 BRA `(.L_x_75) ;  /* 0x0000000000080947 */ /* 0x002fea0003800000 */
[----:B------:R-:W1:Y:S02]  /*3e40*/  SYNCS.PHASECHK.TRANS64.TRYWAIT P0, [UR5+0x8], R4 ;  /* 0x00000804ff0075a7 */ /* 0x000e640008001105 */
[----:B-1----:R-:W-:Y:S05]  /*3e50*/  @!P0 BRA `(.L_x_76) ;  /* 0x00000090000c8947 */ /* 0x002fea0003800000 */
.L_x_75:
[----:B------:R-:W2:Y:S01]  /*3e60*/  LDS R6, [UR6+0x160] ;  /* 0x00016006ff067984 */ /* 0x000ea20008000800 */
[----:B-1----:R-:W-:Y:S02]  /*3e70*/  HFMA2 R0, -RZ, RZ, 0, 5.9604644775390625e-08 ;  /* 0x00000001ff007431 */ /* 0x002fe400000001ff */
[----:B------:R-:W-:Y:S01]  /*3e80*/  IMAD.MOV.U32 R4, RZ, RZ, 0xffff ;  /* 0x0000ffffff047424 */ /* 0x000fe200078e00ff */
[----:B------:R-:W-:Y:S01]  /*3e90*/  UPRMT UR4, UR8, 0x654, UR7 ;  /* 0x0000065408047896 */ /* 0x000fe20008000007 */
[----:B--2---:R-:W-:-:S03]  /*3ea0*/  IMAD.SHL.U32 R5, R6, 0x20, RZ ;  /* 0x0000002006057824 */ /* 0x004fc600078e00ff */
[-C--:B------:R-:W-:Y:S02]  /*3eb0*/  SHF.L.U32 R4, R4, R6.reuse, RZ ;  /* 0x0000000604047219 */ /* 0x080fe400000006ff */
[----:B------:R-:W-:Y:S01]  /*3ec0*/  SHF.L.U32 R6, R0, R6, RZ ;  /* 0x0000000600067219 */ /* 0x000fe200000006ff */
[----:B------:R2:W-:Y:S04]  /*3ed0*/  STS [UR6+0x160], R5 ;  /* 0x00016005ff007988 */ /* 0x0005e80008000806 */
[----:B------:R2:W-:Y:S04]  /*3ee0*/  ATOMS.OR RZ, [UR5+0x14], R4 ;  /* 0x00001404ffff798c */ /* 0x0005e8000b000005 */
[----:B------:R2:W-:Y:S01]  /*3ef0*/  ATOMS.OR RZ, [UR5+0x18], R6 ;  /* 0x00001806ffff798c */ /* 0x0005e2000b000005 */
[----:B------:R-:W-:Y:S03]  /*3f00*/  SYNCS.ARRIVE.TRANS64.RED.A1T0 RZ, [UR4], RZ ;  /* 0x000000ffffff79a7 */ /* 0x000fe60008100404 */
[----:B------:R2:W-:Y:S01]  /*3f10*/  ATOMS.XOR RZ, [UR5+0x10], R0 ;  /* 0x00001000ffff798c */ /* 0x0005e2000b800005 */
[----:B------:R-:W-:Y:S05]  /*3f20*/  BRA `(.L_x_73) ;  /* 0x0000000000107947 */ /* 0x000fea0003800000 */
.L_x_66:
[----:B------:R-:W-:Y:S02]  /*3f30*/  MOV R0, 0xffffffff ;  /* 0xffffffff00007802 */ /* 0x000fe40000000f00 */
[----:B------:R-:W-:-:S03]  /*3f40*/  MOV R4, 0x3f70 ;  /* 0x00003f7000047802 */ /* 0x000fc60000000f00 */
[----:B------:R1:W-:Y:S04]  /*3f50*/  STS [UR6+0x160], R0 ;  /* 0x00016000ff007988 */ /* 0x0003e80008000806 */
[----:B-1---5:R-:W-:Y:S05]  /*3f60*/  CALL.REL.NOINC `($__internal_1_$__cuda_sm10x_tcgen05_guardrail_trap_phase_invalid_during_alloc) ;  /* 0x0000009400b47944 */ /* 0x022fea0003c00000 */
.L_x_73:
[----:B------:R-:W-:Y:S05]  /*3f70*/  WARPSYNC.ALL ;  /* 0x0000000000007948 */ /* 0x000fea0003800000 */
[----:B------:R-:W3:Y:S01]  /*3f80*/  S2UR UR4, SR_CgaCtaId ;  /* 0x00000000000479c3 */ /* 0x000ee20000008800 */
[----:B------:R-:W-:Y:S01]  /*3f90*/  UMOV UR25, 0x400 ;  /* 0x0000040000197882 */ /* 0x000fe20000000000 */
[----:B------:R-:W-:-:S06]  /*3fa0*/  NOP ;  /* 0x0000000000007918 */ /* 0x000fcc0000000000 */
[----:B------:R-:W-:Y:S08]  /*3fb0*/  BAR.ARV 0x6, 0xa0 ;  /* 0x0182800000007b1d */ /* 0x000ff00000002000 */
[----:B-12---:R-:W1:Y:S01]  /*3fc0*/  LDC R4, c[0x0][0x38c] ;  /* 0x0000e300ff047b82 */ /* 0x006e620000000800 */
[----:B------:R-:W-:Y:S02]  /*3fd0*/  LOP3.LUT R2, R2, 0xffff, RZ, 0xc0, !PT ;  /* 0x0000ffff02027812 */ /* 0x000fe400078ec0ff */
[----:B------:R-:W-:Y:S01]  /*3fe0*/  CS2R R8, SRZ ;  /* 0x0000000000087805 */ /* 0x000fe2000001ff00 */
[----:B------:R-:W-:Y:S01]  /*3ff0*/  UISETP.NE.AND UP3, UPT, UR31, URZ, UPT ;  /* 0x000000ff1f00728c */ /* 0x000fe2000bf65270 */
[----:B------:R-:W-:Y:S01]  /*4000*/  R2UR UR45, R2 ;  /* 0x00000000022d72ca */ /* 0x000fe200000e0000 */
[----:B------:R-:W-:Y:S01]  /*4010*/  IMAD.MOV.U32 R2, RZ, RZ, RZ ;  /* 0x000000ffff027224 */ /* 0x000fe200078e00ff */
[----:B------:R-:W-:Y:S01]  /*4020*/  UMOV UR39, 0x1 ;  /* 0x0000000100277882 */ /* 0x000fe20000000000 */
[----:B------:R-:W-:Y:S01]  /*4030*/  UMOV UR42, URZ ;  /* 0x000000ff002a7c82 */ /* 0x000fe20008000000 */
[----:B------:R-:W-:Y:S01]  /*4040*/  UMOV UR30, URZ ;  /* 0x000000ff001e7c82 */ /* 0x000fe20008000000 */
[----:B---3--:R-:W-:Y:S01]  /*4050*/  ULEA UR25, UR4, UR25, 0x18 ;  /* 0x0000001904197291 */ /* 0x008fe2000f8ec0ff */
[----:B------:R-:W-:-:S03]  /*4060*/  UMOV UR28, URZ ;  /* 0x000000ff001c7c82 */ /* 0x000fc60008000000 */
[----:B------:R-:W-:Y:S02]  /*4070*/  UIADD3 UR6, UPT, UPT, UR25, 0x10800, URZ ;  /* 0x0001080019067890 */ /* 0x000fe4000fffe0ff */
[----:B------:R-:W-:Y:S02]  /*4080*/  UIADD3 UR5, UPT, UPT, UR25, 0x22800, URZ ;  /* 0x0002280019057890 */ /* 0x000fe4000fffe0ff */
[----:B------:R-:W-:Y:S01]  /*4090*/  UIADD3 UR4, UPT, UPT, UR25, 0x34800, URZ ;  /* 0x0003480019047890 */ /* 0x000fe2000fffe0ff */
[----:B------:R-:W2:Y:S01]  /*40a0*/  LDS R0, [UR25+0x160] ;  /* 0x00016019ff007984 */ /* 0x000ea20008000800 */
[----:B------:R-:W-:Y:S02]  /*40b0*/  UIADD3 UR7, UPT, UPT, UR25, 0x35a00, URZ ;  /* 0x00035a0019077890 */ /* 0x000fe4000fffe0ff */
[----:B------:R-:W-:Y:S02]  /*40c0*/  USHF.R.U32.HI UR8, URZ, 0x4, UR6 ;  /* 0x00000004ff087899 */ /* 0x000fe40008011606 */
[----:B------:R-:W-:Y:S01]  /*40d0*/  USHF.R.U32.HI UR6, URZ, 0x4, UR5 ;  /* 0x00000004ff067899 */ /* 0x000fe20008011605 */
[----:B-1----:R-:W-:Y:S01]  /*40e0*/  VIADD R4, R4, 0x7f ;  /* 0x0000007f04047836 */ /* 0x002fe20000000000 */
[----:B------:R-:W-:-:S02]  /*40f0*/  USHF.R.U32.HI UR5, URZ, 0x4, UR4 ;  /* 0x00000004ff057899 */ /* 0x000fc40008011604 */
[----:B------:R-:W-:Y:S02]  /*4100*/  USHF.R.U32.HI UR4, URZ, 0x4, UR7 ;  /* 0x00000004ff047899 */ /* 0x000fe40008011607 */
[----:B------:R-:W-:Y:S02]  /*4110*/  ULOP3.LUT UR6, UR6, 0x3fff, URZ, 0xc0, !UPT ;  /* 0x00003fff06067892 */ /* 0x000fe4000f8ec0ff */
[----:B------:R-:W-:Y:S02]  /*4120*/  ULOP3.LUT UR5, UR5, 0x3fff, URZ, 0xc0, !UPT ;  /* 0x00003fff05057892 */ /* 0x000fe4000f8ec0ff */
[----:B------:R-:W-:Y:S02]  /*4130*/  ULOP3.LUT UR4, UR4, 0x3fff, URZ, 0xc0, !UPT ;  /* 0x00003fff04047892 */ /* 0x000fe4000f8ec0ff */
[----:B------:R-:W-:Y:S02]  /*4140*/  ULOP3.LUT UR8, UR8, 0x3fff, URZ, 0xc0, !UPT ;  /* 0x00003fff08087892 */ /* 0x000fe4000f8ec0ff */
[----:B------:R-:W-:-:S02]  /*4150*/  ULOP3.LUT UR36, UR6, 0x10000, URZ, 0xfc, !UPT ;  /* 0x0001000006247892 */ /* 0x000fc4000f8efcff */
[----:B------:R-:W-:Y:S02]  /*4160*/  ULOP3.LUT UR37, UR5, 0x10000, URZ, 0xfc, !UPT ;  /* 0x0001000005257892 */ /* 0x000fe4000f8efcff */
[----:B------:R-:W-:Y:S02]  /*4170*/  ULOP3.LUT UR38, UR4, 0x10000, URZ, 0xfc, !UPT ;  /* 0x0001000004267892 */ /* 0x000fe4000f8efcff */
[----:B------:R-:W-:Y:S02]  /*4180*/  ULOP3.LUT UR27, UR8, 0x10000, URZ, 0xfc, !UPT ;  /* 0x00010000081b7892 */ /* 0x000fe4000f8efcff */
[----:B------:R-:W-:Y:S01]  /*4190*/  UIADD3 UR47, UPT, UPT, UR25, 0x100, URZ ;  /* 0x00000100192f7890 */ /* 0x000fe2000fffe0ff */
[----:B--2---:R-:W-:Y:S02]  /*41a0*/  R2UR UR22, R0 ;  /* 0x00000000001672ca */ /* 0x004fe400000e0000 */
[----:B------:R-:W-:-:S04]  /*41b0*/  SHF.R.S32.HI R0, RZ, 0x1f, R4 ;  /* 0x0000001fff007819 */ /* 0x000fc80000011404 */
[----:B------:R-:W-:-:S04]  /*41c0*/  LEA.HI R0, R0, R4, RZ, 0x7 ;  /* 0x0000000400007211 */ /* 0x000fc800078f38ff */
[----:B------:R-:W-:-:S03]  /*41d0*/  SHF.R.S32.HI R0, RZ, 0x7, R0 ;  /* 0x00000007ff007819 */ /* 0x000fc60000011400 */
[----:B------:R-:W-:Y:S01]  /*41e0*/  UIADD3 UR34, UPT, UPT, UR22, 0x1c0, URZ ;  /* 0x000001c016227890 */ /* 0x000fe2000fffe0ff */
[----:B------:R-:W-:Y:S01]  /*41f0*/  R2UR UR44, R0 ;  /* 0x00000000002c72ca */ /* 0x000fe200000e0000 */
[----:B------:R-:W-:Y:S02]  /*4200*/  UIADD3 UR35, UPT, UPT, UR22, 0x1c4, URZ ;  /* 0x000001c416237890 */ /* 0x000fe4000fffe0ff */
[----:B------:R-:W-:Y:S02]  /*4210*/  UIADD3 UR32, UPT, UPT, UR22, -0x7ffffe40, URZ ;  /* 0x800001c016207890 */ /* 0x000fe4000fffe0ff */
[----:B------:R-:W-:Y:S02]  /*4220*/  UIADD3 UR33, UPT, UPT, UR22, -0x7ffffe3c, URZ ;  /* 0x800001c416217890 */ /* 0x000fe4000fffe0ff */
[----:B------:R-:W-:Y:S02]  /*4230*/  USHF.R.U32.HI UR6, URZ, 0x11, UR34 ;  /* 0x00000011ff067899 */ /* 0x000fe40008011622 */
[----:B------:R-:W-:-:S02]  /*4240*/  USHF.R.U32.HI UR5, URZ, 0x1a, UR35 ;  /* 0x0000001aff057899 */ /* 0x000fc40008011623 */
[----:B------:R-:W-:Y:S02]  /*4250*/  USHF.R.U32.HI UR4, URZ, 0x11, UR32 ;  /* 0x00000011ff047899 */ /* 0x000fe40008011620 */
[----:B------:R-:W-:Y:S02]  /*4260*/  USHF.R.U32.HI UR7, URZ, 0x1a, UR33 ;  /* 0x0000001aff077899 */ /* 0x000fe40008011621 */
[----:B------:R-:W-:Y:S02]  /*4270*/  ULOP3.LUT UR8, UR6, 0x6000, URZ, 0xc0, !UPT ;  /* 0x0000600006087892 */ /* 0x000fe4000f8ec0ff */
[----:B------:R-:W-:Y:S02]  /*4280*/  ULOP3.LUT UR6, UR5, 0x30, URZ, 0xc0, !UPT ;  /* 0x0000003005067892 */ /* 0x000fe4000f8ec0ff */
[----:B------:R-:W-:Y:S02]  /*4290*/  ULOP3.LUT UR5, UR4, 0x6000, URZ, 0xc0, !UPT ;  /* 0x0000600004057892 */ /* 0x000fe4000f8ec0ff */
[----:B------:R-:W-:-:S02]  /*42a0*/  ULOP3.LUT UR4, UR7, 0x30, URZ, 0xc0, !UPT ;  /* 0x0000003007047892 */ /* 0x000fc4000f8ec0ff */
[----:B------:R-:W-:Y:S02]  /*42b0*/  ULOP3.LUT UR8, UR8, 0x10c0, URZ, 0xfc, !UPT ;  /* 0x000010c008087892 */ /* 0x000fe4000f8efcff */
[----:B------:R-:W-:Y:S02]  /*42c0*/  ULOP3.LUT UR6, UR6, 0x480, URZ, 0xfc, !UPT ;  /* 0x0000048006067892 */ /* 0x000fe4000f8efcff */
[----:B------:R-:W-:Y:S02]  /*42d0*/  ULOP3.LUT UR5, UR5, 0x10c0, URZ, 0xfc, !UPT ;  /* 0x000010c005057892 */ /* 0x000fe4000f8efcff */
[----:B------:R-:W-:Y:S02]  /*42e0*/  ULOP3.LUT UR40, UR4, 0x480, URZ, 0xfc, !UPT ;  /* 0x0000048004287892 */ /* 0x000fe4000f8efcff */
[----:B------:R-:W-:Y:S02]  /*42f0*/  UPRMT UR43, UR6, 0x5410, UR8 ;  /* 0x00005410062b7896 */ /* 0x000fe40008000008 */
[----:B------:R-:W-:-:S02]  /*4300*/  UPRMT UR41, UR40, 0x5410, UR5 ;  /* 0x0000541028297896 */ /* 0x000fc40008000005 */
[----:B------:R-:W-:Y:S01]  /*4310*/  UIADD3 UR46, UPT, UPT, UR44, -0x1, URZ ;  /* 0xffffffff2c2e7890 */ /* 0x000fe2000fffe0ff */
[----:B------:R-:W-:Y:S01]  /*4320*/  UMOV UR4, URZ ;  /* 0x000000ff00047c82 */ /* 0x000fe20008000000 */
[----:B------:R-:W-:Y:S01]  /*4330*/  UMOV UR40, URZ ;  /* 0x000000ff00287c82 */ /* 0x000fe20008000000 */
[----:B------:R-:W-:Y:S02]  /*4340*/  UMOV UR31, UR43 ;  /* 0x0000002b001f7c82 */ /* 0x000fe40008000000 */
[----:B------:R-:W-:-:S07]  /*4350*/  UMOV UR29, UR41 ;  /* 0x00000029001d7c82 */ /* 0x000fce0008000000 */
.L_x_87:
[C---:B------:R-:W-:Y:S02]  /*4360*/  LEA R0, R9.reuse, UR25, 0x3 ;  /* 0x0000001909007c11 */ /* 0x040fe4000f8e18ff */
[----:B------:R-:W-:Y:S02]  /*4370*/  SHF.L.U32 R4, R8, 0x1f, RZ ;  /* 0x0000001f08047819 */ /* 0x000fe400000006ff */
[----:B------:R-:W-:Y:S02]  /*4380*/  LEA R5, R9, UR25, 0x4 ;  /* 0x0000001909057c11 */ /* 0x000fe4000f8e20ff */
[----:B------:R-:W1:Y:S02]  /*4390*/  SYNCS.PHASECHK.TRANS64.TRYWAIT P0, [R0+URZ+0xe0], R4 ;  /* 0x0000e004000075a7 */ /* 0x000e6400080011ff */
[----:B-12---:R-:W-:Y:S05]  /*43a0*/  @!P0 BRA `(.L_x_77) ;  /* 0x0000008800d08947 */ /* 0x006fea0003800000 */
.L_x_185:
[----:B-1----:R-:W1:Y:S01]  /*43b0*/  LDS.128 R4, [R5+0x140] ;  /* 0x0001400005047984 */ /* 0x002e620000000c00 */
[----:B------:R-:W-:Y:S02]  /*43c0*/  VIADD R0, R0, 0xf0 ;  /* 0x000000f000007836 */ /* 0x000fe40000000000 */
[----:B------:R-:W-:Y:S01]  /*43d0*/  VIADD R9, R9, 0x1 ;  /* 0x0000000109097836 */ /* 0x000fe20000000000 */
[----:B------:R-:W-:Y:S01]  /*43e0*/  @!PT LDS RZ, [RZ] ;  /* 0x00000000fffff984 */ /* 0x000fe20000000800 */
[----:B------:R-:W-:Y:S01]  /*43f0*/  @!PT LDS RZ, [RZ] ;  /* 0x00000000fffff984 */ /* 0x000fe20000000800 */
[----:B------:R-:W-:Y:S01]  /*4400*/  @!PT LDS RZ, [RZ] ;  /* 0x00000000fffff984 */ /* 0x000fe20000000800 */
[----:B------:R-:W-:Y:S01]  /*4410*/  @!PT LDS RZ, [RZ] ;  /* 0x00000000fffff984 */ /* 0x000fe20000000800 */
[----:B------:R2:W-:Y:S06]  /*4420*/  MEMBAR.ALL.CTA ;  /* 0x0000000000007992 */ /* 0x0005ec0000008000 */
[----:B--2---:R-:W2:Y:S01]  /*4430*/  FENCE.VIEW.ASYNC.S ;  /* 0x00000000000073c6 */ /* 0x004ea20000000000 */
[----:B------:R-:W-:-:S04]  /*4440*/  PRMT R0, RZ, 0x654, R0 ;  /* 0x00000654ff007816 */ /* 0x000fc80000000000 */
[----:B--2---:R2:W-:Y:S01]  /*4450*/  SYNCS.ARRIVE.TRANS64.RED.A1T0 RZ, [R0+URZ], RZ ;  /* 0x000000ff00ff79a7 */ /* 0x0045e200081004ff */
[----:B-1----:R-:W-:Y:S01]  /*4460*/  LOP3.LUT P2, RZ, R6, 0x1, RZ, 0xc0, !PT ;  /* 0x0000000106ff7812 */ /* 0x002fe2000784c0ff */
[----:B--2---:R-:W-:-:S12]  /*4470*/  BRA.U UP3, `(.L_x_78) ;  /* 0x0000000503c87547 */ /* 0x004fd8000b800000 */
[----:B------:R-:W1:Y:S01]  /*4480*/  LDCU UR7, c[0x0][0x38c] ;  /* 0x00007180ff0777ac */ /* 0x000e620008000800 */
[----:B------:R-:W-:Y:S01]  /*4490*/  ULOP3.LUT UR26, UR39, 0x1, URZ, 0x3c, !UPT ;  /* 0x00000001271a7892 */ /* 0x000fe2000f8e3cff */
[----:B------:R-:W-:Y:S01]  /*44a0*/  UMOV UR19, URZ ;  /* 0x000000ff00137c82 */ /* 0x000fe20008000000 */
[----:B------:R-:W-:Y:S02]  /*44b0*/  UMOV UR6, 0x1 ;  /* 0x0000000100067882 */ /* 0x000fe40000000000 */
[----:B------:R-:W-:Y:S01]  /*44c0*/  UIMAD UR26, UR26, 0xc0, UR22 ;  /* 0x000000c01a1a78a4 */ /* 0x000fe2000f8e0216 */
[----:B------:R-:W-:Y:S01]  /*44d0*/  UMOV UR21, UR4 ;  /* 0x0000000400157c82 */ /* 0x000fe20008000000 */
[----:B------:R-:W-:Y:S01]  /*44e0*/  UMOV UR20, UR44 ;  /* 0x0000002c00147c82 */ /* 0x000fe20008000000 */
[----:B-1----:R-:W-:-:S09]  /*44f0*/  UISETP.GE.AND UP0, UPT, UR7, 0x1, UPT ;  /* 0x000000010700788c */ /* 0x002fd2000bf06270 */
[----:B------:R-:W-:Y:S05]  /*4500*/  BRA.U !UP0, `(.L_x_79) ;  /* 0x0000000108c87547 */ /* 0x000fea000b800000 */
[----:B------:R-:W-:Y:S01]  /*4510*/  ULEA UR5, UR4, UR25, 0x3 ;  /* 0x0000001904057291 */ /* 0x000fe2000f8e18ff */
[----:B------:R-:W-:-:S08]  /*4520*/  SHF.L.U32 R4, R2, 0x1f, RZ ;  /* 0x0000001f02047819 */ /* 0x000fd000000006ff */
[----:B------:R-:W1:Y:S02]  /*4530*/  SYNCS.PHASECHK.TRANS64.TRYWAIT P0, [UR5], R4 ;  /* 0x00000004ff0075a7 */ /* 0x000e640008001105 */
[----:B-1----:R-:W-:Y:S05]  /*4540*/  @P0 BRA `(.L_x_80) ;  /* 0x0000000000080947 */ /* 0x002fea0003800000 */
[----:B------:R-:W1:Y:S02]  /*4550*/  SYNCS.PHASECHK.TRANS64.TRYWAIT P0, [UR5], R4 ;  /* 0x00000004ff0075a7 */ /* 0x000e640008001105 */
[----:B-1----:R-:W-:Y:S05]  /*4560*/  @!P0 BRA `(.L_x_81) ;  /* 0x0000008800748947 */ /* 0x002fea0003800000 */
.L_x_80:
[----:B------:R-:W-:Y:S01]  /*4570*/  UISETP.GE.U32.AND UP1, UPT, UR7, 0x81, UPT ;  /* 0x000000810700788c */ /* 0x000fe2000bf26070 */
[----:B-1----:R-:W-:Y:S01]  /*4580*/  IMAD.U32 R0, RZ, RZ, UR39 ;  /* 0x00000027ff007e24 */ /* 0x002fe2000f8e00ff */
[----:B------:R-:W-:Y:S02]  /*4590*/  UIADD3 UR21, UPT, UPT, UR4, 0x1, URZ ;  /* 0x0000000104157890 */ /* 0x000fe4000fffe0ff */
[----:B------:R-:W-:Y:S02]  /*45a0*/  ULEA UR8, UR4, UR38, 0x6 ;  /* 0x0000002604087291 */ /* 0x000fe4000f8e30ff */
[----:B------:R-:W-:Y:S01]  /*45b0*/  UISETP.NE.AND UP0, UPT, UR21, 0x9, UPT ;  /* 0x000000091500788c */ /* 0x000fe2000bf05270 */
[----:B------:R-:W-:Y:S01]  /*45c0*/  PLOP3.LUT P1, PT, PT, PT, UP1, 0x80, 0x8 ;  /* 0x000000000008781c */ /* 0x000fe20003f2f018 */
[----:B------:R-:W-:Y:S02]  /*45d0*/  ULEA UR12, UR4, UR37, 0x5 ;  /* 0x00000025040c7291 */ /* 0x000fe4000f8e28ff */
[----:B------:R-:W-:-:S02]  /*45e0*/  USEL UR6, URZ, 0x1, UP0 ;  /* 0x00000001ff067887 */ /* 0x000fc40008000000 */
[----:B------:R-:W-:Y:S02]  /*45f0*/  USEL UR21, UR21, URZ, UP0 ;  /* 0x000000ff15157287 */ /* 0x000fe40008000000 */
[----:B------:R-:W-:Y:S02]  /*4600*/  UIADD3 UR10, UPT, UPT, UR8, 0x20, URZ ;  /* 0x00000020080a7890 */ /* 0x000fe4000fffe0ff */
[----:B------:R-:W-:Y:S01]  /*4610*/  @UP1 ULEA UR7, UR21, UR25, 0x3 ;  /* 0x0000001915071291 */ /* 0x000fe2000f8e18ff */
[----:B------:R-:W-:Y:S01]  /*4620*/  LOP3.LUT R2, R2, UR6, RZ, 0x3c, !PT ;  /* 0x0000000602027c12 */ /* 0x000fe2000f8e3cff */
[----:B------:R-:W-:Y:S01]  /*4630*/  UMOV UR13, 0x4008 ;  /* 0x00004008000d7882 */ /* 0x000fe20000000000 */
[----:B------:R-:W-:Y:S01]  /*4640*/  UMOV UR9, 0x4008 ;  /* 0x0000400800097882 */ /* 0x000fe20000000000 */
[----:B------:R-:W-:Y:S01]  /*4650*/  UMOV UR11, 0x4008 ;  /* 0x00004008000b7882 */ /* 0x000fe20000000000 */
[----:B------:R-:W-:Y:S01]  /*4660*/  @P1 SHF.L.U32 R4, R2, 0x1f, RZ ;  /* 0x0000001f02041819 */ /* 0x000fe200000006ff */
[----:B------:R-:W-:-:S03]  /*4670*/  UMOV UR6, 0x1 ;  /* 0x0000000100067882 */ /* 0x000fc60000000000 */
[----:B------:R1:W2:Y:S01]  /*4680*/  @P1 SYNCS.PHASECHK.TRANS64.TRYWAIT P0, [UR7], R4 ;  /* 0x00000004ff0015a7 */ /* 0x0002a20008001107 */
[----:B------:R3:W-:Y:S01]  /*4690*/  UTCCP.T.S.2CTA.4x32dp128bit tmem[UR22+0x1c0], gdesc[UR12] ;  /* 0x0001c00c160079e7 */ /* 0x0007e20009300000 */
[----:B------:R3:W-:Y:S01]  /*46a0*/  UTCCP.T.S.2CTA.4x32dp128bit tmem[UR22+0x1c4], gdesc[UR8] ;  /* 0x0001c408160079e7 */ /* 0x0007e20009300000 */
[----:B------:R3:W-:Y:S01]  /*46b0*/  UTCCP.T.S.2CTA.4x32dp128bit tmem[UR22+0x1c8], gdesc[UR10] ;  /* 0x0001c80a160079e7 */ /* 0x0007e20009300000 */
[----:B-1----:R-:W-:-:S04]  /*46c0*/  SHF.L.U32 R4, R0, 0x1f, RZ ;  /* 0x0000001f00047819 */ /* 0x002fc800000006ff */
[----:B------:R-:W1:Y:S01]  /*46d0*/  SYNCS.PHASECHK.TRANS64.TRYWAIT P3, [UR25+0x108], R4 ;  /* 0x00010804ff0075a7 */ /* 0x000e620008061119 */
[----:B--2---:R-:W-:Y:S01]  /*46e0*/  @P1 VOTEU.ANY UP0, P0 ;  /* 0x0000000000ff1886 */ /* 0x004fe20000000100 */
[----:B------:R-:W-:Y:S01]  /*46f0*/  @UP1 USEL UR6, URZ, 0x1, !UP0 ;  /* 0x00000001ff061887 */ /* 0x000fe2000c000000 */
[----:B-1-3--:R-:W-:Y:S11]  /*4700*/  @!P3 BRA `(.L_x_82) ;  /* 0x000000880024b947 */ /* 0x00aff60003800000 */
.L_x_188:
[----:B------:R-:W-:Y:S01]  /*4710*/  ELECT P0, URZ, PT ;  /* 0x0000000000ff782f */ /* 0x000fe20003800000 */
[----:B------:R-:W-:Y:S02]  /*4720*/  ULEA UR8, UR4, UR36, 0x9 ;  /* 0x0000002404087291 */ /* 0x000fe4000f8e48ff */
[----:B------:R-:W-:Y:S02]  /*4730*/  ULEA UR4, UR4, UR27, 0x9 ;  /* 0x0000001b04047291 */ /* 0x000fe4000f8e48ff */
[----:B------:R-:W-:Y:S02]  /*4740*/  UIADD3 UR12, UPT, UPT, UR8, 0x2, URZ ;  /* 0x00000002080c7890 */ /* 0x000fe4000fffe0ff */
[----:B------:R-:W-:Y:S02]  /*4750*/  UIADD3 UR10, UPT, UPT, UR4, 0x2, URZ ;  /* 0x00000002040a7890 */ /* 0x000fe4000fffe0ff */
[----:B------:R-:W-:Y:S01]  /*4760*/  UIADD3 UR7, UPT, UPT, UR5, 0x48, URZ ;  /* 0x0000004805077890 */ /* 0x000fe2000fffe0ff */
[----:B------:R-:W-:-:S03]  /*4770*/  UMOV UR9, 0x80004020 ;  /* 0x8000402000097882 */ /* 0x000fc60000000000 */
[----:B-1----:R-:W-:Y:S01]  /*4780*/  @P0 LOP3.LUT R0, R3, 0xffff, RZ, 0xc0, !PT ;  /* 0x0000ffff03000812 */ /* 0x002fe200078ec0ff */
[----:B------:R-:W-:Y:S01]  /*4790*/  UMOV UR5, 0x80004020 ;  /* 0x8000402000057882 */ /* 0x000fe20000000000 */
[----:B------:R-:W-:Y:S01]  /*47a0*/  UMOV UR13, 0x80004020 ;  /* 0x80004020000d7882 */ /* 0x000fe20000000000 */
[----:B------:R-:W-:Y:S01]  /*47b0*/  UMOV UR11, 0x80004020 ;  /* 0x80004020000b7882 */ /* 0x000fe20000000000 */
[----:B------:R-:W-:Y:S01]  /*47c0*/  @P0 R2UR UR14, R0 ;  /* 0x00000000000e02ca */ /* 0x000fe200000e0000 */
[----:B------:R1:W-:Y:S01]  /*47d0*/  UTCOMMA.2CTA gdesc[UR4], gdesc[UR8], tmem[UR26], tmem[UR42], idesc[UR43], tmem[UR34], !UPT ;  /* 0xc0222a08040075ea */ /* 0x0003e2000fa0001a */
[----:B------:R1:W-:Y:S01]  /*47e0*/  UTCOMMA.2CTA gdesc[UR10], gdesc[UR12], tmem[UR26], tmem[UR40], idesc[UR41], tmem[UR32], UPT ;  /* 0xc020280c0a0075ea */ /* 0x0003e2000ba0001a */
[----:B------:R-:W-:Y:S01]  /*47f0*/  UMOV UR19, 0x1 ;  /* 0x0000000100137882 */ /* 0x000fe20000000000 */
[----:B------:R-:W-:-:S09]  /*4800*/  UMOV UR20, UR46 ;  /* 0x0000002e00147c82 */ /* 0x000fd20008000000 */
[----:B------:R1:W-:Y:S01]  /*4810*/  UTCBAR.2CTA.MULTICAST [UR7], URZ, UR14 ;  /* 0x000000ff070073e9 */ /* 0x0003e2000820080e */
[----:B------:R-:W-:Y:S01]  /*4820*/  NOP ;  /* 0x0000000000007918 */ /* 0x000fe20000000000 */
.L_x_79:
[----:B------:R-:W-:-:S09]  /*4830*/  UISETP.GE.AND UP0, UPT, UR20, 0x1, UPT ;  /* 0x000000011400788c */ /* 0x000fd2000bf06270 */
[----:B------:R-:W-:Y:S05]  /*4840*/  BRA.U !UP0, `(.L_x_83) ;  /* 0x0000000108cc7547 */ /* 0x000fea000b800000 */
[----:B-1----:R-:W-:-:S05]  /*4850*/  UMOV UR7, UR21 ;  /* 0x0000001500077c82 */ /* 0x002fca0008000000 */
.L_x_86:
[----:B------:R-:W-:Y:S02]  /*4860*/  UISETP.NE.AND UP0, UPT, UR6, URZ, UPT ;  /* 0x000000ff0600728c */ /* 0x000fe4000bf05270 */
[----:B------:R-:W-:Y:S07]  /*4870*/  ULEA UR6, UR7, UR25, 0x3 ;  /* 0x0000001907067291 */ /* 0x000fee000f8e18ff */
[----:B------:R-:W-:Y:S05]  /*4880*/  BRA.U UP0, `(.L_x_84) ;  /* 0x00000001000c7547 */ /* 0x000fea000b800000 */
[----:B------:R-:W-:Y:S04]  /*4890*/  SHF.L.U32 R4, R2, 0x1f, RZ ;  /* 0x0000001f02047819 */ /* 0x000fe800000006ff */
[----:B------:R-:W1:Y:S02]  /*48a0*/  SYNCS.PHASECHK.TRANS64.TRYWAIT P0, [UR6], R4 ;  /* 0x00000004ff0075a7 */ /* 0x000e640008001106 */
[----:B-1----:R-:W-:Y:S05]  /*48b0*/  @!P0 BRA `(.L_x_85) ;  /* 0x0000008400d08947 */ /* 0x002fea0003800000 */
.L_x_84:
[----:B------:R-:W-:Y:S02]  /*48c0*/  UISETP.NE.AND UP1, UPT, UR20, 0x1, UPT ;  /* 0x000000011400788c */ /* 0x000fe4000bf25270 */
[----:B------:R-:W-:Y:S01]  /*48d0*/  UIADD3 UR4, UPT, UPT, UR7, 0x1, URZ ;  /* 0x0000000107047890 */ /* 0x000fe2000fffe0ff */
[----:B------:R-:W-:Y:S03]  /*48e0*/  ELECT P3, URZ, PT ;  /* 0x0000000000ff782f */ /* 0x000fe60003860000 */
[----:B------:R-:W-:Y:S01]  /*48f0*/  UISETP.NE.AND UP0, UPT, UR4, 0x9, UPT ;  /* 0x000000090400788c */ /* 0x000fe2000bf05270 */
[----:B------:R-:W-:Y:S01]  /*4900*/  PLOP3.LUT P1, PT, PT, PT, UP1, 0x80, 0x8 ;  /* 0x000000000008781c */ /* 0x000fe20003f2f018 */
[----:B------:R-:W-:Y:S02]  /*4910*/  ULEA UR10, UR7, UR38, 0x6 ;  /* 0x00000026070a7291 */ /* 0x000fe4000f8e30ff */
[----:B------:R-:W-:Y:S02]  /*4920*/  USEL UR5, URZ, 0x1, UP0 ;  /* 0x00000001ff057887 */ /* 0x000fe40008000000 */
[----:B------:R-:W-:Y:S02]  /*4930*/  USEL UR21, UR4, URZ, UP0 ;  /* 0x000000ff04157287 */ /* 0x000fe40008000000 */
[----:B------:R-:W-:Y:S02]  /*4940*/  ULEA UR8, UR7, UR36, 0x9 ;  /* 0x0000002407087291 */ /* 0x000fe4000f8e48ff */
[----:B------:R-:W-:Y:S01]  /*4950*/  @UP1 ULEA UR4, UR21, UR25, 0x3 ;  /* 0x0000001915041291 */ /* 0x000fe2000f8e18ff */
[----:B------:R-:W-:Y:S01]  /*4960*/  LOP3.LUT R2, R2, UR5, RZ, 0x3c, !PT ;  /* 0x0000000502027c12 */ /* 0x000fe2000f8e3cff */
[----:B------:R-:W-:Y:S02]  /*4970*/  ULEA UR18, UR7, UR37, 0x5 ;  /* 0x0000002507127291 */ /* 0x000fe4000f8e28ff */
[----:B------:R-:W-:Y:S01]  /*4980*/  UISETP.NE.U32.AND UP0, UPT, UR19, URZ, UPT ;  /* 0x000000ff1300728c */ /* 0x000fe2000bf05070 */
[----:B-1----:R-:W-:Y:S01]  /*4990*/  @P1 SHF.L.U32 R0, R2, 0x1f, RZ ;  /* 0x0000001f02001819 */ /* 0x002fe200000006ff */
[----:B------:R-:W-:Y:S02]  /*49a0*/  UIADD3 UR16, UPT, UPT, UR10, 0x20, URZ ;  /* 0x000000200a107890 */ /* 0x000fe4000fffe0ff */
[----:B------:R-:W-:Y:S01]  /*49b0*/  UIADD3 UR14, UPT, UPT, UR8, 0x2, URZ ;  /* 0x00000002080e7890 */ /* 0x000fe2000fffe0ff */
[----:B------:R1:W2:Y:S01]  /*49c0*/  @P1 SYNCS.PHASECHK.TRANS64.TRYWAIT P0, [UR4], R0 ;  /* 0x00000000ff0015a7 */ /* 0x0002a20008001104 */
[----:B------:R-:W-:Y:S02]  /*49d0*/  ULEA UR4, UR7, UR27, 0x9 ;  /* 0x0000001b07047291 */ /* 0x000fe4000f8e48ff */
[----:B------:R-:W-:Y:S02]  /*49e0*/  UIADD3 UR24, UPT, UPT, UR6, 0x48, URZ ;  /* 0x0000004806187890 */ /* 0x000fe4000fffe0ff */
[----:B------:R-:W-:Y:S01]  /*49f0*/  UIADD3 UR12, UPT, UPT, UR4, 0x2, URZ ;  /* 0x00000002040c7890 */ /* 0x000fe2000fffe0ff */
[----:B------:R-:W-:Y:S01]  /*4a00*/  UMOV UR19, 0x4008 ;  /* 0x0000400800137882 */ /* 0x000fe20000000000 */
[----:B------:R-:W-:Y:S01]  /*4a10*/  UMOV UR11, 0x4008 ;  /* 0x00004008000b7882 */ /* 0x000fe20000000000 */
[----:B------:R3:W-:Y:S01]  /*4a20*/  UTCCP.T.S.2CTA.4x32dp128bit tmem[UR22+0x1c0], gdesc[UR18] ;  /* 0x0001c012160079e7 */ /* 0x0007e20009300000 */
[----:B------:R4:W-:Y:S01]  /*4a30*/  UTCCP.T.S.2CTA.4x32dp128bit tmem[UR22+0x1c4], gdesc[UR10] ;  /* 0x0001c40a160079e7 */ /* 0x0009e20009300000 */
[----:B------:R-:W-:Y:S01]  /*4a40*/  UMOV UR17, 0x4008 ;  /* 0x0000400800117882 */ /* 0x000fe20000000000 */
[----:B------:R-:W-:Y:S01]  /*4a50*/  UMOV UR9, 0x80004020 ;  /* 0x8000402000097882 */ /* 0x000fe20000000000 */
[----:B------:R4:W-:Y:S01]  /*4a60*/  UTCCP.T.S.2CTA.4x32dp128bit tmem[UR22+0x1c8], gdesc[UR16] ;  /* 0x0001c810160079e7 */ /* 0x0009e20009300000 */
[----:B------:R-:W-:Y:S01]  /*4a70*/  UMOV UR5, 0x80004020 ;  /* 0x8000402000057882 */ /* 0x000fe20000000000 */
[----:B------:R-:W-:Y:S01]  /*4a80*/  UMOV UR15, 0x80004020 ;  /* 0x80004020000f7882 */ /* 0x000fe20000000000 */
[----:B------:R4:W-:Y:S01]  /*4a90*/  UTCOMMA.2CTA gdesc[UR4], gdesc[UR8], tmem[UR26], tmem[UR30], idesc[UR31], tmem[UR34], UP0 ;  /* 0xc0221e08040075ea */ /* 0x0009e2000820001a */
[----:B------:R-:W-:Y:S02]  /*4aa0*/  UISETP.GT.U32.AND UP0, UPT, UR20, 0x1, UPT ;  /* 0x000000011400788c */ /* 0x000fe4000bf04070 */
[----:B------:R-:W-:Y:S01]  /*4ab0*/  UIADD3 UR20, UPT, UPT, UR20, -0x1, URZ ;  /* 0xffffffff14147890 */ /* 0x000fe2000fffe0ff */
[----:B------:R-:W-:Y:S01]  /*4ac0*/  UMOV UR13, 0x80004020 ;  /* 0x80004020000d7882 */ /* 0x000fe20000000000 */
[----:B------:R-:W-:Y:S01]  /*4ad0*/  UMOV UR6, 0x1 ;  /* 0x0000000100067882 */ /* 0x000fe20000000000 */
[----:B-1----:R-:W-:Y:S01]  /*4ae0*/  @P3 LOP3.LUT R0, R3, 0xffff, RZ, 0xc0, !PT ;  /* 0x0000ffff03003812 */ /* 0x002fe200078ec0ff */
[----:B------:R4:W-:Y:S01]  /*4af0*/  UTCOMMA.2CTA gdesc[UR12], gdesc[UR14], tmem[UR26], tmem[UR28], idesc[UR29], tmem[UR32], UPT ;  /* 0xc0201c0e0c0075ea */ /* 0x0009e2000ba0001a */
[----:B------:R-:W-:Y:S02]  /*4b00*/  UMOV UR7, UR21 ;  /* 0x0000001500077c82 */ /* 0x000fe40008000000 */
[----:B------:R-:W-:Y:S01]  /*4b10*/  @P3 R2UR UR23, R0 ;  /* 0x00000000001732ca */ /* 0x000fe200000e0000 */
[----:B---3--:R-:W-:Y:S11]  /*4b20*/  UMOV UR19, 0x1 ;  /* 0x0000000100137882 */ /* 0x008ff60000000000 */
[----:B------:R-:W-:Y:S01]  /*4b30*/  @!UPT UIADD3 URZ, UPT, UPT, URZ, URZ, URZ ;  /* 0x000000fffffff290 */ /* 0x000fe2000fffe0ff */
[----:B------:R4:W-:Y:S01]  /*4b40*/  UTCBAR.2CTA.MULTICAST [UR24], URZ, UR23 ;  /* 0x000000ff180073e9 */ /* 0x0009e20008200817 */
[----:B--2---:R-:W-:Y:S01]  /*4b50*/  @P1 VOTEU.ANY UP2, P0 ;  /* 0x0000000000ff1886 */ /* 0x004fe20000040100 */
[----:B------:R-:W-:Y:S01]  /*4b60*/  @UP1 USEL UR6, URZ, 0x1, !UP2 ;  /* 0x00000001ff061887 */ /* 0x000fe2000d000000 */
[----:B----4-:R-:W-:Y:S11]  /*4b70*/  BRA.U UP0, `(.L_x_86) ;  /* 0xfffffffd00387547 */ /* 0x010ff6000b83ffff */
.L_x_83:
[----:B------:R2:W-:Y:S01]  /*4b80*/  UTCBAR.2CTA.MULTICAST [UR47], URZ, UR45 ;  /* 0x000000ff2f0073e9 */ /* 0x0005e2000820082d */
[----:B-1----:R-:W-:-:S04]  /*4b90*/  UMOV UR4, UR21 ;  /* 0x0000001500047c82 */ /* 0x002fc80008000000 */
.L_x_78:
[----:B------:R-:W-:Y:S01]  /*4ba0*/  ISETP.NE.AND P0, PT, R9, 0x2, PT ;  /* 0x000000020900780c */ /* 0x000fe20003f05270 */
[----:B------:R-:W-:-:S03]  /*4bb0*/  ULOP3.LUT UR39, UR39, 0x1, URZ, 0x3c, !UPT ;  /* 0x0000000127277892 */ /* 0x000fc6000f8e3cff */
[----:B------:R-:W-:Y:S02]  /*4bc0*/  SEL R0, RZ, 0x1, P0 ;  /* 0x00000001ff007807 */ /* 0x000fe40000000000 */
[----:B------:R-:W-:Y:S02]  /*4bd0*/  SEL R9, R9, RZ, P0 ;  /* 0x000000ff09097207 */ /* 0x000fe40000000000 */
[----:B------:R-:W-:Y:S01]  /*4be0*/  LOP3.LUT R8, R8, R0, RZ, 0x3c, !PT ;  /* 0x0000000008087212 */ /* 0x000fe200078e3cff */
[----:B------:R-:W-:Y:S06]  /*4bf0*/  @P2 BRA `(.L_x_87) ;  /* 0xfffffff400d82947 */ /* 0x000fec000383ffff */
[----:B------:R-:W1:Y:S01]  /*4c00*/  S2UR UR6, SR_CgaCtaId ;  /* 0x00000000000679c3 */ /* 0x000e620000008800 */
[----:B------:R-:W-:Y:S01]  /*4c10*/  ELECT P0, URZ, PT ;  /* 0x0000000000ff782f */ /* 0x000fe20003800000 */
[----:B------:R-:W-:Y:S01]  /*4c20*/  IMAD.MOV.U32 R0, RZ, RZ, 0x1 ;  /* 0x00000001ff007424 */ /* 0x000fe200078e00ff */
[----:B------:R-:W-:Y:S01]  /*4c30*/  UMOV UR4, 0x40 ;  /* 0x0000004000047882 */ /* 0x000fe20000000000 */
[----:B------:R-:W-:-:S04]  /*4c40*/  SHF.L.U32 R2, RZ, 0x1f, RZ ;  /* 0x0000001fff027819 */ /* 0x000fc800000006ff */
[----:B------:R-:W-:Y:S01]  /*4c50*/  UVIRTCOUNT.DEALLOC.SMPOOL 0x80 ;  /* 0x000000800000784c */ /* 0x000fe20000000000 */
[----:B-1----:R-:W-:-:S09]  /*4c60*/  ULEA UR6, UR6, UR4, 0x18 ;  /* 0x0000000406067291 */ /* 0x002fd2000f8ec0ff */
[----:B------:R1:W-:Y:S01]  /*4c70*/  @P0 STS.U8 [UR6+0x1c], R0 ;  /* 0x00001c00ff000988 */ /* 0x0003e20008000006 */
[----:B------:R-:W3:Y:S02]  /*4c80*/  SYNCS.PHASECHK.TRANS64.TRYWAIT P0, [UR25+0x130], R2 ;  /* 0x00013002ff0075a7 */ /* 0x000ee40008001119 */
[----:B-1-3--:R-:W-:Y:S05]  /*4c90*/  @!P0 BRA `(.L_x_88) ;  /* 0x0000008000f08947 */ /* 0x00afea0003800000 */
.L_x_191:
[----:B------:R-:W-:Y:S01]  /*4ca0*/  NOP ;  /* 0x0000000000007918 */ /* 0x000fe20000000000 */
[----:B-1----:R-:W1:Y:S01]  /*4cb0*/  LDS R0, [UR6+0x14] ;  /* 0x00001406ff007984 */ /* 0x002e620008000800 */
[----:B------:R-:W-:Y:S01]  /*4cc0*/  ULOP3.LUT UR4, UR22, 0xffff, URZ, 0xc0, !UPT ;  /* 0x0000ffff16047892 */ /* 0x000fe2000f8ec0ff */
[----:B------:R-:W-:Y:S01]  /*4cd0*/  UMOV UR5, 0xffff ;  /* 0x0000ffff00057882 */ /* 0x000fe20000000000 */
[----:B------:R-:W-:Y:S02]  /*4ce0*/  UMOV UR7, 0x1 ;  /* 0x0000000100077882 */ /* 0x000fe40000000000 */
[----:B------:R-:W-:-:S04]  /*4cf0*/  USHF.R.U32.HI UR4, URZ, 0x5, UR4 ;  /* 0x00000005ff047899 */ /* 0x000fc80008011604 */
[----:B------:R-:W-:Y:S02]  /*4d00*/  USHF.L.U32 UR5, UR5, UR4, URZ ;  /* 0x0000000405057299 */ /* 0x000fe400080006ff */
[----:B------:R-:W-:-:S04]  /*4d10*/  USHF.L.U32 UR4, UR7, UR4, URZ ;  /* 0x0000000407047299 */ /* 0x000fc800080006ff */
[----:B-1----:R-:W-:-:S04]  /*4d20*/  LOP3.LUT R0, R0, UR5, RZ, 0xc0, !PT ;  /* 0x0000000500007c12 */ /* 0x002fc8000f8ec0ff */
[----:B------:R-:W-:-:S13]  /*4d30*/  ISETP.NE.AND P0, PT, R0, UR5, PT ;  /* 0x0000000500007c0c */ /* 0x000fda000bf05270 */
[----:B------:R-:W-:Y:S05]  /*4d40*/  @P0 BRA `(.L_x_89) ;  /* 0x0000000000580947 */ /* 0x000fea0003800000 */
[----:B------:R-:W1:Y:S02]  /*4d50*/  LDS R0, [UR6+0x18] ;  /* 0x00001806ff007984 */ /* 0x000e640008000800 */
[----:B-1----:R-:W-:-:S04]  /*4d60*/  LOP3.LUT R0, R0, UR4, RZ, 0xc0, !PT ;  /* 0x0000000400007c12 */ /* 0x002fc8000f8ec0ff */
[----:B------:R-:W-:-:S13]  /*4d70*/  ISETP.NE.AND P0, PT, R0, UR4, PT ;  /* 0x0000000400007c0c */ /* 0x000fda000bf05270 */
[----:B------:R-:W-:Y:S05]  /*4d80*/  @P0 BRA `(.L_x_90) ;  /* 0x00000000003c0947 */ /* 0x000fea0003800000 */
[----:B------:R-:W1:Y:S01]  /*4d90*/  S2R R2, SR_LANEID ;  /* 0x0000000000027919 */ /* 0x000e620000000000 */
[----:B------:R-:W-:-:S06]  /*4da0*/  ULOP3.LUT UR5, URZ, UR5, URZ, 0x33, !UPT ;  /* 0x00000005ff057292 */ /* 0x000fcc000f8e33ff */
[----:B------:R-:W-:-:S04]  /*4db0*/  IMAD.U32 R0, RZ, RZ, UR5 ;  /* 0x00000005ff007e24 */ /* 0x000fc8000f8e00ff */
[----:B------:R3:W4:Y:S02]  /*4dc0*/  REDUX UR8, R0 ;  /* 0x00000000000873c4 */ /* 0x0007240000000000 */
[----:B------:R1:W-:Y:S01]  /*4dd0*/  UTCATOMSWS.AND URZ, UR5 ;  /* 0x0000000500ff79e3 */ /* 0x0003e20008000000 */
[----:B---3--:R-:W-:Y:S01]  /*4de0*/  LOP3.LUT R0, RZ, UR4, RZ, 0x33, !PT ;  /* 0x00000004ff007c12 */ /* 0x008fe2000f8e33ff */
[----:B------:R-:W-:Y:S02]  /*4df0*/  VOTEU.ANY UR4, UPT, PT ;  /* 0x0000000000047886 */ /* 0x000fe400038e0100 */
[----:B------:R-:W-:Y:S02]  /*4e00*/  UFLO.U32 UR4, UR4 ;  /* 0x00000004000472bd */ /* 0x000fe400080e0000 */
[----:B------:R-:W3:Y:S04]  /*4e10*/  REDUX UR7, R0 ;  /* 0x00000000000773c4 */ /* 0x000ee80000000000 */
[----:B-1----:R-:W-:-:S02]  /*4e20*/  ISETP.EQ.U32.AND P0, PT, R2, UR4, PT ;  /* 0x0000000402007c0c */ /* 0x002fc4000bf02070 */
[----:B----4-:R-:W-:-:S11]  /*4e30*/  MOV R2, UR8 ;  /* 0x0000000800027c02 */ /* 0x010fd60008000f00 */
[----:B------:R1:W-:Y:S01]  /*4e40*/  @P0 ATOMS.AND RZ, [UR6+0x14], R2 ;  /* 0x00001402ffff098c */ /* 0x0003e2000a800006 */
[----:B---3--:R-:W-:-:S05]  /*4e50*/  IMAD.U32 R0, RZ, RZ, UR7 ;  /* 0x00000007ff007e24 */ /* 0x008fca000f8e00ff */
[----:B------:R1:W-:Y:S01]  /*4e60*/  @P0 ATOMS.AND RZ, [UR6+0x18], R0 ;  /* 0x00001800ffff098c */ /* 0x0003e2000a800006 */
[----:B------:R-:W-:Y:S05]  /*4e70*/  BRA `(.L_x_91) ;  /* 0x0000000000147947 */ /* 0x000fea0003800000 */
.L_x_90:
[----:B------:R-:W-:Y:S02]  /*4e80*/  MOV R2, 0x4ea0 ;  /* 0x00004ea000027802 */ /* 0x000fe40000000f00 */
[----:B--2--5:R-:W-:Y:S05]  /*4e90*/  CALL.REL.NOINC `($__internal_0_$__cuda_sm10x_tcgen05_guardrail_trap_col_being_dealloced_not_returned_by_alloc) ;  /* 0x0000008400dc7944 */ /* 0x024fea0003c00000 */
[----:B------:R-:W-:Y:S05]  /*4ea0*/  BRA `(.L_x_91) ;  /* 0x0000000000087947 */ /* 0x000fea0003800000 */
.L_x_89:
[----:B------:R-:W-:Y:S02]  /*4eb0*/  MOV R2, 0x4ed0 ;  /* 0x00004ed000027802 */ /* 0x000fe40000000f00 */
[----:B--2--5:R-:W-:Y:S05]  /*4ec0*/  CALL.REL.NOINC `($__internal_2_$__cuda_sm10x_tcgen05_guardrail_trap_unallocated_columns_being_dealloced) ;  /* 0x0000008400e87944 */ /* 0x024fea0003c00000 */
.L_x_91:
[----:B------:R-:W-:Y:S01]  /*4ed0*/  NOP ;  /* 0x0000000000007918 */ /* 0x000fe20000000000 */
[----:B--2---:R-:W-:Y:S05]  /*4ee0*/  EXIT ;  /* 0x000000000000794d */ /* 0x004fea0003800000 */
.L_x_65:
[----:B------:R-:W-:-:S09]  /*4ef0*/  UISETP.NE.OR UP0, UPT, UR17, 0x3, !UP5 ;  /* 0x000000031100788c */ /* 0x000fd2000ef05670 */
[----:B------:R-:W-:Y:S05]  /*4f00*/  BRA.U UP0, `(.L_x_92) ;  /* 0x0000001100947547 */ /* 0x000fea000b800000 */
[----:B------:R-:W1:Y:S01]  /*4f10*/  S2UR UR10, SR_CgaCtaId ;  /* 0x00000000000a79c3 */ /* 0x000e620000008800 */
[----:B------:R-:W2:Y:S01]  /*4f20*/  LDCU UR37, c[0x0][0x370] ;  /* 0x00006e00ff2577ac */ /* 0x000ea20008000800 */
[----:B------:R-:W-:Y:S02]  /*4f30*/  HFMA2 R13, -RZ, RZ, 0, 0 ;  /* 0x00000000ff0d7431 */ /* 0x000fe400000001ff */
[----:B------:R-:W-:Y:S01]  /*4f40*/  IMAD.MOV.U32 R15, RZ, RZ, 0x1 ;  /* 0x00000001ff0f7424 */ /* 0x000fe200078e00ff */
[----:B------:R-:W-:Y:S01]  /*4f50*/  MOV R7, 0x4000 ;  /* 0x0000400000077802 */ /* 0x000fe20000000f00 */
[----:B------:R-:W2:Y:S01]  /*4f60*/  LDCU.128 UR40, c[0x0][0xf10] ;  /* 0x0001e200ff2877ac */ /* 0x000ea20008000c00 */
[----:B------:R-:W-:Y:S01]  /*4f70*/  IMAD.MOV.U32 R14, RZ, RZ, RZ ;  /* 0x000000ffff0e7224 */ /* 0x000fe200078e00ff */
[----:B------:R-:W3:Y:S01]  /*4f80*/  LDC.64 R16, c[0x0][0x348] ;  /* 0x0000d200ff107b82 */ /* 0x000ee20000000a00 */
[----:B------:R-:W4:Y:S01]  /*4f90*/  LDCU UR31, c[0x0][0x374] ;  /* 0x00006e80ff1f77ac */ /* 0x000f220008000800 */
[----:B------:R-:W1:Y:S06]  /*4fa0*/  LDCU UR15, c[0x0][0xf0c] ;  /* 0x0001e180ff0f77ac */ /* 0x000e6c0008000800 */
[----:B------:R-:W3:Y:S01]  /*4fb0*/  LDC.64 R2, c[0x0][0xc88] ;  /* 0x00032200ff027b82 */ /* 0x000ee20000000a00 */
[----:B------:R-:W3:Y:S01]  /*4fc0*/  LDCU UR50, c[0x0][0xf20] ;  /* 0x0001e400ff3277ac */ /* 0x000ee20008000800 */
[----:B------:R-:W3:Y:S06]  /*4fd0*/  LDCU UR4, c[0x0][0xf30] ;  /* 0x0001e600ff0477ac */ /* 0x000eec0008000800 */
[----:B------:R-:W3:Y:S01]  /*4fe0*/  LDC.64 R4, c[0x0][0xc90] ;  /* 0x00032400ff047b82 */ /* 0x000ee20000000a00 */
[----:B------:R-:W-:Y:S01]  /*4ff0*/  UMOV UR21, 0x400 ;  /* 0x0000040000157882 */ /* 0x000fe20000000000 */
[----:B--2---:R-:W-:-:S02]  /*5000*/  UIMAD.WIDE.U32 UR6, UR37, UR40, URZ ;  /* 0x00000028250672a5 */ /* 0x004fc4000f8e00ff */
[----:B----4-:R-:W-:Y:S02]  /*5010*/  UIMAD.WIDE.U32 UR8, UR31, UR43, URZ ;  /* 0x0000002b1f0872a5 */ /* 0x010fe4000f8e00ff */
[----:B-1----:R-:W-:Y:S02]  /*5020*/  ULEA UR21, UR10, UR21, 0x18 ;  /* 0x000000150a157291 */ /* 0x002fe4000f8ec0ff */
[----:B------:R-:W-:Y:S02]  /*5030*/  UPLOP3.LUT UP3, UPT, UPT, UPT, UPT, 0x40, 0x4 ;  /* 0x000000000004789c */ /* 0x000fe40003f6e870 */
[----:B------:R-:W-:Y:S02]  /*5040*/  UIADD3 UR38, UPT, UPT, UR21, 0xa8, URZ ;  /* 0x000000a815267890 */ /* 0x000fe4000fffe0ff */
[----:B------:R-:W-:Y:S02]  /*5050*/  UIADD3 UR33, UPT, UPT, UR21, 0x90, URZ ;  /* 0x0000009015217890 */ /* 0x000fe4000fffe0ff */
[----:B------:R-:W-:-:S02]  /*5060*/  UIADD3 UR25, UPT, UPT, UR21, 0x98, URZ ;  /* 0x0000009815197890 */ /* 0x000fc4000fffe0ff */
[----:B------:R-:W-:Y:S01]  /*5070*/  UIADD3 UR17, UPT, UPT, UR21, 0xa0, URZ ;  /* 0x000000a015117890 */ /* 0x000fe2000fffe0ff */
[----:B------:R-:W-:Y:S01]  /*5080*/  UMOV UR6, UR7 ;  /* 0x0000000700067c82 */ /* 0x000fe20008000000 */
[----:B------:R-:W-:Y:S01]  /*5090*/  UMOV UR48, UR9 ;  /* 0x0000000900307c82 */ /* 0x000fe20008000000 */
[----:B------:R-:W-:Y:S02]  /*50a0*/  UISETP.GE.AND UP0, UPT, UR45, 0x1, UPT ;  /* 0x000000012d00788c */ /* 0x000fe4000bf06270 */
[----:B------:R-:W-:Y:S01]  /*50b0*/  UISETP.NE.AND UP4, UPT, UR45, 0x1, UPT ;  /* 0x000000012d00788c */ /* 0x000fe2000bf85270 */
[----:B------:R-:W1:Y:S01]  /*50c0*/  LDCU.64 UR22, c[0x0][0xf28] ;  /* 0x0001e500ff1677ac */ /* 0x000e620008000a00 */
[----:B------:R-:W-:Y:S02]  /*50d0*/  UISETP.NE.AND UP6, UPT, UR15, 0x1, UPT ;  /* 0x000000010f00788c */ /* 0x000fe4000bfc5270 */
[----:B------:R-:W-:Y:S02]  /*50e0*/  UISETP.NE.AND UP5, UPT, UR42, 0x1, UPT ;  /* 0x000000012a00788c */ /* 0x000fe4000bfa5270 */
[----:B------:R-:W-:-:S02]  /*50f0*/  UPRMT UR38, UR10, 0x654, UR38 ;  /* 0x000006540a267896 */ /* 0x000fc40008000026 */
[----:B------:R-:W-:Y:S02]  /*5100*/  USHF.R.U32.HI UR49, URZ, UR41, UR6 ;  /* 0x00000029ff317299 */ /* 0x000fe40008011606 */
[----:B------:R-:W-:Y:S02]  /*5110*/  UPRMT UR47, UR10, 0x654, UR33 ;  /* 0x000006540a2f7896 */ /* 0x000fe40008000021 */
[----:B------:R-:W-:Y:S02]  /*5120*/  UPRMT UR46, UR10, 0x654, UR25 ;  /* 0x000006540a2e7896 */ /* 0x000fe40008000019 */
[----:B------:R-:W-:Y:S02]  /*5130*/  UPRMT UR39, UR10, 0x654, UR17 ;  /* 0x000006540a277896 */ /* 0x000fe40008000011 */
[----:B---3--:R-:W-:Y:S02]  /*5140*/  USHF.R.U32.HI UR48, URZ, UR50, UR48 ;  /* 0x00000032ff307299 */ /* 0x008fe40008011630 */
[----:B------:R-:W-:Y:S01]  /*5150*/  UISETP.NE.AND UP2, UPT, UR4, 0x1, UPT ;  /* 0x000000010400788c */ /* 0x000fe2000bf45270 */
[----:B-1----:R-:W-:-:S10]  /*5160*/  UMOV UR29, URZ ;  /* 0x000000ff001d7c82 */ /* 0x002fd40008000000 */
.L_x_103:
[C---:B------:R-:W-:Y:S02]  /*5170*/  LEA R12, R14.reuse, UR21, 0x3 ;  /* 0x000000150e0c7c11 */ /* 0x040fe4000f8e18ff */
[----:B------:R-:W-:Y:S02]  /*5180*/  SHF.L.U32 R0, R13, 0x1f, RZ ;  /* 0x0000001f0d007819 */ /* 0x000fe400000006ff */
[----:B------:R-:W-:Y:S02]  /*5190*/  LEA R8, R14, UR21, 0x4 ;  /* 0x000000150e087c11 */ /* 0x000fe4000f8e20ff */
[----:B-1----:R-:W1:Y:S02]  /*51a0*/  SYNCS.PHASECHK.TRANS64.TRYWAIT P0, [R12+URZ+0xe0], R0 ;  /* 0x0000e0000c0075a7 */ /* 0x002e6400080011ff */
[----:B-1----:R-:W-:Y:S05]  /*51b0*/  @!P0 BRA `(.L_x_93) ;  /* 0x0000007c00c08947 */ /* 0x002fea0003800000 */
.L_x_192:
[----:B------:R-:W2:Y:S01]  /*51c0*/  LDS.128 R8, [R8+0x140] ;  /* 0x0001400008087984 */ /* 0x000ea20000000c00 */
[----:B------:R-:W-:Y:S01]  /*51d0*/  UISETP.GE.AND UP0, UPT, UR45, 0x1, UPT ;  /* 0x000000012d00788c */ /* 0x000fe2000bf06270 */
[----:B------:R-:W-:Y:S01]  /*51e0*/  @!PT LDS RZ, [RZ] ;  /* 0x00000000fffff984 */ /* 0x000fe20000000800 */
[----:B------:R-:W-:Y:S01]  /*51f0*/  @!PT LDS RZ, [RZ] ;  /* 0x00000000fffff984 */ /* 0x000fe20000000800 */
[----:B------:R-:W-:Y:S01]  /*5200*/  @!PT LDS RZ, [RZ] ;  /* 0x00000000fffff984 */ /* 0x000fe20000000800 */
[----:B------:R-:W-:Y:S01]  /*5210*/  @!PT LDS RZ, [RZ] ;  /* 0x00000000fffff984 */ /* 0x000fe20000000800 */
[----:B------:R3:W-:Y:S06]  /*5220*/  MEMBAR.ALL.CTA ;  /* 0x0000000000007992 */ /* 0x0007ec0000008000 */
[----:B---3--:R-:W3:Y:S01]  /*5230*/  FENCE.VIEW.ASYNC.S ;  /* 0x00000000000073c6 */ /* 0x008ee20000000000 */
[----:B--2---:R-:W-:Y:S11]  /*5240*/  LOP3.LUT P0, RZ, R10, 0x1, RZ, 0xc0, !PT ;  /* 0x000000010aff7812 */ /* 0x004ff6000780c0ff */
[----:B------:R-:W-:Y:S02]  /*5250*/  @!UPT UIADD3 URZ, UPT, UPT, URZ, URZ, URZ ;  /* 0x000000fffffff290 */ /* 0x000fe4000fffe0ff */
[----:B---3--:R-:W-:Y:S01]  /*5260*/  VOTEU.ANY UP1, P0 ;  /* 0x0000000000ff7886 */ /* 0x008fe20000020100 */
[----:B------:R-:W-:Y:S11]  /*5270*/  PLOP3.LUT P0, PT, PT, PT, UP1, 0x80, 0x8 ;  /* 0x000000000008781c */ /* 0x000ff60003f0f018 */
[----:B------:R-:W-:Y:S02]  /*5280*/  @!UPT UIADD3 URZ, UPT, UPT, URZ, URZ, URZ ;  /* 0x000000fffffff290 */ /* 0x000fe4000fffe0ff */
[----:B-1----:R-:W-:Y:S02]  /*5290*/  @P0 SHF.R.U32.HI R0, RZ, 0x10, R9 ;  /* 0x00000010ff000819 */ /* 0x002fe40000011609 */
[----:B------:R-:W-:Y:S02]  /*52a0*/  @P0 MOV R6, R8 ;  /* 0x0000000800060202 */ /* 0x000fe40000000f00 */
[----:B------:R-:W-:Y:S01]  /*52b0*/  @P0 R2UR UR4, R0 ;  /* 0x00000000000402ca */ /* 0x000fe200000e0000 */
[----:B------:R-:W-:Y:S01]  /*52c0*/  VIADD R0, R12, 0xf0 ;  /* 0x000000f00c007836 */ /* 0x000fe20000000000 */
[----:B------:R-:W-:Y:S02]  /*52d0*/  @P0 LOP3.LUT R8, R9, 0xffff, RZ, 0xc0, !PT ;  /* 0x0000ffff09080812 */ /* 0x000fe400078ec0ff */
[----:B------:R-:W-:Y:S02]  /*52e0*/  @P0 R2UR UR6, R6 ;  /* 0x00000000060602ca */ /* 0x000fe400000e0000 */
[----:B------:R-:W-:Y:S02]  /*52f0*/  PRMT R0, RZ, 0x654, R0 ;  /* 0x00000654ff007816 */ /* 0x000fe40000000000 */
[----:B------:R-:W-:Y:S02]  /*5300*/  @P0 R2UR UR5, R8 ;  /* 0x00000000080502ca */ /* 0x000fe400000e0000 */
[----:B------:R1:W-:Y:S03]  /*5310*/  SYNCS.ARRIVE.TRANS64.RED.A1T0 RZ, [R0+URZ], RZ ;  /* 0x000000ff00ff79a7 */ /* 0x0003e600081004ff */
[----:B------:R-:W-:Y:S04]  /*5320*/  @UP1 UMOV UR30, UR4 ;  /* 0x00000004001e1c82 */ /* 0x000fe80008000000 */
[----:B------:R-:W-:Y:S04]  /*5330*/  @UP1 UMOV UR14, UR6 ;  /* 0x00000006000e1c82 */ /* 0x000fe80008000000 */
[----:B------:R-:W-:Y:S01]  /*5340*/  @UP1 UMOV UR13, UR5 ;  /* 0x00000005000d1c82 */ /* 0x000fe20008000000 */
[----:B------:R-:W-:Y:S05]  /*5350*/  BRA.U !UP0, `(.L_x_94) ;  /* 0x0000000108a47547 */ /* 0x000fea000b800000 */
[----:B------:R-:W-:Y:S02]  /*5360*/  UIMAD.WIDE.U32 UR18, UR13, UR43, URZ ;  /* 0x0000002b0d1272a5 */ /* 0x000fe4000f8e00ff */
[----:B------:R-:W-:Y:S02]  /*5370*/  UIMAD.WIDE.U32 UR26, UR14, UR40, URZ ;  /* 0x000000280e1a72a5 */ /* 0x000fe4000f8e00ff */
[----:B------:R-:W-:Y:S02]  /*5380*/  USEL UR4, UR31, UR48, !UP5 ;  /* 0x000000301f047287 */ /* 0x000fe4000e800000 */
[----:B------:R-:W-:Y:S02]  /*5390*/  USEL UR7, UR37, UR49, !UP6 ;  /* 0x0000003125077287 */ /* 0x000fe4000f000000 */
[----:B------:R-:W-:Y:S02]  /*53a0*/  UIMAD.WIDE.U32 UR8, UR4, UR22, URZ ;  /* 0x00000016040872a5 */ /* 0x000fe4000f8e00ff */
[----:B------:R-:W-:Y:S01]  /*53b0*/  UIMAD.WIDE.U32 UR10, UR7, UR22, URZ ;  /* 0x00000016070a72a5 */ /* 0x000fe2000f8e00ff */
[----:B------:R-:W-:Y:S02]  /*53c0*/  UMOV UR5, UR19 ;  /* 0x0000001300057c82 */ /* 0x000fe40008000000 */
[----:B------:R-:W-:Y:S03]  /*53d0*/  USHF.R.U32.HI UR6, URZ, UR50, UR5 ;  /* 0x00000032ff067299 */ /* 0x000fe60008011605 */
[----:B------:R-:W-:Y:S01]  /*53e0*/  UMOV UR5, UR27 ;  /* 0x0000001b00057c82 */ /* 0x000fe20008000000 */
[----:B------:R-:W-:Y:S02]  /*53f0*/  USEL UR6, UR13, UR6, !UP5 ;  /* 0x000000060d067287 */ /* 0x000fe4000e800000 */
[----:B------:R-:W-:Y:S03]  /*5400*/  USHF.R.U32.HI UR12, URZ, UR41, UR5 ;  /* 0x00000029ff0c7299 */ /* 0x000fe60008011605 */
[----:B------:R-:W-:Y:S02]  /*5410*/  UMOV UR5, UR9 ;  /* 0x0000000900057c82 */ /* 0x000fe40008000000 */
[----:B------:R-:W-:Y:S03]  /*5420*/  @UP4 USHF.R.U32.HI UR4, URZ, UR23, UR5 ;  /* 0x00000017ff044299 */ /* 0x000fe60008011605 */
[----:B------:R-:W-:Y:S01]  /*5430*/  UMOV UR5, UR11 ;  /* 0x0000000b00057c82 */ /* 0x000fe20008000000 */
[----:B------:R-:W-:Y:S02]  /*5440*/  UIMAD UR4, UR45, UR4, URZ ;  /* 0x000000042d0472a4 */ /* 0x000fe4000f8e02ff */
[----:B------:R-:W-:Y:S02]  /*5450*/  @UP4 USHF.R.U32.HI UR7, URZ, UR23, UR5 ;  /* 0x00000017ff074299 */ /* 0x000fe40008011605 */
[----:B------:R-:W-:Y:S02]  /*5460*/  UIMAD.WIDE.U32 UR10, UR6, UR22, URZ ;  /* 0x00000016060a72a5 */ /* 0x000fe4000f8e00ff */
[----:B------:R-:W-:Y:S02]  /*5470*/  USEL UR5, UR14, UR12, !UP6 ;  /* 0x0000000c0e057287 */ /* 0x000fe4000f000000 */
[----:B------:R-:W-:Y:S02]  /*5480*/  UIMAD UR8, UR45, UR7, URZ ;  /* 0x000000072d0872a4 */ /* 0x000fe4000f8e02ff */
[----:B------:R-:W-:Y:S03]  /*5490*/  UISETP.GE.AND UP0, UPT, UR6, UR4, UPT ;  /* 0x000000040600728c */ /* 0x000fe6000bf06270 */
[----:B------:R-:W-:Y:S01]  /*54a0*/  UMOV UR4, UR11 ;  /* 0x0000000b00047c82 */ /* 0x000fe20008000000 */
[----:B------:R-:W-:Y:S02]  /*54b0*/  UISETP.GE.OR UP0, UPT, UR5, UR8, UP0 ;  /* 0x000000080500728c */ /* 0x000fe40008706670 */
[----:B------:R-:W-:Y:S02]  /*54c0*/  USHF.R.U32.HI UR4, URZ, UR23, UR4 ;  /* 0x00000017ff047299 */ /* 0x000fe40008011604 */
[----:B------:R-:W-:Y:S02]  /*54d0*/  UIMAD.WIDE.U32 UR8, UR5, UR22, URZ ;  /* 0x00000016050872a5 */ /* 0x000fe4000f8e00ff */
[----:B------:R-:W-:Y:S04]  /*54e0*/  USEL UR10, UR6, UR4, !UP4 ;  /* 0x00000004060a7287 */ /* 0x000fe8000e000000 */
[----:B------:R-:W-:Y:S01]  /*54f0*/  UIADD3 UR11, UPT, UPT, -UR10, URZ, URZ ;  /* 0x000000ff0a0b7290 */ /* 0x000fe2000fffe1ff */
[----:B------:R-:W-:Y:S02]  /*5500*/  @!UP0 UMOV UR4, UR9 ;  /* 0x0000000900048c82 */ /* 0x000fe40008000000 */
[----:B------:R-:W-:Y:S02]  /*5510*/  @!UP0 USHF.R.U32.HI UR4, URZ, UR23, UR4 ;  /* 0x00000017ff048299 */ /* 0x000fe40008011604 */
[----:B------:R-:W-:Y:S02]  /*5520*/  UIMAD UR8, UR45, UR11, UR6 ;  /* 0x0000000b2d0872a4 */ /* 0x000fe4000f8e0206 */
[----:B------:R-:W-:Y:S04]  /*5530*/  @!UP0 USEL UR4, UR5, UR4, !UP4 ;  /* 0x0000000405048287 */ /* 0x000fe8000e000000 */
[----:B------:R-:W-:Y:S02]  /*5540*/  @!UP0 UIMAD UR8, UR7, UR8, UR4 ;  /* 0x00000008070882a4 */ /* 0x000fe4000f8e0204 */
[----:B------:R-:W-:Y:S02]  /*5550*/  @!UP0 UIADD3 UR9, UPT, UPT, UR10, -UR4, URZ ;  /* 0x800000040a098290 */ /* 0x000fe4000fffe0ff */
[----:B------:R-:W-:Y:S02]  /*5560*/  UIADD3 UR4, UPT, UPT, -UR5, URZ, URZ ;  /* 0x000000ff05047290 */ /* 0x000fe4000fffe1ff */
[----:B------:R-:W-:Y:S02]  /*5570*/  UIADD3 UR7, UPT, UPT, -UR6, URZ, URZ ;  /* 0x000000ff06077290 */ /* 0x000fe4000fffe1ff */
[----:B------:R-:W-:Y:S02]  /*5580*/  @!UP0 UIMAD UR6, UR9, UR45, UR5 ;  /* 0x0000002d090682a4 */ /* 0x000fe4000f8e0205 */
[----:B------:R-:W-:Y:S02]  /*5590*/  UIMAD UR14, UR15, UR4, UR14 ;  /* 0x000000040f0e72a4 */ /* 0x000fe4000f8e020e */
[----:B------:R-:W-:Y:S01]  /*55a0*/  UIMAD UR13, UR42, UR7, UR13 ;  /* 0x000000072a0d72a4 */ /* 0x000fe2000f8e020d */
[----:B------:R-:W-:Y:S02]  /*55b0*/  @!UP0 UMOV UR5, UR8 ;  /* 0x0000000800058c82 */ /* 0x000fe40008000000 */
[----:B------:R-:W-:Y:S02]  /*55c0*/  UIMAD UR14, UR5, UR15, UR14 ;  /* 0x0000000f050e72a4 */ /* 0x000fe4000f8e020e */
[----:B------:R-:W-:Y:S11]  /*55d0*/  UIMAD UR13, UR6, UR42, UR13 ;  /* 0x0000002a060d72a4 */ /* 0x000ff6000f8e020d */
[----:B------:R-:W-:Y:S01]  /*55e0*/  @!UPT UIADD3 URZ, UPT, UPT, URZ, URZ, URZ ;  /* 0x000000fffffff290 */ /* 0x000fe2000fffe0ff */
.L_x_94:
[----:B------:R-:W2:Y:S01]  /*55f0*/  @!UP2 LDCU.128 UR8, c[0x0][0xf10] ;  /* 0x0001e200ff08a7ac */ /* 0x000ea20008000c00 */
[C---:B------:R-:W-:Y:S02]  /*5600*/  ISETP.NE.U32.AND P1, PT, R4.reuse, RZ, PT ;  /* 0x000000ff0400720c */ /* 0x040fe40003f25070 */
[----:B------:R-:W-:Y:S02]  /*5610*/  ISETP.NE.U32.AND P0, PT, R4, RZ, PT ;  /* 0x000000ff0400720c */ /* 0x000fe40003f05070 */
[C---:B------:R-:W-:Y:S02]  /*5620*/  ISETP.NE.AND.EX P1, PT, R5.reuse, RZ, PT, P1 ;  /* 0x000000ff0500720c */ /* 0x040fe40003f25310 */
[----:B------:R-:W-:Y:S01]  /*5630*/  ISETP.NE.AND.EX P0, PT, R5, RZ, PT, P0 ;  /* 0x000000ff0500720c */ /* 0x000fe20003f05300 */
[----:B------:R-:W3:Y:S01]  /*5640*/  @!UP2 LDCU UR5, c[0x0][0xf0c] ;  /* 0x0001e180ff05a7ac */ /* 0x000ee20008000800 */
[----:B------:R-:W-:Y:S01]  /*5650*/  SHF.L.U32 R9, R15, 0x1f, RZ ;  /* 0x0000001f0f097819 */ /* 0x000fe200000006ff */
[----:B------:R-:W-:Y:S02]  /*5660*/  USHF.L.U32 UR35, UR20, 0x7, URZ ;  /* 0x0000000714237899 */ /* 0x000fe400080006ff */
[----:B--2---:R-:W-:Y:S07]  /*5670*/  UIMAD.WIDE.U32 UR6, UR14, UR8, URZ ;  /* 0x000000080e0672a5 */ /* 0x004fee000f8e00ff */
[----:B------:R-:W-:Y:S01]  /*5680*/  @!UP2 UMOV UR4, UR7 ;  /* 0x000000070004ac82 */ /* 0x000fe20008000000 */
[----:B---3--:R-:W-:Y:S02]  /*5690*/  @!UP2 UISETP.NE.AND UP0, UPT, UR5, 0x1, UPT ;  /* 0x000000010500a88c */ /* 0x008fe4000bf05270 */
[----:B------:R-:W-:Y:S02]  /*56a0*/  @!UP2 USHF.R.U32.HI UR4, URZ, UR9, UR4 ;  /* 0x00000009ff04a299 */ /* 0x000fe40008011604 */
[----:B------:R-:W-:Y:S02]  /*56b0*/  UIMAD.WIDE.U32 UR6, UR13, UR11, URZ ;  /* 0x0000000b0d0672a5 */ /* 0x000fe4000f8e00ff */
[----:B------:R-:W-:Y:S02]  /*56c0*/  @!UP2 USEL UR8, UR14, UR4, !UP0 ;  /* 0x000000040e08a287 */ /* 0x000fe4000c000000 */
[----:B------:R-:W-:Y:S03]  /*56d0*/  @!UP2 UISETP.NE.AND UP0, UPT, UR10, 0x1, UPT ;  /* 0x000000010a00a88c */ /* 0x000fe6000bf05270 */
[----:B------:R-:W-:Y:S01]  /*56e0*/  @!UP2 UMOV UR6, UR7 ;  /* 0x000000070006ac82 */ /* 0x000fe20008000000 */
[----:B------:R-:W-:Y:S01]  /*56f0*/  USHF.L.U32 UR7, UR16, 0x8, URZ ;  /* 0x0000000810077899 */ /* 0x000fe200080006ff */
[----:B------:R-:W2:Y:S02]  /*5700*/  @!UP2 LDCU UR4, c[0x0][0xf20] ;  /* 0x0001e400ff04a7ac */ /* 0x000ea40008000800 */
[----:B--2---:R-:W-:Y:S04]  /*5710*/  @!UP2 USHF.R.U32.HI UR6, URZ, UR4, UR6 ;  /* 0x00000004ff06a299 */ /* 0x004fe80008011606 */
[----:B------:R-:W-:Y:S04]  /*5720*/  @!UP2 USEL UR6, UR13, UR6, !UP0 ;  /* 0x000000060d06a287 */ /* 0x000fe8000c000000 */
[----:B------:R-:W-:Y:S02]  /*5730*/  @!UP2 UIADD3 UR4, UPT, UPT, -UR8, UR6, URZ ;  /* 0x000000060804a290 */ /* 0x000fe4000fffe1ff */
[----:B------:R-:W-:Y:S02]  /*5740*/  @!UP2 UIADD3 UR6, UPT, UPT, UR8, -UR6, URZ ;  /* 0x800000060806a290 */ /* 0x000fe4000fffe0ff */
[----:B------:R-:W-:Y:S02]  /*5750*/  @!UP2 UIMAD UR14, UR4, UR5, UR14 ;  /* 0x00000005040ea2a4 */ /* 0x000fe4000f8e020e */
[----:B------:R-:W-:Y:S01]  /*5760*/  @!UP2 UIMAD UR13, UR6, UR10, UR13 ;  /* 0x0000000a060da2a4 */ /* 0x000fe2000f8e020d */
[----:B------:R-:W-:Y:S11]  /*5770*/  BRA.U UP3, `(.L_x_95) ;  /* 0x0000000103107547 */ /* 0x000ff6000b800000 */
[----:B------:R-:W-:Y:S04]  /*5780*/  MOV R6, UR52 ;  /* 0x0000003400067c02 */ /* 0x000fe80008000f00 */
[----:B------:R-:W-:Y:S04]  /*5790*/  SHF.L.U32 R6, R6, 0x1f, RZ ;  /* 0x0000001f06067819 */ /* 0x000fe800000006ff */
[----:B------:R-:W2:Y:S02]  /*57a0*/  SYNCS.PHASECHK.TRANS64.TRYWAIT P2, [UR21+0xd8], R6 ;  /* 0x0000d806ff0075a7 */ /* 0x000ea40008041115 */
[----:B--2---:R-:W-:Y:S05]  /*57b0*/  @!P2 BRA `(.L_x_96) ;  /* 0x000000780054a947 */ /* 0x004fea0003800000 */
.L_x_95:
[----:B------:R-:W-:Y:S05]  /*57c0*/  @!P1 BRA `(.L_x_97) ;  /* 0x0000000000309947 */ /* 0x000fea0003800000 */
[----:B------:R-:W-:Y:S01]  /*57d0*/  ISETP.NE.U32.AND P1, PT, R2, RZ, PT ;  /* 0x000000ff0200720c */ /* 0x000fe20003f25070 */
[----:B------:R-:W2:Y:S01]  /*57e0*/  LDCU.64 UR4, c[0x0][0x358] ;  /* 0x00006b00ff0477ac */ /* 0x000ea20008000a00 */
[----:B------:R-:W-:Y:S02]  /*57f0*/  IMAD.MOV.U32 R142, RZ, RZ, 0x1 ;  /* 0x00000001ff8e7424 */ /* 0x000fe400078e00ff */
[----:B------:R-:W-:Y:S11]  /*5800*/  ISETP.NE.AND.EX P1, PT, R3, RZ, PT, P1 ;  /* 0x000000ff0300720c */ /* 0x000ff60003f25310 */
[----:B------:R-:W-:Y:S02]  /*5810*/  @!UPT UIADD3 URZ, UPT, UPT, URZ, URZ, URZ ;  /* 0x000000fffffff290 */ /* 0x000fe4000fffe0ff */
[----:B------:R-:W3:Y:S01]  /*5820*/  @P1 LDC.64 R10, c[0x0][0xc88] ;  /* 0x00032200ff0a1b82 */ /* 0x000ee20000000a00 */
[----:B-1----:R-:W-:Y:S04]  /*5830*/  @P1 IMAD R0, R4, UR44, RZ ;  /* 0x0000002c04001c24 */ /* 0x002fe8000f8e02ff */
[----:B---3--:R-:W-:Y:S04]  /*5840*/  @P1 IMAD.WIDE R10, R0, 0x4, R10 ;  /* 0x00000004000a1825 */ /* 0x008fe800078e020a */
[----:B------:R-:W-:Y:S01]  /*5850*/  HFMA2 R0, -RZ, RZ, 0, 5.9604644775390625e-08 ;  /* 0x00000001ff007431 */ /* 0x000fe200000001ff */
[----:B--2--5:R2:W5:Y:S04]  /*5860*/  @P1 LDG.E R71, desc[UR4][R10.64] ;  /* 0x000000040a471981 */ /* 0x024568000c1e1900 */
[----:B------:R-:W-:Y:S01]  /*5870*/  @!P1 PRMT R142, R0, 0x7610, R142 ;  /* 0x00007610008e9816 */ /* 0x000fe2000000008e */
[----:B--2---:R-:W3:Y:S06]  /*5880*/  @!P1 LDC R71, c[0x0][0xc80] ;  /* 0x00032000ff479b82 */ /* 0x004eec0000000800 */
.L_x_97:
[----:B---3-5:R-:W-:Y:S01]  /*5890*/  @!P0 FSETP.EQ.AND P1, PT, R71, RZ, PT ;  /* 0x000000ff4700820b */ /* 0x028fe20003f22000 */
[----:B------:R-:W-:Y:S01]  /*58a0*/  @!UPT UIADD3 URZ, UPT, UPT, URZ, URZ, URZ ;  /* 0x000000fffffff290 */ /* 0x000fe2000fffe0ff */
[----:B------:R-:W-:Y:S11]  /*58b0*/  @!P0 BRA `(.L_x_98) ;  /* 0x0000000000188947 */ /* 0x000ff60003800000 */
[----:B------:R-:W-:Y:S02]  /*58c0*/  LOP3.LUT P0, RZ, R142, 0xff, RZ, 0xc0, !PT ;  /* 0x000000ff8eff7812 */ /* 0x000fe4000780c0ff */
[----:B------:R-:W-:Y:S04]  /*58d0*/  ISETP.NE.U32.AND P1, PT, R2, RZ, PT ;  /* 0x000000ff0200720c */ /* 0x000fe80003f25070 */
[----:B------:R-:W-:Y:S04]  /*58e0*/  ISETP.NE.AND.EX P1, PT, R3, RZ, PT, P1 ;  /* 0x000000ff0300720c */ /* 0x000fe80003f25310 */
[----:B------:R-:W-:Y:S03]  /*58f0*/  PLOP3.LUT P1, PT, P1, PT, PT, 0x8, 0x80 ;  /* 0x000000000080781c */ /* 0x000fe60000f2e170 */
[----:B------:R-:W-:Y:S11]  /*5900*/  @P0 FSETP.EQ.AND P1, PT, R71, RZ, PT ;  /* 0x000000ff4700020b */ /* 0x000ff60003f22000 */
[----:B------:R-:W-:Y:S02]  /*5910*/  @!UPT UIADD3 URZ, UPT, UPT, URZ, URZ, URZ ;  /* 0x000000fffffff290 */ /* 0x000fe4000fffe0ff */
.L_x_98:
[----:B------:R-:W2:Y:S01]  /*5920*/  SYNCS.PHASECHK.TRANS64.TRYWAIT P2, [UR21+0xb0], R9 ;  /* 0x0000b009ff0075a7 */ /* 0x000ea20008041115 */
[----:B------:R-:W-:Y:S01]  /*5930*/  ELECT P0, URZ, PT ;  /* 0x0000000000ff782f */ /* 0x000fe20003800000 */
[----:B------:R-:W-:Y:S03]  /*5940*/  ULOP3.LUT UR4, UR29, 0x1, URZ, 0xc0, !UPT ;  /* 0x000000011d047892 */ /* 0x000fe6000f8ec0ff */
[----:B------:R-:W-:Y:S11]  /*5950*/  PLOP3.LUT P1, PT, P1, P0, PT, 0xf2, 0x2f ;  /* 0x00000000002f781c */ /* 0x000ff60000f21e72 */
[----:B------:R-:W-:Y:S02]  /*5960*/  @!UPT UIADD3 URZ, UPT, UPT, URZ, URZ, URZ ;  /* 0x000000fffffff290 */ /* 0x000fe4000fffe0ff */
[----:B------:R-:W-:Y:S05]  /*5970*/  @!P1 IADD3 R8, P0, PT, R16, 0x980, RZ ;  /* 0x0000098010089810 */ /* 0x000fea0007f1e0ff */
[----:B-1----:R-:W-:Y:S01]  /*5980*/  @!P1 IMAD.X R6, RZ, RZ, R17, P0 ;  /* 0x000000ffff069224 */ /* 0x002fe200000e0611 */
[----:B--2---:R-:W-:Y:S07]  /*5990*/  @!P2 BRA `(.L_x_99) ;  /* 0x0000007400f4a947 */ /* 0x004fee0003800000 */
.L_x_195:
[----:B------:R-:W-:Y:S01]  /*59a0*/  @!P1 R2UR UR6, R8 ;  /* 0x00000000080692ca */ /* 0x000fe200000e0000 */
[----:B------:R-:W-:Y:S01]  /*59b0*/  VOTEU.ALL UP0, P1 ;  /* 0x0000000000ff7886 */ /* 0x000fe20000800000 */
[----:B------:R-:W-:Y:S01]  /*59c0*/  @!P1 R2UR UR5, R6 ;  /* 0x00000000060592ca */ /* 0x000fe200000e0000 */
[----:B------:R-:W-:Y:S01]  /*59d0*/  UMOV UR10, 0x0 ;  /* 0x00000000000a7882 */ /* 0x000fe20000000000 */
[----:B------:R-:W-:Y:S01]  /*59e0*/  ISETP.NE.AND P0, PT, RZ, UR4, !P1 ;  /* 0x00000004ff007c0c */ /* 0x000fe2000cf05270 */
[----:B------:R-:W-:Y:S01]  /*59f0*/  UMOV UR11, 0x10000000 ;  /* 0x10000000000b7882 */ /* 0x000fe20000000000 */
[----:B------:R-:W-:Y:S02]  /*5a00*/  @!UP0 UIADD3 UR8, UPT, UPT, UR7, 0xc0, URZ ;  /* 0x000000c007088890 */ /* 0x000fe4000fffe0ff */
[----:B------:R-:W-:Y:S01]  /*5a10*/  @!UP0 UIADD3 UR32, UPT, UPT, UR21, 0x400, URZ ;  /* 0x0000040015208890 */ /* 0x000fe2000fffe0ff */
[----:B------:R-:W-:Y:S01]  /*5a20*/  VOTEU.ALL UP0, P1 ;  /* 0x0000000000ff7886 */ /* 0x000fe20000800000 */
[----:B------:R-:W-:Y:S02]  /*5a30*/  UMOV UR36, UR44 ;  /* 0x0000002c00247c82 */ /* 0x000fe40008000000 */
[----:B-1----:R-:W-:Y:S02]  /*5a40*/  @!P1 IMAD.U32 R0, RZ, RZ, UR8 ;  /* 0x00000008ff009e24 */ /* 0x002fe4000f8e00ff */
[----:B------:R-:W-:Y:S02]  /*5a50*/  IMAD.U32 R10, RZ, RZ, UR6 ;  /* 0x00000006ff0a7e24 */ /* 0x000fe4000f8e00ff */
[----:B------:R-:W-:Y:S02]  /*5a60*/  IMAD.U32 R11, RZ, RZ, UR5 ;  /* 0x00000005ff0b7e24 */ /* 0x000fe4000f8e00ff */
[----:B------:R-:W-:Y:S01]  /*5a70*/  @P0 IMAD R0, RZ, RZ, UR7 ;  /* 0x00000007ff000e24 */ /* 0x000fe2000f8e02ff */
[----:B------:R-:W-:Y:S02]  /*5a80*/  @!P1 R2UR UR8, R10 ;  /* 0x000000000a0892ca */ /* 0x000fe400000e0000 */
[----:B------:R-:W-:Y:S02]  /*5a90*/  @!P1 R2UR UR9, R11 ;  /* 0x000000000b0992ca */ /* 0x000fe400000e0000 */
[----:B------:R-:W-:Y:S11]  /*5aa0*/  PLOP3.LUT P0, PT, P1, PT, PT, 0x8, 0x80 ;  /* 0x000000000080781c */ /* 0x000ff60000f0e170 */
[----:B------:R-:W-:Y:S02]  /*5ab0*/  @!UPT UIADD3 URZ, UPT, UPT, URZ, URZ, URZ ;  /* 0x000000fffffff290 */ /* 0x000fe4000fffe0ff */
[----:B------:R-:W-:Y:S01]  /*5ac0*/  @P0 R2UR.BROADCAST UR34, R0 ;  /* 0x00000000002202ca */ /* 0x000fe200008e0000 */
[----:B------:R-:W-:Y:S01]  /*5ad0*/  @!P1 IMAD.MOV.U32 R0, RZ, RZ, 0x4000 ;  /* 0x00004000ff009424 */ /* 0x000fe200078e00ff */
[----:B------:R-:W-:Y:S05]  /*5ae0*/  @!P1 IADD3 R8, P0, PT, R16, 0x980, RZ ;  /* 0x0000098010089810 */ /* 0x000fea0007f1e0ff */
[----:B------:R-:W-:Y:S06]  /*5af0*/  @!P1 IMAD.X R6, RZ, RZ, R17, P0 ;  /* 0x000000ffff069224 */ /* 0x000fec00000e0611 */
[----:B------:R1:W-:Y:S01]  /*5b00*/  @!UP0 UTMALDG.3D [UR32], [UR8], desc[UR10] ;  /* 0x00000a20080085b4 */ /* 0x0003e20008011000 */
[----:B------:R1:W-:Y:S01]  /*5b10*/  @!P1 SYNCS.ARRIVE.TRANS64.RED.A0TR RZ, [UR21+0x90], R0 ;  /* 0x00009000ffff99a7 */ /* 0x0003e20008300415 */
[----:B------:R-:W-:Y:S01]  /*5b20*/  SYNCS.ARRIVE.TRANS64.RED.A1T0 RZ, [UR47], RZ ;  /* 0x000000ffffff79a7 */ /* 0x000fe2000810042f */
[----:B------:R-:W2:Y:S02]  /*5b30*/  SYNCS.PHASECHK.TRANS64.TRYWAIT P2, [UR21+0xb8], R9 ;  /* 0x0000b809ff0075a7 */ /* 0x000ea40008041115 */
[----:B-12---:R-:W-:Y:S05]  /*5b40*/  @!P2 BRA `(.L_x_100) ;  /* 0x0000007400a0a947 */ /* 0x006fea0003800000 */
.L_x_197:
[----:B------:R-:W-:Y:S01]  /*5b50*/  @!P1 R2UR UR6, R8 ;  /* 0x00000000080692ca */ /* 0x000fe200000e0000 */
[----:B------:R-:W-:Y:S01]  /*5b60*/  VOTEU.ALL UP0, P1 ;  /* 0x0000000000ff7886 */ /* 0x000fe20000800000 */
[----:B------:R-:W-:Y:S01]  /*5b70*/  @!P1 R2UR UR5, R6 ;  /* 0x00000000060592ca */ /* 0x000fe200000e0000 */
[----:B-1----:R-:W-:Y:S01]  /*5b80*/  @!P1 IMAD.MOV.U32 R0, RZ, RZ, 0x4000 ;  /* 0x00004000ff009424 */ /* 0x002fe200078e00ff */
[----:B------:R-:W-:Y:S01]  /*5b90*/  UMOV UR10, 0x0 ;  /* 0x00000000000a7882 */ /* 0x000fe20000000000 */
[----:B------:R-:W-:Y:S01]  /*5ba0*/  UMOV UR11, 0x10000000 ;  /* 0x10000000000b7882 */ /* 0x000fe20000000000 */
[----:B------:R-:W-:Y:S01]  /*5bb0*/  @!UP0 UIADD3 UR24, UPT, UPT, UR21, 0x4400, URZ ;  /* 0x0000440015188890 */ /* 0x000fe2000fffe0ff */
[----:B------:R-:W-:Y:S01]  /*5bc0*/  @!P1 IADD3 R8, P0, PT, R16, 0x980, RZ ;  /* 0x0000098010089810 */ /* 0x000fe20007f1e0ff */
[----:B------:R-:W-:Y:S01]  /*5bd0*/  UMOV UR27, UR35 ;  /* 0x00000023001b7c82 */ /* 0x000fe20008000000 */
[----:B------:R-:W-:Y:S03]  /*5be0*/  UMOV UR28, UR44 ;  /* 0x0000002c001c7c82 */ /* 0x000fe60008000000 */
[----:B------:R-:W-:Y:S02]  /*5bf0*/  @!P1 IMAD.X R6, RZ, RZ, R17, P0 ;  /* 0x000000ffff069224 */ /* 0x000fe400000e0611 */
[----:B------:R-:W-:Y:S02]  /*5c00*/  IMAD.U32 R10, RZ, RZ, UR6 ;  /* 0x00000006ff0a7e24 */ /* 0x000fe4000f8e00ff */
[----:B------:R-:W-:Y:S01]  /*5c10*/  IMAD.U32 R11, RZ, RZ, UR5 ;  /* 0x00000005ff0b7e24 */ /* 0x000fe2000f8e00ff */
[----:B------:R-:W-:Y:S02]  /*5c20*/  @!UP0 UIMAD UR5, UR4, -0x40, UR7 ;  /* 0xffffffc0040588a4 */ /* 0x000fe4000f8e0207 */
[----:B------:R-:W-:Y:S02]  /*5c30*/  @!P1 R2UR UR8, R10 ;  /* 0x000000000a0892ca */ /* 0x000fe400000e0000 */
[----:B------:R-:W-:Y:S01]  /*5c40*/  @!P1 R2UR UR9, R11 ;  /* 0x000000000b0992ca */ /* 0x000fe200000e0000 */
[----:B------:R-:W-:Y:S01]  /*5c50*/  @!UP0 UIADD3 UR26, UPT, UPT, UR5, 0x80, URZ ;  /* 0x00000080051a8890 */ /* 0x000fe2000fffe0ff */
[----:B------:R-:W-:Y:S11]  /*5c60*/  VOTEU.ALL UP0, P1 ;  /* 0x0000000000ff7886 */ /* 0x000ff60000800000 */
[----:B------:R1:W-:Y:S01]  /*5c70*/  @!UP0 UTMALDG.3D [UR24], [UR8], desc[UR10] ;  /* 0x00000a18080085b4 */ /* 0x0003e20008011000 */
[----:B------:R1:W-:Y:S01]  /*5c80*/  @!P1 SYNCS.ARRIVE.TRANS64.RED.A0TR RZ, [UR21+0x98], R0 ;  /* 0x00009800ffff99a7 */ /* 0x0003e20008300415 */
[----:B------:R-:W-:Y:S01]  /*5c90*/  SYNCS.ARRIVE.TRANS64.RED.A1T0 RZ, [UR46], RZ ;  /* 0x000000ffffff79a7 */ /* 0x000fe2000810042e */
[----:B------:R-:W2:Y:S02]  /*5ca0*/  SYNCS.PHASECHK.TRANS64.TRYWAIT P2, [UR21+0xc0], R9 ;  /* 0x0000c009ff0075a7 */ /* 0x000ea40008041115 */
[----:B-12---:R-:W-:Y:S05]  /*5cb0*/  @!P2 BRA `(.L_x_101) ;  /* 0x00000074005ca947 */ /* 0x006fea0003800000 */
.L_x_199:
        /* <DEDUP_REMOVED lines=13> */
[----:B------:R-:W-:Y:S02]  /*5d90*/  @!UP0 ULEA UR5, UR4, UR7, 0x6 ;  /* 0x0000000704058291 */ /* 0x000fe4000f8e30ff */
        /* <DEDUP_REMOVED lines=9> */
.L_x_201:
[----:B------:R-:W-:Y:S01]  /*5e30*/  @!P1 R2UR UR6, R8 ;  /* 0x00000000080692ca */ /* 0x000fe200000e0000 */
[----:B------:R-:W-:Y:S01]  /*5e40*/  UMOV UR18, 0x0 ;  /* 0x0000000000127882 */ /* 0x000fe20000000000 */
[----:B------:R-:W-:Y:S01]  /*5e50*/  @!P1 R2UR UR5, R6 ;  /* 0x00000000060592ca */ /* 0x000fe200000e0000 */
[----:B------:R-:W-:Y:S01]  /*5e60*/  VOTEU.ALL UP0, P1 ;  /* 0x0000000000ff7886 */ /* 0x000fe20000800000 */
[----:B------:R-:W-:Y:S01]  /*5e70*/  ISETP.NE.OR P0, PT, RZ, UR4, P1 ;  /* 0x00000004ff007c0c */ /* 0x000fe20008f05670 */
[----:B------:R-:W-:Y:S01]  /*5e80*/  UMOV UR19, 0x10000000 ;  /* 0x1000000000137882 */ /* 0x000fe20000000000 */
[----:B------:R-:W-:Y:S01]  /*5e90*/  UMOV UR11, UR35 ;  /* 0x00000023000b7c82 */ /* 0x000fe20008000000 */
[----:B------:R-:W-:Y:S01]  /*5ea0*/  UMOV UR12, UR44 ;  /* 0x0000002c000c7c82 */ /* 0x000fe20008000000 */
[----:B------:R-:W-:Y:S01]  /*5eb0*/  @!UP0 UIADD3 UR4, UPT, UPT, UR7, 0xc0, URZ ;  /* 0x000000c007048890 */ /* 0x000fe2000fffe0ff */
[----:B------:R-:W-:Y:S01]  /*5ec0*/  VIADD R14, R14, 0x1 ;  /* 0x000000010e0e7836 */ /* 0x000fe20000000000 */
[----:B------:R-:W-:Y:S01]  /*5ed0*/  @!UP0 UIADD3 UR8, UPT, UPT, UR21, 0xc400, URZ ;  /* 0x0000c40015088890 */ /* 0x000fe2000fffe0ff */
[----:B------:R-:W-:Y:S01]  /*5ee0*/  R2UR UR16, R144 ;  /* 0x00000000901072ca */ /* 0x000fe200000e0000 */
[----:B------:R-:W-:Y:S01]  /*5ef0*/  @!UP0 UIADD3 UR9, UPT, UPT, UR21, 0xa8, URZ ;  /* 0x000000a815098890 */ /* 0x000fe2000fffe0ff */
[----:B------:R-:W-:Y:S01]  /*5f00*/  IMAD.U32 R8, RZ, RZ, UR6 ;  /* 0x00000006ff087e24 */ /* 0x000fe2000f8e00ff */
[----:B------:R-:W-:Y:S01]  /*5f10*/  VOTEU.ALL UP0, P1 ;  /* 0x0000000000ff7886 */ /* 0x000fe20000800000 */
[----:B-1----:R-:W-:Y:S01]  /*5f20*/  @!P1 IMAD.U32 R0, RZ, RZ, UR4 ;  /* 0x00000004ff009e24 */ /* 0x002fe2000f8e00ff */
[----:B------:R-:W-:Y:S01]  /*5f30*/  R2UR UR20, R145 ;  /* 0x00000000911472ca */ /* 0x000fe200000e0000 */
[----:B------:R-:W-:Y:S01]  /*5f40*/  IMAD.U32 R9, RZ, RZ, UR5 ;  /* 0x00000005ff097e24 */ /* 0x000fe2000f8e00ff */
[----:B------:R-:W-:Y:S01]  /*5f50*/  @!P1 R2UR UR4, R8 ;  /* 0x00000000080492ca */ /* 0x000fe200000e0000 */
[----:B------:R-:W-:Y:S01]  /*5f60*/  @!P0 IMAD R0, RZ, RZ, UR7 ;  /* 0x00000007ff008e24 */ /* 0x000fe2000f8e02ff */
[----:B------:R-:W-:Y:S01]  /*5f70*/  PLOP3.LUT P0, PT, P1, PT, PT, 0x8, 0x80 ;  /* 0x000000000080781c */ /* 0x000fe20000f0e170 */
[----:B------:R-:W-:Y:S01]  /*5f80*/  UIADD3 UR29, UPT, UPT, UR29, 0x1, URZ ;  /* 0x000000011d1d7890 */ /* 0x000fe2000fffe0ff */
[----:B------:R-:W-:Y:S01]  /*5f90*/  @!P1 R2UR UR5, R9 ;  /* 0x00000000090592ca */ /* 0x000fe200000e0000 */
[----:B------:R-:W-:Y:S10]  /*5fa0*/  UPLOP3.LUT UP3, UPT, UPT, UPT, UPT, 0x80, 0x8 ;  /* 0x000000000008789c */ /* 0x000ff40003f6f070 */
[----:B------:R-:W-:Y:S01]  /*5fb0*/  @P0 R2UR.BROADCAST UR10, R0 ;  /* 0x00000000000a02ca */ /* 0x000fe200008e0000 */
[----:B------:R-:W-:Y:S01]  /*5fc0*/  UIADD3 UR16, UPT, UPT, UR13, UR16, URZ ;  /* 0x000000100d107290 */ /* 0x000fe2000fffe0ff */
[C---:B------:R-:W-:Y:S01]  /*5fd0*/  ISETP.NE.AND P0, PT, R14.reuse, 0x2, PT ;  /* 0x000000020e00780c */ /* 0x040fe20003f05270 */
[----:B------:R-:W-:Y:S01]  /*5fe0*/  UMOV UR44, UR30 ;  /* 0x0000001e002c7c82 */ /* 0x000fe20008000000 */
[----:B------:R-:W-:Y:S01]  /*5ff0*/  LOP3.LUT R15, R15, 0x1, RZ, 0x3c, !PT ;  /* 0x000000010f0f7812 */ /* 0x000fe200078e3cff */
[----:B------:R-:W-:Y:S01]  /*6000*/  UIADD3 UR20, UPT, UPT, UR14, UR20, URZ ;  /* 0x000000140e147290 */ /* 0x000fe2000fffe0ff */
[----:B------:R-:W-:Y:S02]  /*6010*/  SEL R0, RZ, 0x1, P0 ;  /* 0x00000001ff007807 */ /* 0x000fe40000000000 */
[----:B------:R-:W-:Y:S02]  /*6020*/  SEL R14, R14, RZ, P0 ;  /* 0x000000ff0e0e7207 */ /* 0x000fe40000000000 */
[----:B------:R-:W-:Y:S03]  /*6030*/  LOP3.LUT R13, R13, R0, RZ, 0x3c, !PT ;  /* 0x000000000d0d7212 */ /* 0x000fe600078e3cff */
[----:B------:R1:W-:Y:S01]  /*6040*/  @!UP0 UTMALDG.3D [UR8], [UR4], desc[UR18] ;  /* 0x00001208040085b4 */ /* 0x0003e20008011000 */
[----:B------:R1:W-:Y:S01]  /*6050*/  @!P1 SYNCS.ARRIVE.TRANS64.RED.A0TR RZ, [UR21+0xa8], R7 ;  /* 0x0000a807ffff99a7 */ /* 0x0003e20008300415 */
[----:B------:R-:W-:Y:S01]  /*6060*/  SYNCS.ARRIVE.TRANS64.RED.A1T0 RZ, [UR38], RZ ;  /* 0x000000ffffff79a7 */ /* 0x000fe20008100426 */
[----:B------:R-:W-:Y:S05]  /*6070*/  BRA.U UP1, `(.L_x_103) ;  /* 0xfffffff1013c7547 */ /* 0x000fea000b83ffff */
[----:B------:R-:W-:-:S04]  /*6080*/  SHF.L.U32 R2, R15, 0x1f, RZ ;  /* 0x0000001f0f027819 */ /* 0x000fc800000006ff */
[----:B------:R-:W2:Y:S02]  /*6090*/  SYNCS.PHASECHK.TRANS64.TRYWAIT P0, [UR21+0xb0], R2 ;  /* 0x0000b002ff0075a7 */ /* 0x000ea40008001115 */
[----:B--2---:R-:W-:Y:S05]  /*60a0*/  @!P0 BRA `(.L_x_104) ;  /* 0x0000007000908947 */ /* 0x004fea0003800000 */
.L_x_203:
[----:B------:R-:W3:Y:S02]  /*60b0*/  SYNCS.PHASECHK.TRANS64.TRYWAIT P0, [UR21+0xb8], R2 ;  /* 0x0000b802ff0075a7 */ /* 0x000ee40008001115 */
[----:B---3--:R-:W-:Y:S05]  /*60c0*/  @!P0 BRA `(.L_x_105) ;  /* 0x0000007000a08947 */ /* 0x008fea0003800000 */
.L_x_205:
[----:B------:R-:W3:Y:S02]  /*60d0*/  SYNCS.PHASECHK.TRANS64.TRYWAIT P0, [UR21+0xc0], R2 ;  /* 0x0000c002ff0075a7 */ /* 0x000ee40008001115 */
[----:B---3--:R-:W-:Y:S05]  /*60e0*/  @!P0 BRA `(.L_x_106) ;  /* 0x0000007000b08947 */ /* 0x008fea0003800000 */
.L_x_207:
[----:B--2---:R-:W-:-:S07]  /*60f0*/  MOV R0, UR21 ;  /* 0x0000001500007c02 */ /* 0x004fce0008000f00 */
.L_x_107:
[----:B--2---:R-:W-:-:S04]  /*6100*/  SHF.L.U32 R2, R15, 0x1f, RZ ;  /* 0x0000001f0f027819 */ /* 0x004fc800000006ff */
[----:B------:R2:W3:Y:S03]  /*6110*/  SYNCS.PHASECHK.TRANS64.TRYWAIT P0, [R0+URZ+0xc8], R2 ;  /* 0x0000c802000075a7 */ /* 0x0004e600080011ff */
[----:B---3--:R-:W-:Y:S05]  /*6120*/  @!P0 NANOSLEEP.SYNCS 0x989680 ;  /* 0x009896800000895d */ /* 0x008fea0003900000 */
[----:B------:R-:W3:Y:S02]  /*6130*/  @!P0 SYNCS.PHASECHK.TRANS64 P0, [R0+URZ+0xc8], R2 ;  /* 0x0000c802000085a7 */ /* 0x000ee400080010ff */
[----:B-1-3--:R-:W-:Y:S05]  /*6140*/  @P0 EXIT ;  /* 0x000000000000094d */ /* 0x00afea0003800000 */
[----:B------:R-:W-:Y:S05]  /*6150*/  BRA `(.L_x_107) ;  /* 0xfffffffc00e87947 */ /* 0x000fea000383ffff */
.L_x_92:
[----:B------:R-:W-:-:S06]  /*6160*/  UISETP.GE.AND UP0, UPT, UR17, 0x4, UPT ;  /* 0x000000041100788c */ /* 0x000fcc000bf06270 */
[----:B------:R-:W-:-:S13]  /*6170*/  PLOP3.LUT P0, PT, PT, PT, UP0, 0x80, 0x8 ;  /* 0x000000000008781c */ /* 0x000fda0003f0f008 */
[----:B------:R-:W-:Y:S05]  /*6180*/  @!P0 EXIT ;  /* 0x000000000000894d */ /* 0x000fea0003800000 */
[----:B------:R-:W1:Y:S08]  /*6190*/  S2UR UR4, SR_CgaCtaId ;  /* 0x00000000000479c3 */ /* 0x000e700000008800 */
[----:B------:R-:W-:Y:S01]  /*61a0*/  BAR.SYNC.DEFER_BLOCKING 0x6, 0xa0 ;  /* 0x0182800000007b1d */ /* 0x000fe20000010000 */
[C---:B------:R-:W-:Y:S01]  /*61b0*/  IMAD.SHL.U32 R3, R154.reuse, 0x40, RZ ;  /* 0x000000409a037824 */ /* 0x040fe200078e00ff */
[C---:B------:R-:W-:Y:S01]  /*61c0*/  LOP3.LUT R141, R154.reuse, 0x1, RZ, 0xc0, !PT ;  /* 0x000000019a8d7812 */ /* 0x040fe200078ec0ff */
[----:B------:R-:W-:-:S02]  /*61d0*/  IMAD.SHL.U32 R140, R154, 0x8, RZ ;  /* 0x000000089a8c7824 */ /* 0x000fc400078e00ff */
[----:B------:R-:W-:Y:S01]  /*61e0*/  IMAD.U32 R2, R154, 0x10000, RZ ;  /* 0x000100009a027824 */ /* 0x000fe200078e00ff */
[----:B------:R-:W-:Y:S02]  /*61f0*/  UMOV UR46, 0x400 ;  /* 0x00000400002e7882 */ /* 0x000fe40000000000 */
[----:B------:R-:W2:Y:S01]  /*6200*/  LDC.64 R136, c[0x0][0xc88] ;  /* 0x00032200ff887b82 */ /* 0x000ea20000000a00 */
[----:B------:R-:W-:Y:S01]  /*6210*/  LOP3.LUT R6, R3, 0x1c0, RZ, 0xc0, !PT ;  /* 0x000001c003067812 */ /* 0x000fe200078ec0ff */
[----:B------:R-:W-:Y:S01]  /*6220*/  IMAD.MOV.U32 R153, RZ, RZ, 0x2 ;  /* 0x00000002ff997424 */ /* 0x000fe200078e00ff */
[----:B------:R-:W-:Y:S01]  /*6230*/  ISETP.NE.U32.AND P0, PT, R141, 0x1, PT ;  /* 0x000000018d00780c */ /* 0x000fe20003f05070 */
[----:B------:R-:W-:Y:S01]  /*6240*/  IMAD.MOV.U32 R152, RZ, RZ, 0x4 ;  /* 0x00000004ff987424 */ /* 0x000fe200078e00ff */
[----:B------:R-:W-:Y:S01]  /*6250*/  LOP3.LUT R140, R6, 0x38, R140, 0xf8, !PT ;  /* 0x00000038068c7812 */ /* 0x000fe200078ef88c */
[----:B------:R-:W-:Y:S01]  /*6260*/  IMAD.MOV.U32 R151, RZ, RZ, 0x1 ;  /* 0x00000001ff977424 */ /* 0x000fe200078e00ff */
[----:B------:R-:W-:Y:S01]  /*6270*/  LOP3.LUT R2, R2, 0x600000, RZ, 0xc0, !PT ;  /* 0x0060000002027812 */ /* 0x000fe200078ec0ff */
[----:B------:R-:W3:Y:S01]  /*6280*/  LDC.64 R138, c[0x0][0xc90] ;  /* 0x00032400ff8a7b82 */ /* 0x000ee20000000a00 */
[----:B------:R-:W-:Y:S01]  /*6290*/  R2P PR, R154, 0x6 ;  /* 0x000000069a007804 */ /* 0x000fe20000000000 */
[----:B------:R-:W-:Y:S01]  /*62a0*/  IMAD.MOV.U32 R148, RZ, RZ, RZ ;  /* 0x000000ffff947224 */ /* 0x000fe200078e00ff */
[----:B------:R-:W-:Y:S01]  /*62b0*/  LOP3.LUT R140, R140, 0x1e00, R3, 0xf8, !PT ;  /* 0x00001e008c8c7812 */ /* 0x000fe200078ef803 */
[----:B------:R-:W-:Y:S01]  /*62c0*/  IMAD.MOV.U32 R150, RZ, RZ, RZ ;  /* 0x000000ffff967224 */ /* 0x000fe200078e00ff */
[----:B------:R-:W-:Y:S01]  /*62d0*/  P2R R3, PR, RZ, 0x1 ;  /* 0x00000001ff037803 */ /* 0x000fe20000000000 */
[----:B------:R-:W4:Y:S01]  /*62e0*/  LDCU UR62, c[0x0][0x370] ;  /* 0x00006e00ff3e77ac */ /* 0x000f220008000800 */
[----:B------:R-:W-:Y:S01]  /*62f0*/  LOP3.LUT R154, R154, 0x60, RZ, 0xc0, !PT ;  /* 0x000000609a9a7812 */ /* 0x000fe200078ec0ff */
[----:B------:R-:W2:Y:S01]  /*6300*/  LDC.64 R134, c[0x0][0xcb0] ;  /* 0x00032c00ff867b82 */ /* 0x000ea20000000a00 */
[----:B------:R-:W-:Y:S01]  /*6310*/  SEL R153, R153, 0xfffffffe, !P1 ;  /* 0xfffffffe99997807 */ /* 0x000fe20004800000 */
[----:B-1----:R-:W-:Y:S01]  /*6320*/  ULEA UR46, UR4, UR46, 0x18 ;  /* 0x0000002e042e7291 */ /* 0x002fe2000f8ec0ff */
[----:B------:R-:W-:Y:S01]  /*6330*/  SEL R152, R152, 0xfffffffc, !P2 ;  /* 0xfffffffc98987807 */ /* 0x000fe20005000000 */
[----:B------:R-:W-:Y:S01]  /*6340*/  UMOV UR38, URZ ;  /* 0x000000ff00267c82 */ /* 0x000fe20008000000 */
[----:B------:R-:W1:Y:S03]  /*6350*/  LDCU UR41, c[0x0][0xf0c] ;  /* 0x0001e180ff2977ac */ /* 0x000e660008000800 */
[----:B------:R-:W1:Y:S01]  /*6360*/  LDC.64 R132, c[0x0][0xca8] ;  /* 0x00032a00ff847b82 */ /* 0x000e620000000a00 */
[----:B------:R-:W-:-:S02]  /*6370*/  UIADD3 UR5, UPT, UPT, UR46, 0x108, URZ ;  /* 0x000001082e057890 */ /* 0x000fc4000fffe0ff */
[----:B------:R-:W4:Y:S01]  /*6380*/  LDS R0, [UR46+0x160] ;  /* 0x0001602eff007984 */ /* 0x000f220008000800 */
[----:B------:R-:W-:Y:S02]  /*6390*/  UIADD3 UR4, UPT, UPT, UR46, 0x400, URZ ;  /* 0x000004002e047890 */ /* 0x000fe4000fffe0ff */
[----:B------:R-:W-:Y:S01]  /*63a0*/  ULOP3.LUT UR5, UR5, 0xfefffff8, URZ, 0xc0, !UPT ;  /* 0xfefffff805057892 */ /* 0x000fe2000f8ec0ff */
[----:B------:R-:W1:Y:S03]  /*63b0*/  LDCU UR40, c[0x0][0xf30] ;  /* 0x0001e600ff2877ac */ /* 0x000e660008000800 */
[----:B------:R-:W-:Y:S02]  /*63c0*/  IMAD.U32 R146, RZ, RZ, UR4 ;  /* 0x00000004ff927e24 */ /* 0x000fe4000f8e00ff */
[----:B------:R-:W-:Y:S01]  /*63d0*/  IMAD.U32 R155, RZ, RZ, UR5 ;  /* 0x00000005ff9b7e24 */ /* 0x000fe2000f8e00ff */
[----:B------:R-:W1:Y:S01]  /*63e0*/  LDCU.64 UR60, c[0x0][0xc88] ;  /* 0x00019100ff3c77ac */ /* 0x000e620008000a00 */
[----:B------:R-:W1:Y:S01]  /*63f0*/  LDCU.64 UR42, c[0x0][0xf28] ;  /* 0x0001e500ff2a77ac */ /* 0x000e620008000a00 */
[----:B------:R-:W1:Y:S01]  /*6400*/  LDCU.128 UR56, c[0x0][0xf10] ;  /* 0x0001e200ff3877ac */ /* 0x000e620008000c00 */
[----:B------:R-:W1:Y:S01]  /*6410*/  LDCU UR55, c[0x0][0x374] ;  /* 0x00006e80ff3777ac */ /* 0x000e620008000800 */
[----:B------:R-:W-:Y:S01]  /*6420*/  UMOV UR54, URZ ;  /* 0x000000ff00367c82 */ /* 0x000fe20008000000 */
[----:B------:R-:W-:Y:S01]  /*6430*/  UMOV UR52, URZ ;  /* 0x000000ff00347c82 */ /* 0x000fe20008000000 */
[----:B--234-:R-:W-:-:S07]  /*6440*/  IMAD.IADD R2, R0, 0x1, R2 ;  /* 0x0000000100027824 */ /* 0x01cfce00078e0202 */
.L_x_152:
[----:B-1----:R-:W-:Y:S02]  /*6450*/  LEA R8, R148, UR46, 0x3 ;  /* 0x0000002e94087c11 */ /* 0x002fe4000f8e18ff */
[----:B------:R-:W-:Y:S02]  /*6460*/  SHF.L.U32 R0, R150, 0x1f, RZ ;  /* 0x0000001f96007819 */ /* 0x000fe400000006ff */
[----:B------:R-:W-:Y:S02]  /*6470*/  LEA R4, R148, UR46, 0x4 ;  /* 0x0000002e94047c11 */ /* 0x000fe4000f8e20ff */
[----:B------:R-:W2:Y:S02]  /*6480*/  SYNCS.PHASECHK.TRANS64.TRYWAIT P0, [R8+URZ+0xe0], R0 ;  /* 0x0000e000080075a7 */ /* 0x000ea400080011ff */
[----:B--2---:R-:W-:Y:S05]  /*6490*/  @!P0 BRA `(.L_x_108) ;  /* 0x0000006c00dc8947 */ /* 0x004fea0003800000 */
.L_x_208:
[----:B------:R-:W3:Y:S01]  /*64a0*/  LDS.128 R4, [R4+0x140] ;  /* 0x0001400004047984 */ /* 0x000ee20000000c00 */
[----:B------:R-:W-:Y:S01]  /*64b0*/  UISETP.GE.AND UP0, UPT, UR45, 0x1, UPT ;  /* 0x000000012d00788c */ /* 0x000fe2000bf06270 */
[----:B------:R-:W-:Y:S01]  /*64c0*/  @!PT LDS RZ, [RZ] ;  /* 0x00000000fffff984 */ /* 0x000fe20000000800 */
[----:B------:R-:W-:Y:S01]  /*64d0*/  @!PT LDS RZ, [RZ] ;  /* 0x00000000fffff984 */ /* 0x000fe20000000800 */
[----:B------:R-:W-:Y:S01]  /*64e0*/  @!PT LDS RZ, [RZ] ;  /* 0x00000000fffff984 */ /* 0x000fe20000000800 */
[----:B------:R-:W-:Y:S01]  /*64f0*/  @!PT LDS RZ, [RZ] ;  /* 0x00000000fffff984 */ /* 0x000fe20000000800 */
[----:B------:R4:W-:Y:S06]  /*6500*/  MEMBAR.ALL.CTA ;  /* 0x0000000000007992 */ /* 0x0009ec0000008000 */
[----:B----4-:R-:W4:Y:S01]  /*6510*/  FENCE.VIEW.ASYNC.S ;  /* 0x00000000000073c6 */ /* 0x010f220000000000 */
[----:B---3--:R-:W-:Y:S11]  /*6520*/  LOP3.LUT P0, RZ, R6, 0x1, RZ, 0xc0, !PT ;  /* 0x0000000106ff7812 */ /* 0x008ff6000780c0ff */
[----:B------:R-:W-:Y:S02]  /*6530*/  @!UPT UIADD3 URZ, UPT, UPT, URZ, URZ, URZ ;  /* 0x000000fffffff290 */ /* 0x000fe4000fffe0ff */
[----:B----4-:R-:W-:Y:S01]  /*6540*/  VOTEU.ANY UP1, P0 ;  /* 0x0000000000ff7886 */ /* 0x010fe20000020100 */
[----:B------:R-:W-:Y:S01]  /*6550*/  PLOP3.LUT P0, PT, PT, PT, UP1, 0x80, 0x8 ;  /* 0x000000000008781c */ /* 0x000fe20003f0f018 */
[----:B------:R-:W-:Y:S06]  /*6560*/  UP2UR UR4, UPR, URZ, 0x2 ;  /* 0x00000002ff047883 */ /* 0x000fec0008000000 */
[----:B------:R-:W-:Y:S06]  /*6570*/  IMAD.U32 R156, RZ, RZ, UR4 ;  /* 0x00000004ff9c7e24 */ /* 0x000fec000f8e00ff */
[----:B--2---:R-:W-:Y:S02]  /*6580*/  @P0 SHF.R.U32.HI R0, RZ, 0x10, R5 ;  /* 0x00000010ff000819 */ /* 0x004fe40000011605 */
        /* <DEDUP_REMOVED lines=12> */
[----:B------:R-:W3:Y:S01]  /*6650*/  LDCU UR12, c[0x0][0xf20] ;  /* 0x0001e400ff0c77ac */ /* 0x000ee20008000800 */
[----:B-1----:R-:W-:Y:S02]  /*6660*/  UIMAD.WIDE.U32 UR4, UR55, UR59, URZ ;  /* 0x0000003b370472a5 */ /* 0x002fe4000f8e00ff */
[----:B------:R-:W-:Y:S02]  /*6670*/  UIMAD.WIDE.U32 UR6, UR62, UR56, URZ ;  /* 0x000000383e0672a5 */ /* 0x000fe4000f8e00ff */
[----:B------:R-:W-:Y:S02]  /*6680*/  UISETP.NE.AND UP0, UPT, UR58, 0x1, UPT ;  /* 0x000000013a00788c */ /* 0x000fe4000bf05270 */
[----:B------:R-:W-:Y:S02]  /*6690*/  UIMAD.WIDE.U32 UR8, UR36, UR59, URZ ;  /* 0x0000003b240872a5 */ /* 0x000fe4000f8e00ff */
[----:B------:R-:W-:Y:S02]  /*66a0*/  UISETP.NE.AND UP1, UPT, UR41, 0x1, UPT ;  /* 0x000000012900788c */ /* 0x000fe4000bf25270 */
[----:B------:R-:W-:Y:S02]  /*66b0*/  UIMAD.WIDE.U32 UR10, UR37, UR56, URZ ;  /* 0x00000038250a72a5 */ /* 0x000fe4000f8e00ff */
[----:B------:R-:W-:Y:S01]  /*66c0*/  UISETP.NE.AND UP2, UPT, UR45, 0x1, UPT ;  /* 0x000000012d00788c */ /* 0x000fe2000bf45270 */
[----:B------:R-:W-:Y:S02]  /*66d0*/  UMOV UR4, UR5 ;  /* 0x0000000500047c82 */ /* 0x000fe40008000000 */
[----:B---3--:R-:W-:Y:S03]  /*66e0*/  USHF.R.U32.HI UR5, URZ, UR12, UR4 ;  /* 0x0000000cff057299 */ /* 0x008fe60008011604 */
[----:B------:R-:W-:Y:S02]  /*66f0*/  UMOV UR4, UR7 ;  /* 0x0000000700047c82 */ /* 0x000fe40008000000 */
[----:B------:R-:W-:Y:S02]  /*6700*/  USHF.R.U32.HI UR7, URZ, UR57, UR4 ;  /* 0x00000039ff077299 */ /* 0x000fe40008011604 */
[----:B------:R-:W-:Y:S02]  /*6710*/  USEL UR4, UR55, UR5, !UP0 ;  /* 0x0000000537047287 */ /* 0x000fe4000c000000 */
[----:B------:R-:W-:Y:S01]  /*6720*/  USEL UR7, UR62, UR7, !UP1 ;  /* 0x000000073e077287 */ /* 0x000fe2000c800000 */
[----:B------:R-:W-:Y:S01]  /*6730*/  UMOV UR5, UR9 ;  /* 0x0000000900057c82 */ /* 0x000fe20008000000 */
[----:B------:R-:W-:Y:S02]  /*6740*/  UIMAD.WIDE.U32 UR8, UR4, UR42, URZ ;  /* 0x0000002a040872a5 */ /* 0x000fe4000f8e00ff */
[----:B------:R-:W-:Y:S03]  /*6750*/  USHF.R.U32.HI UR6, URZ, UR12, UR5 ;  /* 0x0000000cff067299 */ /* 0x000fe60008011605 */
[----:B------:R-:W-:Y:S01]  /*6760*/  UMOV UR5, UR11 ;  /* 0x0000000b00057c82 */ /* 0x000fe20008000000 */
[----:B------:R-:W-:Y:S02]  /*6770*/  UIMAD.WIDE.U32 UR10, UR7, UR42, URZ ;  /* 0x0000002a070a72a5 */ /* 0x000fe4000f8e00ff */
[----:B------:R-:W-:Y:S02]  /*6780*/  USEL UR6, UR36, UR6, !UP0 ;  /* 0x0000000624067287 */ /* 0x000fe4000c000000 */
[----:B------:R-:W-:Y:S01]  /*6790*/  USHF.R.U32.HI UR5, URZ, UR57, UR5 ;  /* 0x00000039ff057299 */ /* 0x000fe20008011605 */
[----:B------:R-:W-:Y:S02]  /*67a0*/  UMOV UR8, UR9 ;  /* 0x0000000900087c82 */ /* 0x000fe40008000000 */
[----:B------:R-:W-:Y:S01]  /*67b0*/  UMOV UR10, UR11 ;  /* 0x0000000b000a7c82 */ /* 0x000fe20008000000 */
[----:B------:R-:W-:Y:S02]  /*67c0*/  @UP2 USHF.R.U32.HI UR4, URZ, UR43, UR8 ;  /* 0x0000002bff042299 */ /* 0x000fe40008011608 */
[----:B------:R-:W-:Y:S02]  /*67d0*/  @UP2 USHF.R.U32.HI UR7, URZ, UR43, UR10 ;  /* 0x0000002bff072299 */ /* 0x000fe4000801160a */
[----:B------:R-:W-:Y:S02]  /*67e0*/  UIMAD UR4, UR45, UR4, URZ ;  /* 0x000000042d0472a4 */ /* 0x000fe4000f8e02ff */
        /* <DEDUP_REMOVED lines=8> */
[----:B------:R-:W-:Y:S02]  /*6870*/  USEL UR11, UR6, UR4, !UP2 ;  /* 0x00000004060b7287 */ /* 0x000fe4000d000000 */
[----:B------:R-:W-:Y:S02]  /*6880*/  UIADD3 UR8, UPT, UPT, -UR5, URZ, URZ ;  /* 0x000000ff05087290 */ /* 0x000fe4000fffe1ff */
[----:B------:R-:W-:Y:S01]  /*6890*/  UIADD3 UR10, UPT, UPT, -UR11, URZ, URZ ;  /* 0x000000ff0b0a7290 */ /* 0x000fe2000fffe1ff */
[----:B------:R-:W-:Y:S01]  /*68a0*/  @!UP0 UMOV UR4, UR9 ;  /* 0x0000000900048c82 */ /* 0x000fe20008000000 */
[----:B------:R-:W-:Y:S02]  /*68b0*/  UIADD3 UR9, UPT, UPT, -UR6, URZ, URZ ;  /* 0x000000ff06097290 */ /* 0x000fe4000fffe1ff */
[----:B------:R-:W-:Y:S02]  /*68c0*/  @!UP0 USHF.R.U32.HI UR4, URZ, UR43, UR4 ;  /* 0x0000002bff048299 */ /* 0x000fe40008011604 */
[----:B------:R-:W-:Y:S02]  /*68d0*/  UIMAD UR10, UR45, UR10, UR6 ;  /* 0x0000000a2d0a72a4 */ /* 0x000fe4000f8e0206 */
[----:B------:R-:W-:Y:S04]  /*68e0*/  @!UP0 USEL UR4, UR5, UR4, !UP2 ;  /* 0x0000000405048287 */ /* 0x000fe8000d000000 */
[----:B------:R-:W-:Y:S02]  /*68f0*/  @!UP0 UIMAD UR10, UR7, UR10, UR4 ;  /* 0x0000000a070a82a4 */ /* 0x000fe4000f8e0204 */
[----:B------:R-:W-:Y:S02]  /*6900*/  @!UP0 UIADD3 UR11, UPT, UPT, UR11, -UR4, URZ ;  /* 0x800000040b0b8290 */ /* 0x000fe4000fffe0ff */
[----:B------:R-:W-:Y:S02]  /*6910*/  UIMAD UR7, UR41, UR8, UR37 ;  /* 0x00000008290772a4 */ /* 0x000fe4000f8e0225 */
[----:B------:R-:W-:Y:S02]  /*6920*/  @!UP0 UIMAD UR6, UR11, UR45, UR5 ;  /* 0x0000002d0b0682a4 */ /* 0x000fe4000f8e0205 */
[----:B------:R-:W-:Y:S01]  /*6930*/  UIMAD UR4, UR58, UR9, UR36 ;  /* 0x000000093a0472a4 */ /* 0x000fe2000f8e0224 */
[----:B------:R-:W-:Y:S02]  /*6940*/  @!UP0 UMOV UR5, UR10 ;  /* 0x0000000a00058c82 */ /* 0x000fe40008000000 */
[----:B------:R-:W-:Y:S02]  /*6950*/  UIMAD UR37, UR5, UR41, UR7 ;  /* 0x00000029052572a4 */ /* 0x000fe4000f8e0207 */
[----:B------:R-:W-:Y:S11]  /*6960*/  UIMAD UR36, UR6, UR58, UR4 ;  /* 0x0000003a062472a4 */ /* 0x000ff6000f8e0204 */
[----:B------:R-:W-:Y:S01]  /*6970*/  @!UPT UIADD3 URZ, UPT, UPT, URZ, URZ, URZ ;  /* 0x000000fffffff290 */ /* 0x000fe2000fffe0ff */
.L_x_109:
[----:B-1----:R-:W-:Y:S01]  /*6980*/  UISETP.NE.AND UP0, UPT, UR40, 0x1, UPT ;  /* 0x000000012800788c */ /* 0x002fe2000bf05270 */
[----:B------:R-:W-:Y:S01]  /*6990*/  LOP3.LUT P0, RZ, R146, 0x3f0, RZ, 0xc0, !PT ;  /* 0x000003f092ff7812 */ /* 0x000fe2000780c0ff */
[----:B------:R-:W-:Y:S01]  /*69a0*/  USHF.L.U32 UR53, UR16, 0x8, URZ ;  /* 0x0000000810357899 */ /* 0x000fe200080006ff */
[----:B------:R-:W-:Y:S01]  /*69b0*/  BSSY.RECONVERGENT B6, `(.L_x_110) ;  /* 0x0000034000067945 */ /* 0x000fe20003800200 */
[----:B------:R-:W-:Y:S01]  /*69c0*/  USHF.L.U32 UR50, UR20, 0x7, URZ ;  /* 0x0000000714327899 */ /* 0x000fe200080006ff */
[----:B------:R-:W-:Y:S06]  /*69d0*/  IADD3 R148, PT, PT, R148, 0x1, RZ ;  /* 0x0000000194947810 */ /* 0x000fec0007ffe0ff */
[----:B------:R-:W1:Y:S01]  /*69e0*/  @!UP0 LDCU.128 UR12, c[0x0][0xf10] ;  /* 0x0001e200ff0c87ac */ /* 0x000e620008000c00 */
[----:B------:R-:W3:Y:S01]  /*69f0*/  @!UP0 LDCU UR5, c[0x0][0xf0c] ;  /* 0x0001e180ff0587ac */ /* 0x000ee20008000800 */
[----:B------:R-:W4:Y:S01]  /*6a00*/  @!UP0 LDCU UR10, c[0x0][0xf20] ;  /* 0x0001e400ff0a87ac */ /* 0x000f220008000800 */
[----:B-1----:R-:W-:Y:S02]  /*6a10*/  UIMAD.WIDE.U32 UR8, UR37, UR12, URZ ;  /* 0x0000000c250872a5 */ /* 0x002fe4000f8e00ff */
[----:B------:R-:W-:Y:S02]  /*6a20*/  UIMAD.WIDE.U32 UR6, UR36, UR15, URZ ;  /* 0x0000000f240672a5 */ /* 0x000fe4000f8e00ff */
[----:B------:R-:W-:Y:S03]  /*6a30*/  @!UP0 UISETP.NE.AND UP1, UPT, UR14, 0x1, UPT ;  /* 0x000000010e00888c */ /* 0x000fe6000bf25270 */
[----:B------:R-:W-:Y:S01]  /*6a40*/  @!UP0 UMOV UR4, UR9 ;  /* 0x0000000900048c82 */ /* 0x000fe20008000000 */
[----:B---3--:R-:W-:Y:S02]  /*6a50*/  @!UP0 UISETP.NE.AND UP2, UPT, UR5, 0x1, UPT ;  /* 0x000000010500888c */ /* 0x008fe4000bf45270 */
[----:B------:R-:W-:Y:S01]  /*6a60*/  @!UP0 USHF.R.U32.HI UR4, URZ, UR13, UR4 ;  /* 0x0000000dff048299 */ /* 0x000fe20008011604 */
[----:B------:R-:W-:Y:S02]  /*6a70*/  @!UP0 UMOV UR6, UR7 ;  /* 0x0000000700068c82 */ /* 0x000fe40008000000 */
[----:B----4-:R-:W-:Y:S02]  /*6a80*/  @!UP0 USHF.R.U32.HI UR6, URZ, UR10, UR6 ;  /* 0x0000000aff068299 */ /* 0x010fe40008011606 */
[----:B------:R-:W-:Y:S02]  /*6a90*/  @!UP0 USEL UR7, UR37, UR4, !UP2 ;  /* 0x0000000425078287 */ /* 0x000fe4000d000000 */
[----:B------:R-:W-:Y:S04]  /*6aa0*/  @!UP0 USEL UR6, UR36, UR6, !UP1 ;  /* 0x0000000624068287 */ /* 0x000fe8000c800000 */
[----:B------:R-:W-:Y:S02]  /*6ab0*/  @!UP0 UIADD3 UR4, UPT, UPT, -UR7, UR6, URZ ;  /* 0x0000000607048290 */ /* 0x000fe4000fffe1ff */
[----:B------:R-:W-:Y:S02]  /*6ac0*/  @!UP0 UIADD3 UR6, UPT, UPT, UR7, -UR6, URZ ;  /* 0x8000000607068290 */ /* 0x000fe4000fffe0ff */
[----:B------:R-:W-:Y:S02]  /*6ad0*/  @!UP0 UIMAD UR37, UR4, UR5, UR37 ;  /* 0x00000005042582a4 */ /* 0x000fe4000f8e0225 */
[----:B------:R-:W-:Y:S01]  /*6ae0*/  @!UP0 UIMAD UR36, UR6, UR14, UR36 ;  /* 0x0000000e062482a4 */ /* 0x000fe2000f8e0224 */
[----:B------:R-:W-:Y:S11]  /*6af0*/  @!P0 BRA `(.L_x_111) ;  /* 0x00000000007c8947 */ /* 0x000ff60003800000 */
[----:B------:R-:W1:Y:S01]  /*6b00*/  LDCU.64 UR8, c[0x4][0x80] ;  /* 0x01001000ff0877ac */ /* 0x000e620008000a00 */
[----:B------:R-:W-:Y:S01]  /*6b10*/  MOV R16, 0x0 ;  /* 0x0000000000107802 */ /* 0x000fe20000000f00 */
[----:B------:R-:W-:Y:S02]  /*6b20*/  HFMA2 R12, -RZ, RZ, 0, 5.9604644775390625e-08 ;  /* 0x00000001ff0c7431 */ /* 0x000fe400000001ff */
[----:B------:R-:W-:Y:S01]  /*6b30*/  IMAD.MOV.U32 R8, RZ, RZ, 0x70 ;  /* 0x00000070ff087424 */ /* 0x000fe200078e00ff */
[----:B------:R3:W4:Y:S01]  /*6b40*/  LDC.64 R14, c[0x4][R16] ;  /* 0x01000000100e7b82 */ /* 0x0007220000000a00 */
[----:B------:R-:W2:Y:S01]  /*6b50*/  LDCU.64 UR6, c[0x4][0x88] ;  /* 0x01001100ff0677ac */ /* 0x000ea20008000a00 */
[----:B------:R-:W-:Y:S01]  /*6b60*/  IMAD.MOV.U32 R13, RZ, RZ, RZ ;  /* 0x000000ffff0d7224 */ /* 0x000fe200078e00ff */
[----:B------:R-:W2:Y:S01]  /*6b70*/  LDCU.64 UR4, c[0x4][0x8] ;  /* 0x01000100ff0477ac */ /* 0x000ea20008000a00 */
[----:B-1----:R-:W-:Y:S01]  /*6b80*/  MOV R5, UR9 ;  /* 0x0000000900057c02 */ /* 0x002fe20008000f00 */
[----:B------:R-:W-:Y:S01]  /*6b90*/  IMAD.U32 R4, RZ, RZ, UR8 ;  /* 0x00000008ff047e24 */ /* 0x000fe2000f8e00ff */
[----:B--2---:R-:W-:Y:S01]  /*6ba0*/  MOV R7, UR7 ;  /* 0x0000000700077c02 */ /* 0x004fe20008000f00 */
[----:B------:R-:W-:Y:S01]  /*6bb0*/  IMAD.U32 R6, RZ, RZ, UR6 ;  /* 0x00000006ff067e24 */ /* 0x000fe2000f8e00ff */
[----:B------:R-:W-:Y:S01]  /*6bc0*/  MOV R11, UR5 ;  /* 0x00000005000b7c02 */ /* 0x000fe20008000f00 */
[----:B------:R-:W-:Y:S02]  /*6bd0*/  IMAD.U32 R10, RZ, RZ, UR4 ;  /* 0x00000004ff0a7e24 */ /* 0x000fe4000f8e00ff */
[----:B------:R-:W-:Y:S07]  /*6be0*/  LEPC R20, `(.L_x_112) ;  /* 0x000000001014794e */ /* 0x000fee0000000000 */
[----:B---345:R-:W-:Y:S05]  /*6bf0*/  CALL.ABS.NOINC R14 ;  /* 0x000000000e007343 */ /* 0x038fea0003c00000 */
.L_x_112:
[----:B------:R-:W1:Y:S01]  /*6c00*/  LDCU.64 UR8, c[0x4][0x80] ;  /* 0x01001000ff0877ac */ /* 0x000e620008000a00 */
[----:B------:R-:W2:Y:S01]  /*6c10*/  LDC.64 R16, c[0x4][R16] ;  /* 0x0100000010107b82 */ /* 0x000ea20000000a00 */
[----:B------:R-:W-:Y:S02]  /*6c20*/  HFMA2 R12, -RZ, RZ, 0, 5.9604644775390625e-08 ;  /* 0x00000001ff0c7431 */ /* 0x000fe400000001ff */
[----:B------:R-:W-:Y:S02]  /*6c30*/  IMAD.MOV.U32 R8, RZ, RZ, 0x70 ;  /* 0x00000070ff087424 */ /* 0x000fe400078e00ff */
[----:B------:R-:W-:Y:S01]  /*6c40*/  IMAD.MOV.U32 R13, RZ, RZ, RZ ;  /* 0x000000ffff0d7224 */ /* 0x000fe200078e00ff */
[----:B------:R-:W3:Y:S01]  /*6c50*/  LDCU.64 UR6, c[0x4][0x88] ;  /* 0x01001100ff0677ac */ /* 0x000ee20008000a00 */
[----:B------:R-:W4:Y:S01]  /*6c60*/  LDCU.64 UR4, c[0x4][0x8] ;  /* 0x01000100ff0477ac */ /* 0x000f220008000a00 */
[----:B-1----:R-:W-:Y:S02]  /*6c70*/  MOV R4, UR8 ;  /* 0x0000000800047c02 */ /* 0x002fe40008000f00 */
[----:B------:R-:W-:Y:S02]  /*6c80*/  MOV R5, UR9 ;  /* 0x0000000900057c02 */ /* 0x000fe40008000f00 */
[----:B---3--:R-:W-:Y:S01]  /*6c90*/  MOV R7, UR7 ;  /* 0x0000000700077c02 */ /* 0x008fe20008000f00 */
[----:B------:R-:W-:Y:S01]  /*6ca0*/  IMAD.U32 R6, RZ, RZ, UR6 ;  /* 0x00000006ff067e24 */ /* 0x000fe2000f8e00ff */
[----:B----4-:R-:W-:Y:S01]  /*6cb0*/  MOV R11, UR5 ;  /* 0x00000005000b7c02 */ /* 0x010fe20008000f00 */
[----:B------:R-:W-:Y:S02]  /*6cc0*/  IMAD.U32 R10, RZ, RZ, UR4 ;  /* 0x00000004ff0a7e24 */ /* 0x000fe4000f8e00ff */
[----:B------:R-:W-:Y:S07]  /*6cd0*/  LEPC R20, `(.L_x_111) ;  /* 0x000000001014794e */ /* 0x000fee0000000000 */
[----:B--2---:R-:W-:Y:S05]  /*6ce0*/  CALL.ABS.NOINC R16 ;  /* 0x0000000010007343 */ /* 0x004fea0003c00000 */
.L_x_111:
[----:B------:R-:W-:Y:S05]  /*6cf0*/  BSYNC.RECONVERGENT B6 ;  /* 0x0000000000067941 */ /* 0x000fea0003800200 */
.L_x_110:
[----:B------:R-:W-:Y:S02]  /*6d00*/  ISETP.NE.U32.AND P0, PT, RZ, UR60, PT ;  /* 0x0000003cff007c0c */ /* 0x000fe4000bf05070 */
[C---:B------:R-:W-:Y:S02]  /*6d10*/  ISETP.NE.U32.AND P3, PT, R138.reuse, RZ, PT ;  /* 0x000000ff8a00720c */ /* 0x040fe40003f65070 */
[----:B------:R-:W-:Y:S02]  /*6d20*/  ISETP.NE.U32.AND P4, PT, R138, RZ, PT ;  /* 0x000000ff8a00720c */ /* 0x000fe40003f85070 */
[----:B------:R-:W-:Y:S02]  /*6d30*/  ISETP.NE.AND.EX P0, PT, RZ, UR61, PT, P0 ;  /* 0x0000003dff007c0c */ /* 0x000fe4000bf05300 */
[C---:B------:R-:W-:Y:S02]  /*6d40*/  ISETP.NE.AND.EX P3, PT, R139.reuse, RZ, PT, P3 ;  /* 0x000000ff8b00720c */ /* 0x040fe40003f65330 */
[----:B------:R-:W-:Y:S02]  /*6d50*/  ISETP.NE.AND.EX P4, PT, R139, RZ, P0, P4 ;  /* 0x000000ff8b00720c */ /* 0x000fe40000785340 */
[----:B------:R-:W-:Y:S02]  /*6d60*/  ISETP.NE.U32.AND P5, PT, R134, RZ, PT ;  /* 0x000000ff8600720c */ /* 0x000fe40003fa5070 */
[----:B------:R-:W-:Y:S02]  /*6d70*/  ISETP.NE.U32.AND P2, PT, RZ, UR60, PT ;  /* 0x0000003cff007c0c */ /* 0x000fe4000bf45070 */
[----:B------:R-:W-:Y:S02]  /*6d80*/  PLOP3.LUT P1, PT, PT, PT, PT, 0x8, 0x80 ;  /* 0x000000000080781c */ /* 0x000fe40003f2e170 */
[----:B------:R-:W-:Y:S02]  /*6d90*/  ISETP.NE.AND.EX P5, PT, R135, RZ, PT, P5 ;  /* 0x000000ff8700720c */ /* 0x000fe40003fa5350 */
[----:B------:R-:W-:Y:S03]  /*6da0*/  ISETP.NE.AND.EX P2, PT, RZ, UR61, PT, P2 ;  /* 0x0000003dff007c0c */ /* 0x000fe6000bf45320 */
[----:B------:R-:W-:Y:S01]  /*6db0*/  @!P4 PLOP3.LUT P1, PT, P3, PT, PT, 0x80, 0x8 ;  /* 0x000000000008c81c */ /* 0x000fe20001f2f070 */
[----:B------:R-:W-:Y:S01]  /*6dc0*/  @!UPT UIADD3 URZ, UPT, UPT, URZ, URZ, URZ ;  /* 0x000000fffffff290 */ /* 0x000fe2000fffe0ff */
[----:B------:R-:W-:Y:S11]  /*6dd0*/  @!P3 BRA `(.L_x_113) ;  /* 0x000000000030b947 */ /* 0x000ff60003800000 */
[----:B------:R-:W-:Y:S01]  /*6de0*/  ISETP.NE.U32.AND P0, PT, R136, RZ, PT ;  /* 0x000000ff8800720c */ /* 0x000fe20003f05070 */
[----:B------:R-:W1:Y:S01]  /*6df0*/  LDCU.64 UR4, c[0x0][0x358] ;  /* 0x00006b00ff0477ac */ /* 0x000e620008000a00 */
[----:B------:R-:W-:Y:S02]  /*6e00*/  IMAD.MOV.U32 R142, RZ, RZ, 0x1 ;  /* 0x00000001ff8e7424 */ /* 0x000fe400078e00ff */
[----:B------:R-:W-:Y:S11]  /*6e10*/  ISETP.NE.AND.EX P0, PT, R137, RZ, PT, P0 ;  /* 0x000000ff8900720c */ /* 0x000ff60003f05300 */
[----:B------:R-:W-:Y:S02]  /*6e20*/  @!UPT UIADD3 URZ, UPT, UPT, URZ, URZ, URZ ;  /* 0x000000fffffff290 */ /* 0x000fe4000fffe0ff */
[----:B------:R-:W3:Y:S01]  /*6e30*/  @P0 LDC.64 R4, c[0x0][0xc88] ;  /* 0x00032200ff040b82 */ /* 0x000ee20000000a00 */
[----:B--2---:R-:W-:Y:S04]  /*6e40*/  @P0 IMAD R0, R138, UR44, RZ ;  /* 0x0000002c8a000c24 */ /* 0x004fe8000f8e02ff */
[----:B---3--:R-:W-:Y:S04]  /*6e50*/  @P0 IMAD.WIDE R4, R0, 0x4, R4 ;  /* 0x0000000400040825 */ /* 0x008fe800078e0204 */
[----:B------:R-:W-:Y:S01]  /*6e60*/  HFMA2 R0, -RZ, RZ, 0, 5.9604644775390625e-08 ;  /* 0x00000001ff007431 */ /* 0x000fe200000001ff */
[----:B-1---5:R1:W5:Y:S04]  /*6e70*/  @P0 LDG.E R71, desc[UR4][R4.64] ;  /* 0x0000000404470981 */ /* 0x022368000c1e1900 */
[----:B------:R-:W-:Y:S01]  /*6e80*/  @!P0 PRMT R142, R0, 0x7610, R142 ;  /* 0x00007610008e8816 */ /* 0x000fe2000000008e */
[----:B-1----:R-:W3:Y:S06]  /*6e90*/  @!P0 LDC R71, c[0x0][0xc80] ;  /* 0x00032000ff478b82 */ /* 0x002eec0000000800 */
.L_x_113:
[----:B------:R-:W-:Y:S05]  /*6ea0*/  @!P5 BRA `(.L_x_114) ;  /* 0x000000000024d947 */ /* 0x000fea0003800000 */
[----:B------:R-:W-:Y:S01]  /*6eb0*/  ISETP.NE.U32.AND P0, PT, R132, RZ, PT ;  /* 0x000000ff8400720c */ /* 0x000fe20003f05070 */
[----:B------:R-:W1:Y:S03]  /*6ec0*/  LDCU.64 UR4, c[0x0][0x358] ;  /* 0x00006b00ff0477ac */ /* 0x000e660008000a00 */
[----:B------:R-:W-:Y:S11]  /*6ed0*/  ISETP.NE.AND.EX P0, PT, R133, RZ, PT, P0 ;  /* 0x000000ff8500720c */ /* 0x000ff60003f05300 */
[----:B------:R-:W-:Y:S02]  /*6ee0*/  @!UPT UIADD3 URZ, UPT, UPT, URZ, URZ, URZ ;  /* 0x000000fffffff290 */ /* 0x000fe4000fffe0ff */
[----:B------:R-:W4:Y:S01]  /*6ef0*/  @P0 LDC.64 R4, c[0x0][0xca8] ;  /* 0x00032a00ff040b82 */ /* 0x000f220000000a00 */
[----:B--2---:R-:W-:Y:S04]  /*6f00*/  @P0 IMAD R0, R134, UR44, RZ ;  /* 0x0000002c86000c24 */ /* 0x004fe8000f8e02ff */
[----:B----4-:R-:W-:Y:S05]  /*6f10*/  @P0 IMAD.WIDE R4, R0, 0x4, R4 ;  /* 0x0000000400040825 */ /* 0x010fea00078e0204 */
[----:B-1---5:R1:W5:Y:S02]  /*6f20*/  @P0 LDG.E R68, desc[UR4][R4.64] ;  /* 0x0000000404440981 */ /* 0x022364000c1e1900 */
[----:B-1----:R-:W4:Y:S02]  /*6f30*/  @!P0 LDC R68, c[0x0][0xca0] ;  /* 0x00032800ff448b82 */ /* 0x002f240000000800 */
.L_x_114:
[----:B---3-5:R-:W-:Y:S01]  /*6f40*/  FSETP.NEU.AND P0, PT, R71, RZ, PT ;  /* 0x000000ff4700720b */ /* 0x028fe20003f0d000 */
[----:B------:R-:W-:Y:S01]  /*6f50*/  IMAD.U32 R3, RZ, RZ, UR38 ;  /* 0x00000026ff037e24 */ /* 0x000fe2000f8e00ff */
[----:B------:R-:W-:Y:S01]  /*6f60*/  SEL R4, RZ, 0xffffffff, P2 ;  /* 0xffffffffff047807 */ /* 0x000fe20001000000 */
[----:B------:R-:W-:Y:S01]  /*6f70*/  IMAD.SHL.U32 R164, R140, 0x2, RZ ;  /* 0x000000028ca47824 */ /* 0x000fe200078e00ff */
[----:B------:R-:W-:Y:S01]  /*6f80*/  @!P4 LOP3.LUT P2, RZ, R142, 0xff, RZ, 0xc0, !PT ;  /* 0x000000ff8effc812 */ /* 0x000fe2000784c0ff */
[----:B------:R-:W-:Y:S01]  /*6f90*/  IMAD.SHL.U32 R75, R152, 0x10, RZ ;  /* 0x00000010984b7824 */ /* 0x000fe200078e00ff */
[----:B--2---:R-:W-:Y:S01]  /*6fa0*/  @!P4 SEL R0, RZ, 0xffffffff, P0 ;  /* 0xffffffffff00c807 */ /* 0x004fe20000000000 */
[----:B------:R-:W-:Y:S01]  /*6fb0*/  VIADD R163, R164, UR46 ;  /* 0x0000002ea4a37c36 */ /* 0x000fe20008000000 */
[----:B------:R-:W-:Y:S01]  /*6fc0*/  LOP3.LUT R151, R151, 0x1, RZ, 0x3c, !PT ;  /* 0x0000000197977812 */ /* 0x000fe200078e3cff */
[----:B------:R-:W-:Y:S01]  /*6fd0*/  IMAD.MOV.U32 R85, RZ, RZ, -0x10 ;  /* 0xfffffff0ff557424 */ /* 0x000fe200078e00ff */
[----:B------:R-:W-:Y:S01]  /*6fe0*/  @P1 SEL R0, R4, R0, !P2 ;  /* 0x0000000004001207 */ /* 0x000fe20005000000 */
[----:B------:R-:W-:Y:S01]  /*6ff0*/  IMAD.SHL.U32 R84, R153, 0x10, RZ ;  /* 0x0000001099547824 */ /* 0x000fe200078e00ff */
[----:B------:R-:W-:Y:S01]  /*7000*/  SHF.L.U32 R3, R3, 0x1f, RZ ;  /* 0x0000001f03037819 */ /* 0x000fe200000006ff */
[C---:B------:R-:W-:Y:S01]  /*7010*/  IMAD.IADD R149, R163.reuse, 0x1, R75 ;  /* 0x00000001a3957824 */ /* 0x040fe200078e024b */
[----:B------:R-:W-:Y:S01]  /*7020*/  @!P4 LOP3.LUT R0, R0, 0x1, RZ, 0xc0, !PT ;  /* 0x000000010000c812 */ /* 0x000fe200078ec0ff */
[----:B------:R-:W-:Y:S01]  /*7030*/  IMAD.IADD R162, R163, 0x1, R84 ;  /* 0x00000001a3a27824 */ /* 0x000fe200078e0254 */
[----:B------:R-:W-:Y:S01]  /*7040*/  BSSY B1, `(.L_x_115) ;  /* 0x000004d000017945 */ /* 0x000fe20003800000 */
[----:B------:R-:W-:Y:S01]  /*7050*/  IMAD.IADD R159, R84, 0x1, R149 ;  /* 0x00000001549f7824 */ /* 0x000fe200078e0295 */
[----:B------:R-:W-:Y:S01]  /*7060*/  ISETP.NE.U32.OR P5, PT, R0, 0x1, P4 ;  /* 0x000000010000780c */ /* 0x000fe200027a5470 */
[----:B------:R-:W-:Y:S01]  /*7070*/  IMAD.MOV.U32 R86, RZ, RZ, 0x1 ;  /* 0x00000001ff567424 */ /* 0x000fe200078e00ff */
[----:B------:R-:W-:Y:S01]  /*7080*/  LOP3.LUT P4, R147, R142, 0xff, RZ, 0xc0, !PT ;  /* 0x000000ff8e937812 */ /* 0x000fe2000788c0ff */
[----:B------:R-:W-:Y:S01]  /*7090*/  IMAD.MOV.U32 R74, RZ, RZ, RZ ;  /* 0x000000ffff4a7224 */ /* 0x000fe200078e00ff */
[----:B------:R-:W-:Y:S02]  /*70a0*/  P2R R157, PR, RZ, 0x20 ;  /* 0x00000020ff9d7803 */ /* 0x000fe40000000000 */
[----:B------:R-:W-:Y:S02]  /*70b0*/  CS2R R130, SRZ ;  /* 0x0000000000827805 */ /* 0x000fe4000001ff00 */
[----:B------:R-:W-:Y:S02]  /*70c0*/  CS2R R128, SRZ ;  /* 0x0000000000807805 */ /* 0x000fe4000001ff00 */
[----:B------:R-:W-:Y:S02]  /*70d0*/  CS2R R122, SRZ ;  /* 0x00000000007a7805 */ /* 0x000fe4000001ff00 */
[----:B------:R-:W-:Y:S02]  /*70e0*/  CS2R R120, SRZ ;  /* 0x0000000000787805 */ /* 0x000fe4000001ff00 */
[----:B------:R-:W-:Y:S02]  /*70f0*/  CS2R R114, SRZ ;  /* 0x0000000000727805 */ /* 0x000fe4000001ff00 */
[----:B------:R-:W-:Y:S02]  /*7100*/  CS2R R112, SRZ ;  /* 0x0000000000707805 */ /* 0x000fe4000001ff00 */
[----:B------:R-:W-:Y:S02]  /*7110*/  CS2R R106, SRZ ;  /* 0x00000000006a7805 */ /* 0x000fe4000001ff00 */
[----:B------:R-:W-:Y:S02]  /*7120*/  CS2R R104, SRZ ;  /* 0x0000000000687805 */ /* 0x000fe4000001ff00 */
[----:B------:R-:W-:Y:S02]  /*7130*/  @P5 SHF.L.U32 R0, R151, 0x1f, RZ ;  /* 0x0000001f97005819 */ /* 0x000fe400000006ff */
[----:B------:R-:W-:Y:S02]  /*7140*/  CS2R R98, SRZ ;  /* 0x0000000000627805 */ /* 0x000fe4000001ff00 */
[----:B------:R-:W-:Y:S02]  /*7150*/  CS2R R96, SRZ ;  /* 0x0000000000607805 */ /* 0x000fe4000001ff00 */
[----:B------:R-:W-:Y:S01]  /*7160*/  CS2R R90, SRZ ;  /* 0x00000000005a7805 */ /* 0x000fe2000001ff00 */
[----:B------:R1:W2:Y:S01]  /*7170*/  @P5 SYNCS.PHASECHK.TRANS64.TRYWAIT P2, [UR46+0x90], R0 ;  /* 0x00009000ff0055a7 */ /* 0x0002a2000804112e */
[----:B------:R-:W-:Y:S02]  /*7180*/  CS2R R88, SRZ ;  /* 0x0000000000587805 */ /* 0x000fe4000001ff00 */
[----:B------:R-:W-:Y:S02]  /*7190*/  CS2R R82, SRZ ;  /* 0x0000000000527805 */ /* 0x000fe4000001ff00 */
[----:B------:R-:W-:Y:S02]  /*71a0*/  CS2R R80, SRZ ;  /* 0x0000000000507805 */ /* 0x000fe4000001ff00 */
[----:B------:R-:W-:Y:S02]  /*71b0*/  CS2R R78, SRZ ;  /* 0x00000000004e7805 */ /* 0x000fe4000001ff00 */
[----:B------:R-:W-:Y:S01]  /*71c0*/  CS2R R76, SRZ ;  /* 0x00000000004c7805 */ /* 0x000fe2000001ff00 */
[----:B------:R3:W3:Y:S01]  /*71d0*/  SYNCS.PHASECHK.TRANS64.TRYWAIT P1, [UR46+0x100], R3 ;  /* 0x00010003ff0075a7 */ /* 0x0006e2000802112e */
[----:B-1----:R-:W-:Y:S02]  /*71e0*/  SEL R0, RZ, 0xffffffff, P0 ;  /* 0xffffffffff007807 */ /* 0x002fe40000000000 */
[----:B------:R-:W-:Y:S02]  /*71f0*/  ISETP.NE.AND P0, PT, RZ, UR38, PT ;  /* 0x00000026ff007c0c */ /* 0x000fe4000bf05270 */
[----:B------:R-:W-:Y:S02]  /*7200*/  @P3 SEL R0, R4, R0, !P4 ;  /* 0x0000000004003207 */ /* 0x000fe40006000000 */
[----:B------:R-:W-:Y:S02]  /*7210*/  SEL R70, RZ, 0xc0, P0 ;  /* 0x000000c0ff467807 */ /* 0x000fe40000000000 */
[----:B------:R-:W-:Y:S04]  /*7220*/  LOP3.LUT R0, R0, 0x1, RZ, 0xc0, !PT ;  /* 0x0000000100007812 */ /* 0x000fe800078ec0ff */
[----:B------:R-:W-:Y:S01]  /*7230*/  ISETP.NE.U32.AND P3, PT, R0, 0x1, PT ;  /* 0x000000010000780c */ /* 0x000fe20003f65070 */
[----:B------:R-:W-:Y:S03]  /*7240*/  IMAD.U32 R0, RZ, RZ, UR38 ;  /* 0x00000026ff007e24 */ /* 0x000fe6000f8e00ff */
[----:B------:R-:W-:Y:S01]  /*7250*/  P2R R87, PR, RZ, 0x8 ;  /* 0x00000008ff577803 */ /* 0x000fe20000000000 */
[----:B------:R-:W-:Y:S01]  /*7260*/  IMAD R69, R0, 0xc0, R2 ;  /* 0x000000c000457824 */ /* 0x000fe200078e0202 */
[----:B------:R-:W-:Y:S04]  /*7270*/  ISETP.NE.U32.AND P3, PT, R141, 0x1, PT ;  /* 0x000000018d00780c */ /* 0x000fe80003f65070 */
[----:B------:R-:W-:Y:S05]  /*7280*/  SEL R85, R85, 0x10, !P3 ;  /* 0x0000001055557807 */ /* 0x000fea0005800000 */
[----:B------:R-:W-:Y:S02]  /*7290*/  IMAD.IADD R163, R163, 0x1, R85 ;  /* 0x00000001a3a37824 */ /* 0x000fe400078e0255 */
[C---:B------:R-:W-:Y:S02]  /*72a0*/  IMAD.IADD R161, R85.reuse, 0x1, R162 ;  /* 0x0000000155a17824 */ /* 0x040fe400078e02a2 */
[C---:B------:R-:W-:Y:S02]  /*72b0*/  IMAD.IADD R160, R85.reuse, 0x1, R149 ;  /* 0x0000000155a07824 */ /* 0x040fe400078e0295 */
[----:B------:R-:W-:Y:S01]  /*72c0*/  IMAD.IADD R158, R85, 0x1, R159 ;  /* 0x00000001559e7824 */ /* 0x000fe200078e029f */
[----:B--2---:R-:W-:Y:S01]  /*72d0*/  @P5 SEL R86, RZ, 0x1, !P2 ;  /* 0x00000001ff565807 */ /* 0x004fe20005000000 */
[----:B------:R-:W-:Y:S06]  /*72e0*/  @!P5 BRA `(.L_x_116) ;  /* 0x000000000088d947 */ /* 0x000fec0003800000 */
[----:B------:R-:W-:Y:S01]  /*72f0*/  IMAD.MOV.U32 R131, RZ, RZ, RZ ;  /* 0x000000ffff837224 */ /* 0x000fe200078e00ff */
[----:B------:R-:W-:Y:S01]  /*7300*/  ISETP.NE.AND P0, PT, R86, RZ, PT ;  /* 0x000000ff5600720c */ /* 0x000fe20003f05270 */
[----:B------:R-:W-:Y:S01]  /*7310*/  BSSY B0, `(.L_x_117) ;  /* 0x0000014000007945 */ /* 0x000fe20003800000 */
        /* <DEDUP_REMOVED lines=14> */
[----:B------:R-:W-:Y:S01]  /*7400*/  CS2R R128, SRZ ;  /* 0x0000000000807805 */ /* 0x000fe2000001ff00 */
[----:B------:R-:W-:Y:S06]  /*7410*/  @P0 BRA `(.L_x_118) ;  /* 0x00000000000c0947 */ /* 0x000fec0003800000 */
[----:B------:R-:W-:Y:S04]  /*7420*/  SHF.L.U32 R4, R151, 0x1f, RZ ;  /* 0x0000001f97047819 */ /* 0x000fe800000006ff */
[----:B------:R-:W1:Y:S02]  /*7430*/  SYNCS.PHASECHK.TRANS64.TRYWAIT P0, [UR46+0x90], R4 ;  /* 0x00009004ff0075a7 */ /* 0x000e64000800112e */
[----:B-1----:R-:W-:Y:S05]  /*7440*/  @!P0 BRA `(.L_x_119) ;  /* 0x0000006000048947 */ /* 0x002fea0003800000 */
.L_x_118:
[----:B------:R-:W-:Y:S05]  /*7450*/  BSYNC B0 ;  /* 0x0000000000007941 */ /* 0x000fea0003800000 */
.L_x_117:
[----:B------:R-:W-:Y:S01]  /*7460*/  ISETP.NE.AND P0, PT, R87, RZ, PT ;  /* 0x000000ff5700720c */ /* 0x000fe20003f05270 */
[----:B------:R-:W-:Y:S11]  /*7470*/  HFMA2 R74, -RZ, RZ, 0, 5.9604644775390625e-08 ;  /* 0x00000001ff4a7431 */ /* 0x000ff600000001ff */
[----:B------:R-:W-:Y:S01]  /*7480*/  @!UPT UIADD3 URZ, UPT, UPT, URZ, URZ, URZ ;  /* 0x000000fffffff290 */ /* 0x000fe2000fffe0ff */
[----:B------:R2:W1:Y:S04]  /*7490*/  @P0 LDS.128 R76, [R164+UR46+0x400] ;  /* 0x0004002ea44c0984 */ /* 0x0004680008000c00 */
[----:B------:R2:W1:Y:S04]  /*74a0*/  @P0 LDS.128 R80, [R163+0x400] ;  /* 0x00040000a3500984 */ /* 0x0004680000000c00 */
[----:B------:R2:W1:Y:S04]  /*74b0*/  @P0 LDS.128 R88, [R162+0x400] ;  /* 0x00040000a2580984 */ /* 0x0004680000000c00 */
[----:B------:R2:W1:Y:S04]  /*74c0*/  @P0 LDS.128 R96, [R161+0x400] ;  /* 0x00040000a1600984 */ /* 0x0004680000000c00 */
[----:B------:R2:W1:Y:S04]  /*74d0*/  @P0 LDS.128 R104, [R149+0x400] ;  /* 0x0004000095680984 */ /* 0x0004680000000c00 */
[----:B------:R2:W1:Y:S04]  /*74e0*/  @P0 LDS.128 R112, [R160+0x400] ;  /* 0x00040000a0700984 */ /* 0x0004680000000c00 */
[----:B------:R2:W1:Y:S04]  /*74f0*/  @P0 LDS.128 R120, [R159+0x400] ;  /* 0x000400009f780984 */ /* 0x0004680000000c00 */
[----:B------:R2:W1:Y:S02]  /*7500*/  @P0 LDS.128 R128, [R158+0x400] ;  /* 0x000400009e800984 */ /* 0x0004640000000c00 */
.L_x_116:
[----:B------:R-:W-:Y:S05]  /*7510*/  BSYNC B1 ;  /* 0x0000000000017941 */ /* 0x000fea0003800000 */
.L_x_115:
[----:B------:R-:W-:Y:S05]  /*7520*/  IMAD.IADD R16, R69, 0x1, R70 ;  /* 0x0000000145107824 */ /* 0x000fea00078e0246 */
[----:B-1----:R-:W-:Y:S04]  /*7530*/  SHF.R.U32.HI R0, RZ, 0x15, R16 ;  /* 0x00000015ff007819 */ /* 0x002fe80000011610 */
[----:B------:R-:W-:Y:S01]  /*7540*/  LOP3.LUT P0, RZ, R0, 0x3, R143, 0x48, !PT ;  /* 0x0000000300ff7812 */ /* 0x000fe2000780488f */
[----:B------:R-:W-:Y:S01]  /*7550*/  @!UPT UIADD3 URZ, UPT, UPT, URZ, URZ, URZ ;  /* 0x000000fffffff290 */ /* 0x000fe2000fffe0ff */
[----:B---3--:R-:W-:Y:S11]  /*7560*/  @P1 BRA `(.L_x_120) ;  /* 0x0000000000081947 */ /* 0x008ff60003800000 */
[----:B------:R-:W1:Y:S02]  /*7570*/  SYNCS.PHASECHK.TRANS64.TRYWAIT P1, [UR46+0x100], R3 ;  /* 0x00010003ff0075a7 */ /* 0x000e64000802112e */
[----:B-1----:R-:W-:Y:S05]  /*7580*/  @!P1 BRA `(.L_x_121) ;  /* 0x0000005c00cc9947 */ /* 0x002fea0003800000 */
.L_x_120:
[----:B------:R-:W-:Y:S05]  /*7590*/  @!P0 BRA `(.L_x_122) ;  /* 0x0000000000408947 */ /* 0x000fea0003800000 */
[----:B------:R-:W3:Y:S01]  /*75a0*/  LDCU.64 UR8, c[0x4][0x70] ;  /* 0x01000e00ff0877ac */ /* 0x000ee20008000a00 */
[----:B------:R-:W-:Y:S01]  /*75b0*/  MOV R15, 0x0 ;  /* 0x00000000000f7802 */ /* 0x000fe20000000f00 */
[----:B------:R-:W-:Y:S02]  /*75c0*/  HFMA2 R12, -RZ, RZ, 0, 5.9604644775390625e-08 ;  /* 0x00000001ff0c7431 */ /* 0x000fe400000001ff */
[----:B------:R-:W-:Y:S02]  /*75d0*/  IMAD.MOV.U32 R8, RZ, RZ, 0x192 ;  /* 0x00000192ff087424 */ /* 0x000fe400078e00ff */
[----:B------:R-:W-:Y:S01]  /*75e0*/  IMAD.MOV.U32 R13, RZ, RZ, RZ ;  /* 0x000000ffff0d7224 */ /* 0x000fe200078e00ff */
[----:B------:R-:W5:Y:S01]  /*75f0*/  LDCU.64 UR6, c[0x4][0x78] ;  /* 0x01000f00ff0677ac */ /* 0x000f620008000a00 */
[----:B------:R-:W1:Y:S01]  /*7600*/  LDC.64 R14, c[0x4][R15] ;  /* 0x010000000f0e7b82 */ /* 0x000e620000000a00 */
[----:B------:R-:W2:Y:S01]  /*7610*/  LDCU.64 UR4, c[0x4][0x10] ;  /* 0x01000200ff0477ac */ /* 0x000ea20008000a00 */
[----:B---3--:R-:W-:Y:S01]  /*7620*/  MOV R5, UR9 ;  /* 0x0000000900057c02 */ /* 0x008fe20008000f00 */
[----:B------:R-:W-:Y:S01]  /*7630*/  IMAD.U32 R4, RZ, RZ, UR8 ;  /* 0x00000008ff047e24 */ /* 0x000fe2000f8e00ff */
[----:B-----5:R-:W-:Y:S01]  /*7640*/  MOV R7, UR7 ;  /* 0x0000000700077c02 */ /* 0x020fe20008000f00 */
[----:B------:R-:W-:Y:S01]  /*7650*/  IMAD.U32 R6, RZ, RZ, UR6 ;  /* 0x00000006ff067e24 */ /* 0x000fe2000f8e00ff */
[----:B--2---:R-:W-:Y:S01]  /*7660*/  MOV R11, UR5 ;  /* 0x00000005000b7c02 */ /* 0x004fe20008000f00 */
[----:B------:R-:W-:Y:S02]  /*7670*/  IMAD.U32 R10, RZ, RZ, UR4 ;  /* 0x00000004ff0a7e24 */ /* 0x000fe4000f8e00ff */
[----:B------:R-:W-:Y:S07]  /*7680*/  LEPC R20, `(.L_x_122) ;  /* 0x000000001014794e */ /* 0x000fee0000000000 */
[----:B-1--4-:R-:W-:Y:S05]  /*7690*/  CALL.ABS.NOINC R14 ;  /* 0x000000000e007343 */ /* 0x012fea0003c00000 */
.L_x_122:
[----:B------:R-:W-:Y:S01]  /*76a0*/  SHF.L.U32 R72, R76, 0x10, RZ ;  /* 0x000000104c487819 */ /* 0x000fe200000006ff */
[----:B------:R-:W-:Y:S05]  /*76b0*/  WARPSYNC.ALL ;  /* 0x0000000000007948 */ /* 0x000fea0003800000 */
[----:B------:R-:W-:Y:S01]  /*76c0*/  R2UR UR4, R16 ;  /* 0x00000000100472ca */ /* 0x000fe200000e0000 */
[----:B------:R-:W-:Y:S01]  /*76d0*/  BSSY.RECONVERGENT B0, `(.L_x_123) ;  /* 0x0000101000007945 */ /* 0x000fe20003800200 */
[----:B------:R-:W-:Y:S02]  /*76e0*/  LOP3.LUT R73, R77, 0xffff0000, RZ, 0xc0, !PT ;  /* 0xffff00004d497812 */ /* 0x000fe400078ec0ff */
[----:B------:R-:W-:Y:S02]  /*76f0*/  R2UR UR5, R155 ;  /* 0x000000009b0572ca */ /* 0x000fe400000e0000 */
[----:B------:R-:W-:Y:S07]  /*7700*/  ISETP.NE.AND P0, PT, R154, RZ, PT ;  /* 0x000000ff9a00720c */ /* 0x000fee0003f05270 */
[----:B------:R-:W3:Y:S01]  /*7710*/  LDTM.x64 R4, tmem[UR4] ;  /* 0x00000004000479ee */ /* 0x000ee20008340000 */
[----:B------:R-:W-:Y:S03]  /*7720*/  NOP ;  /* 0x0000000000007918 */ /* 0x000fe60000000000 */
[----:B---3--:R-:W-:Y:S01]  /*7730*/  SYNCS.ARRIVE.TRANS64.RED.A1T0 RZ, [UR5], RZ ;  /* 0x000000ffffff79a7 */ /* 0x008fe20008100405 */
[----:B-1--4-:R-:W-:Y:S01]  /*7740*/  FMUL R0, R68, R4 ;  /* 0x0000000444007220 */ /* 0x012fe20000400000 */
[----:B------:R-:W-:Y:S01]  /*7750*/  LOP3.LUT R4, R76, 0xffff0000, RZ, 0xc0, !PT ;  /* 0xffff00004c047812 */ /* 0x000fe200078ec0ff */
[C---:B------:R-:W-:Y:S01]  /*7760*/  FMUL R3, R68.reuse, R5 ;  /* 0x0000000544037220 */ /* 0x040fe20000400000 */
[C---:B------:R-:W-:Y:S01]  /*7770*/  FMUL R5, R68.reuse, R9 ;  /* 0x0000000944057220 */ /* 0x040fe20000400000 */
[----:B------:R-:W-:Y:S01]  /*7780*/  FFMA R0, R71, R72, R0 ;  /* 0x0000004847007223 */ /* 0x000fe20000000000 */
[----:B------:R-:W-:Y:S01]  /*7790*/  SHF.L.U32 R72, R77, 0x10, RZ ;  /* 0x000000104d487819 */ /* 0x000fe200000006ff */
[----:B------:R-:W-:Y:S01]  /*77a0*/  FFMA R3, R71, R4, R3 ;  /* 0x0000000447037223 */ /* 0x000fe20000000003 */
[C---:B------:R-:W-:Y:S01]  /*77b0*/  FMUL R4, R68.reuse, R8 ;  /* 0x0000000844047220 */ /* 0x040fe20000400000 */
[C---:B------:R-:W-:Y:S01]  /*77c0*/  FMUL R8, R68.reuse, R12 ;  /* 0x0000000c44087220 */ /* 0x040fe20000400000 */
[C---:B------:R-:W-:Y:S01]  /*77d0*/  FMUL R12, R68.reuse, R16 ;  /* 0x00000010440c7220 */ /* 0x040fe20000400000 */
[C---:B------:R-:W-:Y:S01]  /*77e0*/  FMUL R16, R68.reuse, R20 ;  /* 0x0000001444107220 */ /* 0x040fe20000400000 */
[----:B------:R-:W-:Y:S01]  /*77f0*/  F2FP.BF16.F32.PACK_AB R92, R3, R0 ;  /* 0x00000000035c723e */ /* 0x000fe200000010ff */
[----:B------:R-:W-:Y:S01]  /*7800*/  FMUL R20, R68, R24 ;  /* 0x0000001844147220 */ /* 0x000fe20000400000 */
[----:B------:R-:W-:Y:S01]  /*7810*/  LOP3.LUT R0, R78, 0xffff0000, RZ, 0xc0, !PT ;  /* 0xffff00004e007812 */ /* 0x000fe200078ec0ff */
[C---:B------:R-:W-:Y:S01]  /*7820*/  FMUL R24, R68.reuse, R28 ;  /* 0x0000001c44187220 */ /* 0x040fe20000400000 */
[----:B------:R-:W-:Y:S01]  /*7830*/  SHF.L.U32 R3, R79, 0x10, RZ ;  /* 0x000000104f037819 */ /* 0x000fe200000006ff */
[C---:B------:R-:W-:Y:S01]  /*7840*/  FMUL R28, R68.reuse, R32 ;  /* 0x00000020441c7220 */ /* 0x040fe20000400000 */
        /* <DEDUP_REMOVED lines=15> */
[----:B------:R-:W-:Y:S01]  /*7940*/  FMUL R60, R68, R64 ;  /* 0x00000040443c7220 */ /* 0x000fe20000400000 */
[----:B------:R-:W-:Y:S01]  /*7950*/  SHF.L.U32 R64, R78, 0x10, RZ ;  /* 0x000000104e407819 */ /* 0x000fe200000006ff */
[C---:B------:R-:W-:Y:S01]  /*7960*/  FMUL R7, R68.reuse, R7 ;  /* 0x0000000744077220 */ /* 0x040fe20000400000 */
[C---:B------:R-:W-:Y:S01]  /*7970*/  FMUL R37, R68.reuse, R41 ;  /* 0x0000002944257220 */ /* 0x040fe20000400000 */
[C---:B------:R-:W-:Y:S01]  /*7980*/  FMUL R41, R68.reuse, R45 ;  /* 0x0000002d44297220 */ /* 0x040fe20000400000 */
[C---:B------:R-:W-:Y:S01]  /*7990*/  FMUL R45, R68.reuse, R49 ;  /* 0x00000031442d7220 */ /* 0x040fe20000400000 */
[C---:B------:R-:W-:Y:S01]  /*79a0*/  FFMA R6, R71.reuse, R72, R6 ;  /* 0x0000004847067223 */ /* 0x040fe20000000006 */
[C---:B------:R-:W-:Y:S01]  /*79b0*/  FMUL R49, R68.reuse, R53 ;  /* 0x0000003544317220 */ /* 0x040fe20000400000 */
[C---:B------:R-:W-:Y:S01]  /*79c0*/  FFMA R7, R71.reuse, R73, R7 ;  /* 0x0000004947077223 */ /* 0x040fe20000000007 */
[C---:B------:R-:W-:Y:S01]  /*79d0*/  FMUL R53, R68.reuse, R57 ;  /* 0x0000003944357220 */ /* 0x040fe20000400000 */
[----:B------:R-:W-:Y:S01]  /*79e0*/  FFMA R4, R71, R64, R4 ;  /* 0x0000004047047223 */ /* 0x000fe20000000004 */
[----:B------:R-:W-:Y:S01]  /*79f0*/  LOP3.LUT R64, R79, 0xffff0000, RZ, 0xc0, !PT ;  /* 0xffff00004f407812 */ /* 0x000fe200078ec0ff */
[C---:B------:R-:W-:Y:S01]  /*7a00*/  FMUL R10, R68.reuse, R10 ;  /* 0x0000000a440a7220 */ /* 0x040fe20000400000 */
[----:B------:R-:W-:Y:S01]  /*7a10*/  F2FP.BF16.F32.PACK_AB R93, R7, R6 ;  /* 0x00000006075d723e */ /* 0x000fe200000010ff */
[C---:B------:R-:W-:Y:S01]  /*7a20*/  FMUL R57, R68.reuse, R61 ;  /* 0x0000003d44397220 */ /* 0x040fe20000400000 */
[----:B------:R-:W-:Y:S01]  /*7a30*/  LOP3.LUT R6, R83, 0xffff0000, RZ, 0xc0, !PT ;  /* 0xffff000053067812 */ /* 0x000fe200078ec0ff */
[----:B------:R-:W-:Y:S01]  /*7a40*/  FMUL R61, R68, R65 ;  /* 0x00000041443d7220 */ /* 0x000fe20000400000 */
[C---:B------:R-:W-:Y:S01]  /*7a50*/  SHF.L.U32 R65, R80.reuse, 0x10, RZ ;  /* 0x0000001050417819 */ /* 0x040fe200000006ff */
[C---:B------:R-:W-:Y:S01]  /*7a60*/  FFMA R5, R71.reuse, R0, R5 ;  /* 0x0000000047057223 */ /* 0x040fe20000000005 */
[----:B------:R-:W-:Y:S01]  /*7a70*/  LOP3.LUT R0, R80, 0xffff0000, RZ, 0xc0, !PT ;  /* 0xffff000050007812 */ /* 0x000fe200078ec0ff */
[C---:B------:R-:W-:Y:S01]  /*7a80*/  FMUL R11, R68.reuse, R11 ;  /* 0x0000000b440b7220 */ /* 0x040fe20000400000 */
[----:B------:R-:W-:Y:S01]  /*7a90*/  FFMA R10, R71, R3, R10 ;  /* 0x00000003470a7223 */ /* 0x000fe2000000000a */
[----:B------:R-:W-:Y:S01]  /*7aa0*/  SHF.L.U32 R3, R81, 0x10, RZ ;  /* 0x0000001051037819 */ /* 0x000fe200000006ff */
[----:B------:R-:W-:Y:S01]  /*7ab0*/  FMUL R14, R68, R14 ;  /* 0x0000000e440e7220 */ /* 0x000fe20000400000 */
[----:B------:R-:W-:Y:S01]  /*7ac0*/  F2FP.BF16.F32.PACK_AB R94, R5, R4 ;  /* 0x00000004055e723e */ /* 0x000fe200000010ff */
[C---:B------:R-:W-:Y:S01]  /*7ad0*/  FFMA R11, R71.reuse, R64, R11 ;  /* 0x00000040470b7223 */ /* 0x040fe2000000000b */
[C---:B------:R-:W-:Y:S01]  /*7ae0*/  LOP3.LUT R4, R82.reuse, 0xffff0000, RZ, 0xc0, !PT ;  /* 0xffff000052047812 */ /* 0x040fe200078ec0ff */
[----:B------:R-:W-:Y:S01]  /*7af0*/  FFMA R8, R71, R65, R8 ;  /* 0x0000004147087223 */ /* 0x000fe20000000008 */
[----:B------:R-:W-:Y:S01]  /*7b00*/  SHF.L.U32 R5, R83, 0x10, RZ ;  /* 0x0000001053057819 */ /* 0x000fe200000006ff */
[----:B------:R-:W-:Y:S01]  /*7b10*/  FFMA R9, R71, R0, R9 ;  /* 0x0000000047097223 */ /* 0x000fe20000000009 */
[----:B------:R-:W-:Y:S01]  /*7b20*/  LOP3.LUT R0, R81, 0xffff0000, RZ, 0xc0, !PT ;  /* 0xffff000051007812 */ /* 0x000fe200078ec0ff */
[----:B------:R-:W-:Y:S01]  /*7b30*/  FFMA R14, R71, R3, R14 ;  /* 0x00000003470e7223 */ /* 0x000fe2000000000e */
[----:B------:R-:W-:Y:S01]  /*7b40*/  SHF.L.U32 R3, R82, 0x10, RZ ;  /* 0x0000001052037819 */ /* 0x000fe200000006ff */
[C---:B------:R-:W-:Y:S01]  /*7b50*/  FMUL R15, R68.reuse, R15 ;  /* 0x0000000f440f7220 */ /* 0x040fe20000400000 */
[----:B------:R-:W-:Y:S01]  /*7b60*/  F2FP.BF16.F32.PACK_AB R95, R11, R10 ;  /* 0x0000000a0b5f723e */ /* 0x000fe200000010ff */
[----:B------:R-:W-:Y:S01]  /*7b70*/  FMUL R18, R68, R18 ;  /* 0x0000001244127220 */ /* 0x000fe20000400000 */
[----:B------:R-:W-:Y:S01]  /*7b80*/  F2FP.BF16.F32.PACK_AB R8, R9, R8 ;  /* 0x000000080908723e */ /* 0x000fe200000010ff */
[C---:B------:R-:W-:Y:S01]  /*7b90*/  FFMA R15, R71.reuse, R0, R15 ;  /* 0x00000000470f7223 */ /* 0x040fe2000000000f */
[----:B------:R-:W-:Y:S01]  /*7ba0*/  SHF.L.U32 R0, R88, 0x10, RZ ;  /* 0x0000001058007819 */ /* 0x000fe200000006ff */
[----:B------:R-:W-:Y:S01]  /*7bb0*/  FMUL R19, R68, R19 ;  /* 0x0000001344137220 */ /* 0x000fe20000400000 */
[C---:B------:R-:W-:Y:S01]  /*7bc0*/  FFMA R12, R71.reuse, R3, R12 ;  /* 0x00000003470c7223 */ /* 0x040fe2000000000c */
[----:B------:R-:W-:Y:S01]  /*7bd0*/  LOP3.LUT R3, R88, 0xffff0000, RZ, 0xc0, !PT ;  /* 0xffff000058037812 */ /* 0x000fe200078ec0ff */
[C---:B------:R-:W-:Y:S01]  /*7be0*/  FFMA R13, R71.reuse, R4, R13 ;  /* 0x00000004470d7223 */ /* 0x040fe2000000000d */
[----:B------:R-:W-:Y:S01]  /*7bf0*/  LOP3.LUT R4, R90, 0xffff0000, RZ, 0xc0, !PT ;  /* 0xffff00005a047812 */ /* 0x000fe200078ec0ff */
[----:B------:R-:W-:Y:S01]  /*7c00*/  FFMA R18, R71, R5, R18 ;  /* 0x0000000547127223 */ /* 0x000fe20000000012 */
[----:B------:R-:W-:Y:S01]  /*7c10*/  SHF.L.U32 R5, R91, 0x10, RZ ;  /* 0x000000105b057819 */ /* 0x000fe200000006ff */
[----:B------:R-:W-:Y:S01]  /*7c20*/  FFMA R19, R71, R6, R19 ;  /* 0x0000000647137223 */ /* 0x000fe20000000013 */
[----:B------:R-:W-:Y:S01]  /*7c30*/  LOP3.LUT R6, R91, 0xffff0000, RZ, 0xc0, !PT ;  /* 0xffff00005b067812 */ /* 0x000fe200078ec0ff */
[----:B------:R-:W-:Y:S01]  /*7c40*/  FFMA R16, R71, R0, R16 ;  /* 0x0000000047107223 */ /* 0x000fe20000000010 */
[----:B------:R-:W-:Y:S01]  /*7c50*/  SHF.L.U32 R0, R89, 0x10, RZ ;  /* 0x0000001059007819 */ /* 0x000fe200000006ff */
[----:B------:R-:W-:Y:S01]  /*7c60*/  FMUL R22, R68, R22 ;  /* 0x0000001644167220 */ /* 0x000fe20000400000 */
[----:B------:R-:W-:Y:S01]  /*7c70*/  F2FP.BF16.F32.PACK_AB R9, R15, R14 ;  /* 0x0000000e0f09723e */ /* 0x000fe200000010ff */
[C---:B------:R-:W-:Y:S01]  /*7c80*/  FFMA R17, R71.reuse, R3, R17 ;  /* 0x0000000347117223 */ /* 0x040fe20000000011 */
[----:B------:R-:W-:Y:S01]  /*7c90*/  SHF.L.U32 R3, R90, 0x10, RZ ;  /* 0x000000105a037819 */ /* 0x000fe200000006ff */
[----:B------:R-:W-:Y:S01]  /*7ca0*/  FFMA R22, R71, R0, R22 ;  /* 0x0000000047167223 */ /* 0x000fe20000000016 */
[----:B------:R-:W-:Y:S01]  /*7cb0*/  LOP3.LUT R0, R89, 0xffff0000, RZ, 0xc0, !PT ;  /* 0xffff000059007812 */ /* 0x000fe200078ec0ff */
[C---:B------:R-:W-:Y:S01]  /*7cc0*/  FMUL R23, R68.reuse, R23 ;  /* 0x0000001744177220 */ /* 0x040fe20000400000 */
[----:B------:R-:W-:Y:S01]  /*7cd0*/  F2FP.BF16.F32.PACK_AB R10, R13, R12 ;  /* 0x0000000c0d0a723e */ /* 0x000fe200000010ff */
[----:B------:R-:W-:Y:S01]  /*7ce0*/  FMUL R26, R68, R26 ;  /* 0x0000001a441a7220 */ /* 0x000fe20000400000 */
[----:B------:R-:W-:Y:S01]  /*7cf0*/  F2FP.BF16.F32.PACK_AB R11, R19, R18 ;  /* 0x00000012130b723e */ /* 0x000fe200000010ff */
[----:B------:R-:W-:Y:S01]  /*7d00*/  FFMA R23, R71, R0, R23 ;  /* 0x0000000047177223 */ /* 0x000fe20000000017 */
[----:B------:R-:W-:Y:S01]  /*7d10*/  SHF.L.U32 R0, R96, 0x10, RZ ;  /* 0x0000001060007819 */ /* 0x000fe200000006ff */
[----:B------:R-:W-:Y:S01]  /*7d20*/  FMUL R27, R68, R27 ;  /* 0x0000001b441b7220 */ /* 0x000fe20000400000 */
[----:B------:R-:W-:Y:S01]  /*7d30*/  F2FP.BF16.F32.PACK_AB R16, R17, R16 ;  /* 0x000000101110723e */ /* 0x000fe200000010ff */
[C---:B------:R-:W-:Y:S01]  /*7d40*/  FFMA R20, R71.reuse, R3, R20 ;  /* 0x0000000347147223 */ /* 0x040fe20000000014 */
[----:B------:R-:W-:Y:S01]  /*7d50*/  LOP3.LUT R3, R96, 0xffff0000, RZ, 0xc0, !PT ;  /* 0xffff000060037812 */ /* 0x000fe200078ec0ff */
[----:B------:R-:W-:Y:S01]  /*7d60*/  FFMA R21, R71, R4, R21 ;  /* 0x0000000447157223 */ /* 0x000fe20000000015 */
[----:B------:R-:W-:Y:S01]  /*7d70*/  SHF.L.U32 R4, R97, 0x10, RZ ;  /* 0x0000001061047819 */ /* 0x000fe200000006ff */
[----:B------:R-:W-:Y:S01]  /*7d80*/  FFMA R26, R71, R5, R26 ;  /* 0x00000005471a7223 */ /* 0x000fe2000000001a */
[----:B------:R-:W-:Y:S01]  /*7d90*/  F2FP.BF16.F32.PACK_AB R17, R23, R22 ;  /* 0x000000161711723e */ /* 0x000fe200000010ff */
[----:B------:R-:W-:Y:S01]  /*7da0*/  FFMA R27, R71, R6, R27 ;  /* 0x00000006471b7223 */ /* 0x000fe2000000001b */
[----:B------:R-:W-:Y:S01]  /*7db0*/  F2FP.BF16.F32.PACK_AB R18, R21, R20 ;  /* 0x000000141512723e */ /* 0x000fe200000010ff */
[----:B------:R-:W-:Y:S01]  /*7dc0*/  FFMA R24, R71, R0, R24 ;  /* 0x0000000047187223 */ /* 0x000fe20000000018 */
[----:B------:R-:W-:Y:S01]  /*7dd0*/  LOP3.LUT R0, R97, 0xffff0000, RZ, 0xc0, !PT ;  /* 0xffff000061007812 */ /* 0x000fe200078ec0ff */
[C---:B------:R-:W-:Y:S01]  /*7de0*/  FMUL R30, R68.reuse, R30 ;  /* 0x0000001e441e7220 */ /* 0x040fe20000400000 */
[----:B------:R-:W-:Y:S01]  /*7df0*/  F2FP.BF16.F32.PACK_AB R19, R27, R26 ;  /* 0x0000001a1b13723e */ /* 0x000fe200000010ff */
[----:B------:R-:W-:Y:S01]  /*7e00*/  FMUL R31, R68, R31 ;  /* 0x0000001f441f7220 */ /* 0x000fe20000400000 */
[----:B------:R-:W-:Y:S01]  /*7e10*/  SHF.L.U32 R5, R131, 0x10, RZ ;  /* 0x0000001083057819 */ /* 0x000fe200000006ff */
[C---:B------:R-:W-:Y:S01]  /*7e20*/  FFMA R25, R71.reuse, R3, R25 ;  /* 0x0000000347197223 */ /* 0x040fe20000000019 */
[C---:B------:R-:W-:Y:S01]  /*7e30*/  SHF.L.U32 R3, R98.reuse, 0x10, RZ ;  /* 0x0000001062037819 */ /* 0x040fe200000006ff */
[----:B------:R-:W-:Y:S01]  /*7e40*/  FFMA R30, R71, R4, R30 ;  /* 0x00000004471e7223 */ /* 0x000fe2000000001e */
[----:B------:R-:W-:Y:S01]  /*7e50*/  SHF.L.U32 R4, R99, 0x10, RZ ;  /* 0x0000001063047819 */ /* 0x000fe200000006ff */
[C---:B------:R-:W-:Y:S01]  /*7e60*/  FFMA R31, R71.reuse, R0, R31 ;  /* 0x00000000471f7223 */ /* 0x040fe2000000001f */
[----:B------:R-:W-:Y:S01]  /*7e70*/  LOP3.LUT R0, R98, 0xffff0000, RZ, 0xc0, !PT ;  /* 0xffff000062007812 */ /* 0x000fe200078ec0ff */
[----:B------:R-:W-:Y:S01]  /*7e80*/  FFMA R28, R71, R3, R28 ;  /* 0x00000003471c7223 */ /* 0x000fe2000000001c */
[----:B------:R-:W-:Y:S01]  /*7e90*/  LOP3.LUT R3, R99, 0xffff0000, RZ, 0xc0, !PT ;  /* 0xffff000063037812 */ /* 0x000fe200078ec0ff */
[----:B------:R-:W-:Y:S01]  /*7ea0*/  FMUL R34, R68, R34 ;  /* 0x0000002244227220 */ /* 0x000fe20000400000 */
[----:B------:R-:W-:Y:S01]  /*7eb0*/  F2FP.BF16.F32.PACK_AB R24, R25, R24 ;  /* 0x000000181918723e */ /* 0x000fe200000010ff */
[----:B------:R-:W-:Y:S01]  /*7ec0*/  FFMA R29, R71, R0, R29 ;  /* 0x00000000471d7223 */ /* 0x000fe2000000001d */
[----:B------:R-:W-:Y:S01]  /*7ed0*/  SHF.L.U32 R0, R104, 0x10, RZ ;  /* 0x0000001068007819 */ /* 0x000fe200000006ff */
[----:B------:R-:W-:Y:S01]  /*7ee0*/  FMUL R35, R68, R35 ;  /* 0x0000002344237220 */ /* 0x000fe20000400000 */
[----:B------:R-:W-:Y:S01]  /*7ef0*/  F2FP.BF16.F32.PACK_AB R25, R31, R30 ;  /* 0x0000001e1f19723e */ /* 0x000fe200000010ff */
[----:B------:R-:W-:Y:S01]  /*7f00*/  FFMA R34, R71, R4, R34 ;  /* 0x0000000447227223 */ /* 0x000fe20000000022 */
[----:B------:R-:W-:Y:S01]  /*7f10*/  SHF.L.U32 R4, R105, 0x10, RZ ;  /* 0x0000001069047819 */ /* 0x000fe200000006ff */
[C---:B------:R-:W-:Y:S01]  /*7f20*/  FFMA R35, R71.reuse, R3, R35 ;  /* 0x0000000347237223 */ /* 0x040fe20000000023 */
[----:B------:R-:W-:Y:S01]  /*7f30*/  LOP3.LUT R3, R104, 0xffff0000, RZ, 0xc0, !PT ;  /* 0xffff000068037812 */ /* 0x000fe200078ec0ff */
[----:B------:R-:W-:Y:S01]  /*7f40*/  FFMA R32, R71, R0, R32 ;  /* 0x0000000047207223 */ /* 0x000fe20000000020 */
[----:B------:R-:W-:Y:S01]  /*7f50*/  LOP3.LUT R0, R105, 0xffff0000, RZ, 0xc0, !PT ;  /* 0xffff000069007812 */ /* 0x000fe200078ec0ff */
[C---:B------:R-:W-:Y:S01]  /*7f60*/  FMUL R38, R68.reuse, R38 ;  /* 0x0000002644267220 */ /* 0x040fe20000400000 */
[----:B------:R-:W-:Y:S01]  /*7f70*/  F2FP.BF16.F32.PACK_AB R26, R29, R28 ;  /* 0x0000001c1d1a723e */ /* 0x000fe200000010ff */
[----:B------:R-:W-:Y:S01]  /*7f80*/  FMUL R39, R68, R39 ;  /* 0x0000002744277220 */ /* 0x000fe20000400000 */
[----:B------:R-:W-:Y:S01]  /*7f90*/  F2FP.BF16.F32.PACK_AB R27, R35, R34 ;  /* 0x00000022231b723e */ /* 0x000fe200000010ff */
[C---:B------:R-:W-:Y:S01]  /*7fa0*/  FFMA R33, R71.reuse, R3, R33 ;  /* 0x0000000347217223 */ /* 0x040fe20000000021 */
[C---:B------:R-:W-:Y:S01]  /*7fb0*/  SHF.L.U32 R3, R106.reuse, 0x10, RZ ;  /* 0x000000106a037819 */ /* 0x040fe200000006ff */
[C---:B------:R-:W-:Y:S01]  /*7fc0*/  FFMA R38, R71.reuse, R4, R38 ;  /* 0x0000000447267223 */ /* 0x040fe20000000026 */
[----:B------:R-:W-:Y:S01]  /*7fd0*/  LOP3.LUT R4, R106, 0xffff0000, RZ, 0xc0, !PT ;  /* 0xffff00006a047812 */ /* 0x000fe200078ec0ff */
[----:B------:R-:W-:Y:S01]  /*7fe0*/  FFMA R39, R71, R0, R39 ;  /* 0x0000000047277223 */ /* 0x000fe20000000027 */
[----:B------:R-:W-:Y:S01]  /*7ff0*/  SHF.L.U32 R0, R107, 0x10, RZ ;  /* 0x000000106b007819 */ /* 0x000fe200000006ff */
[----:B------:R-:W-:Y:S01]  /*8000*/  FMUL R42, R68, R42 ;  /* 0x0000002a442a7220 */ /* 0x000fe20000400000 */
[----:B------:R-:W-:Y:S01]  /*8010*/  F2FP.BF16.F32.PACK_AB R32, R33, R32 ;  /* 0x000000202120723e */ /* 0x000fe200000010ff */
[----:B------:R-:W-:Y:S01]  /*8020*/  FFMA R36, R71, R3, R36 ;  /* 0x0000000347247223 */ /* 0x000fe20000000024 */
[----:B------:R-:W-:Y:S01]  /*8030*/  LOP3.LUT R3, R107, 0xffff0000, RZ, 0xc0, !PT ;  /* 0xffff00006b037812 */ /* 0x000fe200078ec0ff */
[----:B------:R1:W-:Y:S01]  /*8040*/  STS.128 [R164+UR46+0x400], R92 ;  /* 0x0004005ca4007988 */ /* 0x0003e20008000c2e */
[----:B------:R-:W-:Y:S01]  /*8050*/  F2FP.BF16.F32.PACK_AB R33, R39, R38 ;  /* 0x000000262721723e */ /* 0x000fe200000010ff */
[----:B------:R-:W-:Y:S01]  /*8060*/  FFMA R37, R71, R4, R37 ;  /* 0x0000000447257223 */ /* 0x000fe20000000025 */
[----:B------:R-:W-:Y:S01]  /*8070*/  SHF.L.U32 R4, R113, 0x10, RZ ;  /* 0x0000001071047819 */ /* 0x000fe200000006ff */
[----:B------:R-:W-:Y:S01]  /*8080*/  FFMA R42, R71, R0, R42 ;  /* 0x00000000472a7223 */ /* 0x000fe2000000002a */
[----:B------:R-:W-:Y:S01]  /*8090*/  SHF.L.U32 R0, R112, 0x10, RZ ;  /* 0x0000001070007819 */ /* 0x000fe200000006ff */
[----:B------:R-:W-:Y:S01]  /*80a0*/  FMUL R43, R68, R43 ;  /* 0x0000002b442b7220 */ /* 0x000fe20000400000 */
[----:B------:R-:W-:Y:S01]  /*80b0*/  F2FP.BF16.F32.PACK_AB R34, R37, R36 ;  /* 0x000000242522723e */ /* 0x000fe200000010ff */
[----:B------:R1:W-:Y:S01]  /*80c0*/  STS.128 [R163+0x400], R8 ;  /* 0x00040008a3007388 */ /* 0x0003e20000000c00 */
[----:B------:R-:W-:Y:S01]  /*80d0*/  LOP3.LUT R6, R131, 0xffff0000, RZ, 0xc0, !PT ;  /* 0xffff000083067812 */ /* 0x000fe200078ec0ff */
[C---:B------:R-:W-:Y:S01]  /*80e0*/  FFMA R43, R71.reuse, R3, R43 ;  /* 0x00000003472b7223 */ /* 0x040fe2000000002b */
[----:B------:R-:W-:Y:S01]  /*80f0*/  LOP3.LUT R3, R112, 0xffff0000, RZ, 0xc0, !PT ;  /* 0xffff000070037812 */ /* 0x000fe200078ec0ff */
[----:B------:R-:W-:Y:S01]  /*8100*/  FFMA R40, R71, R0, R40 ;  /* 0x0000000047287223 */ /* 0x000fe20000000028 */
[----:B------:R-:W-:Y:S01]  /*8110*/  LOP3.LUT R0, R113, 0xffff0000, RZ, 0xc0, !PT ;  /* 0xffff000071007812 */ /* 0x000fe200078ec0ff */
[C---:B------:R-:W-:Y:S01]  /*8120*/  FMUL R46, R68.reuse, R46 ;  /* 0x0000002e442e7220 */ /* 0x040fe20000400000 */
[----:B------:R-:W-:Y:S01]  /*8130*/  F2FP.BF16.F32.PACK_AB R35, R43, R42 ;  /* 0x0000002a2b23723e */ /* 0x000fe200000010ff */
[----:B------:R1:W-:Y:S01]  /*8140*/  STS.128 [R162+0x400], R16 ;  /* 0x00040010a2007388 */ /* 0x0003e20000000c00 */
[----:B------:R-:W-:Y:S01]  /*8150*/  FMUL R47, R68, R47 ;  /* 0x0000002f442f7220 */ /* 0x000fe20000400000 */
[C---:B------:R-:W-:Y:S01]  /*8160*/  FFMA R41, R71.reuse, R3, R41 ;  /* 0x0000000347297223 */ /* 0x040fe20000000029 */
[C---:B------:R-:W-:Y:S01]  /*8170*/  SHF.L.U32 R3, R114.reuse, 0x10, RZ ;  /* 0x0000001072037819 */ /* 0x040fe200000006ff */
[----:B------:R-:W-:Y:S01]  /*8180*/  FFMA R46, R71, R4, R46 ;  /* 0x00000004472e7223 */ /* 0x000fe2000000002e */
[----:B------:R-:W-:Y:S01]  /*8190*/  SHF.L.U32 R4, R115, 0x10, RZ ;  /* 0x0000001073047819 */ /* 0x000fe200000006ff */
[C---:B------:R-:W-:Y:S01]  /*81a0*/  FFMA R47, R71.reuse, R0, R47 ;  /* 0x00000000472f7223 */ /* 0x040fe2000000002f */
[----:B------:R-:W-:Y:S01]  /*81b0*/  LOP3.LUT R0, R114, 0xffff0000, RZ, 0xc0, !PT ;  /* 0xffff000072007812 */ /* 0x000fe200078ec0ff */
[----:B------:R-:W-:Y:S01]  /*81c0*/  FFMA R44, R71, R3, R44 ;  /* 0x00000003472c7223 */ /* 0x000fe2000000002c */
[----:B------:R-:W-:Y:S01]  /*81d0*/  SHF.L.U32 R3, R120, 0x10, RZ ;  /* 0x0000001078037819 */ /* 0x000fe200000006ff */
[----:B------:R1:W-:Y:S01]  /*81e0*/  STS.128 [R161+0x400], R24 ;  /* 0x00040018a1007388 */ /* 0x0003e20000000c00 */
[----:B------:R-:W-:Y:S01]  /*81f0*/  F2FP.BF16.F32.PACK_AB R40, R41, R40 ;  /* 0x000000282928723e */ /* 0x000fe200000010ff */
[----:B------:R-:W-:Y:S01]  /*8200*/  FFMA R45, R71, R0, R45 ;  /* 0x00000000472d7223 */ /* 0x000fe2000000002d */
[----:B------:R-:W-:Y:S01]  /*8210*/  LOP3.LUT R0, R115, 0xffff0000, RZ, 0xc0, !PT ;  /* 0xffff000073007812 */ /* 0x000fe200078ec0ff */
[C---:B------:R-:W-:Y:S01]  /*8220*/  FMUL R50, R68.reuse, R50 ;  /* 0x0000003244327220 */ /* 0x040fe20000400000 */
[----:B------:R-:W-:Y:S01]  /*8230*/  F2FP.BF16.F32.PACK_AB R41, R47, R46 ;  /* 0x0000002e2f29723e */ /* 0x000fe200000010ff */
[----:B------:R-:W-:Y:S01]  /*8240*/  FMUL R51, R68, R51 ;  /* 0x0000003344337220 */ /* 0x000fe20000400000 */
[----:B------:R-:W-:Y:S01]  /*8250*/  F2FP.BF16.F32.PACK_AB R42, R45, R44 ;  /* 0x0000002c2d2a723e */ /* 0x000fe200000010ff */
[----:B------:R1:W-:Y:S01]  /*8260*/  STS.128 [R149+0x400], R32 ;  /* 0x0004002095007388 */ /* 0x0003e20000000c00 */
[C---:B------:R-:W-:Y:S01]  /*8270*/  FFMA R50, R71.reuse, R4, R50 ;  /* 0x0000000447327223 */ /* 0x040fe20000000032 */
[----:B------:R-:W-:Y:S01]  /*8280*/  LOP3.LUT R4, R120, 0xffff0000, RZ, 0xc0, !PT ;  /* 0xffff000078047812 */ /* 0x000fe200078ec0ff */
[----:B------:R-:W-:Y:S01]  /*8290*/  FFMA R51, R71, R0, R51 ;  /* 0x0000000047337223 */ /* 0x000fe20000000033 */
[----:B------:R-:W-:Y:S01]  /*82a0*/  SHF.L.U32 R0, R121, 0x10, RZ ;  /* 0x0000001079007819 */ /* 0x000fe200000006ff */
[C---:B------:R-:W-:Y:S01]  /*82b0*/  FMUL R54, R68.reuse, R54 ;  /* 0x0000003644367220 */ /* 0x040fe20000400000 */
[----:B------:R-:W-:Y:S01]  /*82c0*/  FFMA R48, R71, R3, R48 ;  /* 0x0000000347307223 */ /* 0x000fe20000000030 */
[----:B------:R-:W-:Y:S01]  /*82d0*/  LOP3.LUT R3, R121, 0xffff0000, RZ, 0xc0, !PT ;  /* 0xffff000079037812 */ /* 0x000fe200078ec0ff */
[----:B------:R-:W-:Y:S01]  /*82e0*/  FFMA R49, R71, R4, R49 ;  /* 0x0000000447317223 */ /* 0x000fe20000000031 */
[----:B------:R-:W-:Y:S01]  /*82f0*/  SHF.L.U32 R4, R123, 0x10, RZ ;  /* 0x000000107b047819 */ /* 0x000fe200000006ff */
[C---:B------:R-:W-:Y:S01]  /*8300*/  FFMA R54, R71.reuse, R0, R54 ;  /* 0x0000000047367223 */ /* 0x040fe20000000036 */
[----:B------:R-:W-:Y:S01]  /*8310*/  FMUL R55, R68, R55 ;  /* 0x0000003744377220 */ /* 0x000fe20000400000 */
[----:B------:R-:W-:Y:S01]  /*8320*/  SHF.L.U32 R0, R122, 0x10, RZ ;  /* 0x000000107a007819 */ /* 0x000fe200000006ff */
[C---:B------:R-:W-:Y:S01]  /*8330*/  FMUL R58, R68.reuse, R58 ;  /* 0x0000003a443a7220 */ /* 0x040fe20000400000 */
[----:B------:R-:W-:Y:S01]  /*8340*/  FMUL R59, R68, R59 ;  /* 0x0000003b443b7220 */ /* 0x000fe20000400000 */
[C---:B------:R-:W-:Y:S01]  /*8350*/  FFMA R55, R71.reuse, R3, R55 ;  /* 0x0000000347377223 */ /* 0x040fe20000000037 */
[----:B------:R-:W-:Y:S01]  /*8360*/  LOP3.LUT R3, R122, 0xffff0000, RZ, 0xc0, !PT ;  /* 0xffff00007a037812 */ /* 0x000fe200078ec0ff */
[----:B------:R-:W-:Y:S01]  /*8370*/  FFMA R52, R71, R0, R52 ;  /* 0x0000000047347223 */ /* 0x000fe20000000034 */
[----:B------:R-:W-:Y:S01]  /*8380*/  LOP3.LUT R0, R123, 0xffff0000, RZ, 0xc0, !PT ;  /* 0xffff00007b007812 */ /* 0x000fe200078ec0ff */
[----:B------:R-:W-:Y:S01]  /*8390*/  FMUL R62, R68, R62 ;  /* 0x0000003e443e7220 */ /* 0x000fe20000400000 */
[----:B------:R-:W-:Y:S01]  /*83a0*/  F2FP.BF16.F32.PACK_AB R43, R51, R50 ;  /* 0x00000032332b723e */ /* 0x000fe200000010ff */
[C---:B------:R-:W-:Y:S01]  /*83b0*/  FFMA R53, R71.reuse, R3, R53 ;  /* 0x0000000347357223 */ /* 0x040fe20000000035 */
[C---:B------:R-:W-:Y:S01]  /*83c0*/  FFMA R58, R71.reuse, R4, R58 ;  /* 0x00000004473a7223 */ /* 0x040fe2000000003a */
[----:B------:R-:W-:Y:S01]  /*83d0*/  FFMA R59, R71, R0, R59 ;  /* 0x00000000473b7223 */ /* 0x000fe2000000003b */
[C---:B------:R-:W-:Y:S01]  /*83e0*/  SHF.L.U32 R3, R128.reuse, 0x10, RZ ;  /* 0x0000001080037819 */ /* 0x040fe200000006ff */
[----:B------:R1:W-:Y:S01]  /*83f0*/  STS.128 [R160+0x400], R40 ;  /* 0x00040028a0007388 */ /* 0x0003e20000000c00 */
[----:B------:R-:W-:Y:S01]  /*8400*/  LOP3.LUT R0, R128, 0xffff0000, RZ, 0xc0, !PT ;  /* 0xffff000080007812 */ /* 0x000fe200078ec0ff */
[----:B------:R-:W-:Y:S01]  /*8410*/  FMUL R63, R68, R63 ;  /* 0x0000003f443f7220 */ /* 0x000fe20000400000 */
[----:B------:R-:W-:Y:S01]  /*8420*/  SHF.L.U32 R4, R129, 0x10, RZ ;  /* 0x0000001081047819 */ /* 0x000fe200000006ff */
[C---:B------:R-:W-:Y:S01]  /*8430*/  FFMA R56, R71.reuse, R3, R56 ;  /* 0x0000000347387223 */ /* 0x040fe20000000038 */
[C---:B------:R-:W-:Y:S01]  /*8440*/  SHF.L.U32 R3, R130.reuse, 0x10, RZ ;  /* 0x0000001082037819 */ /* 0x040fe200000006ff */
[----:B------:R-:W-:Y:S01]  /*8450*/  FFMA R57, R71, R0, R57 ;  /* 0x0000000047397223 */ /* 0x000fe20000000039 */
[----:B------:R-:W-:Y:S01]  /*8460*/  LOP3.LUT R0, R129, 0xffff0000, RZ, 0xc0, !PT ;  /* 0xffff000081007812 */ /* 0x000fe200078ec0ff */
[----:B------:R-:W-:Y:S01]  /*8470*/  FFMA R62, R71, R4, R62 ;  /* 0x00000004473e7223 */ /* 0x000fe2000000003e */
[----:B------:R-:W-:Y:S01]  /*8480*/  LOP3.LUT R4, R130, 0xffff0000, RZ, 0xc0, !PT ;  /* 0xffff000082047812 */ /* 0x000fe200078ec0ff */
[C---:B------:R-:W-:Y:S01]  /*8490*/  FMUL R66, R68.reuse, R66 ;  /* 0x0000004244427220 */ /* 0x040fe20000400000 */
[----:B------:R-:W-:Y:S01]  /*84a0*/  F2FP.BF16.F32.PACK_AB R48, R49, R48 ;  /* 0x000000303130723e */ /* 0x000fe200000010ff */
[----:B------:R-:W-:Y:S01]  /*84b0*/  FFMA R63, R71, R0, R63 ;  /* 0x00000000473f7223 */ /* 0x000fe2000000003f */
[----:B------:R-:W-:Y:S01]  /*84c0*/  FMUL R67, R68, R67 ;  /* 0x0000004344437220 */ /* 0x000fe20000400000 */
[----:B------:R-:W-:Y:S01]  /*84d0*/  F2FP.BF16.F32.PACK_AB R49, R55, R54 ;  /* 0x000000363731723e */ /* 0x000fe200000010ff */
[----:B------:R-:W-:Y:S01]  /*84e0*/  FFMA R60, R71, R3, R60 ;  /* 0x00000003473c7223 */ /* 0x000fe2000000003c */
[----:B------:R-:W-:Y:S01]  /*84f0*/  F2FP.BF16.F32.PACK_AB R50, R53, R52 ;  /* 0x000000343532723e */ /* 0x000fe200000010ff */
[----:B------:R-:W-:Y:S01]  /*8500*/  FFMA R61, R71, R4, R61 ;  /* 0x00000004473d7223 */ /* 0x000fe2000000003d */
[----:B------:R-:W-:Y:S01]  /*8510*/  F2FP.BF16.F32.PACK_AB R51, R59, R58 ;  /* 0x0000003a3b33723e */ /* 0x000fe200000010ff */
[C---:B------:R-:W-:Y:S01]  /*8520*/  FFMA R66, R71.reuse, R5, R66 ;  /* 0x0000000547427223 */ /* 0x040fe20000000042 */
[----:B------:R-:W-:Y:S01]  /*8530*/  FFMA R67, R71, R6, R67 ;  /* 0x0000000647437223 */ /* 0x000fe20000000043 */
[----:B------:R-:W-:Y:S02]  /*8540*/  F2FP.BF16.F32.PACK_AB R56, R57, R56 ;  /* 0x000000383938723e */ /* 0x000fe400000010ff */
[----:B------:R1:W-:Y:S01]  /*8550*/  STS.128 [R159+0x400], R48 ;  /* 0x000400309f007388 */ /* 0x0003e20000000c00 */
[----:B------:R-:W-:Y:S02]  /*8560*/  F2FP.BF16.F32.PACK_AB R57, R63, R62 ;  /* 0x0000003e3f39723e */ /* 0x000fe400000010ff */
[----:B------:R-:W-:Y:S02]  /*8570*/  F2FP.BF16.F32.PACK_AB R58, R61, R60 ;  /* 0x0000003c3d3a723e */ /* 0x000fe400000010ff */
[----:B------:R-:W-:Y:S05]  /*8580*/  F2FP.BF16.F32.PACK_AB R59, R67, R66 ;  /* 0x00000042433b723e */ /* 0x000fea00000010ff */
[----:B------:R1:W-:Y:S01]  /*8590*/  STS.128 [R158+0x400], R56 ;  /* 0x000400389e007388 */ /* 0x0003e20000000c00 */
[----:B------:R-:W-:Y:S01]  /*85a0*/  @!PT LDS RZ, [RZ] ;  /* 0x00000000fffff984 */ /* 0x000fe20000000800 */
[----:B------:R-:W-:Y:S01]  /*85b0*/  @!PT LDS RZ, [RZ] ;  /* 0x00000000fffff984 */ /* 0x000fe20000000800 */
[----:B------:R-:W-:Y:S01]  /*85c0*/  @!PT LDS RZ, [RZ] ;  /* 0x00000000fffff984 */ /* 0x000fe20000000800 */
[----:B------:R-:W-:Y:S01]  /*85d0*/  @!PT LDS RZ, [RZ] ;  /* 0x00000000fffff984 */ /* 0x000fe20000000800 */
[----:B------:R3:W-:Y:S07]  /*85e0*/  MEMBAR.ALL.CTA ;  /* 0x0000000000007992 */ /* 0x0007ee0000008000 */
[----:B---3--:R-:W3:Y:S02]  /*85f0*/  FENCE.VIEW.ASYNC.S ;  /* 0x00000000000073c6 */ /* 0x008ee40000000000 */
[----:B---3--:R-:W-:Y:S06]  /*8600*/  BAR.SYNC.DEFER_BLOCKING 0x1, 0x80 ;  /* 0x0042000000007b1d */ /* 0x008fec0000010000 */
[----:B------:R-:W-:Y:S05]  /*8610*/  @P0 BRA `(.L_x_124) ;  /* 0x0000000000300947 */ /* 0x000fea0003800000 */
[----:B------:R-:W3:Y:S01]  /*8620*/  LDCU.64 UR6, c[0x0][0x348] ;  /* 0x00006900ff0677ac */ /* 0x000ee20008000a00 */
[----:B------:R-:W-:Y:S01]  /*8630*/  R2UR UR5, R70 ;  /* 0x00000000460572ca */ /* 0x000fe200000e0000 */
[----:B------:R-:W-:Y:S01]  /*8640*/  UIADD3 UR4, UPT, UPT, UR46, 0x400, URZ ;  /* 0x000004002e047890 */ /* 0x000fe2000fffe0ff */
[----:B------:R-:W-:Y:S05]  /*8650*/  UMOV UR51, UR44 ;  /* 0x0000002c00337c82 */ /* 0x000fea0008000000 */
[----:B------:R-:W-:Y:S06]  /*8660*/  IMAD.U32 R146, RZ, RZ, UR4 ;  /* 0x00000004ff927e24 */ /* 0x000fec000f8e00ff */
[----:B------:R-:W-:Y:S01]  /*8670*/  UIADD3 UR49, UPT, UPT, UR53, UR5, URZ ;  /* 0x0000000535317290 */ /* 0x000fe2000fffe0ff */
[----:B------:R-:W-:Y:S01]  /*8680*/  R2UR UR48, R146 ;  /* 0x00000000923072ca */ /* 0x000fe200000e0000 */
[----:B---3--:R-:W-:Y:S04]  /*8690*/  UIADD3 UR4, UP0, UPT, UR6, 0xa80, URZ ;  /* 0x00000a8006047890 */ /* 0x008fe8000ff1e0ff */
[----:B------:R-:W-:Y:S09]  /*86a0*/  UIADD3.X UR5, UPT, UPT, URZ, UR7, URZ, UP0, !UPT ;  /* 0x00000007ff057290 */ /* 0x000ff200087fe4ff */
[----:B------:R3:W-:Y:S01]  /*86b0*/  UTMASTG.3D [UR48], [UR4] ;  /* 0x00000030040073b5 */ /* 0x0007e20008010000 */
[----:B------:R0:W-:Y:S01]  /*86c0*/  UTMACMDFLUSH ;  /* 0x00000000000079b7 */ /* 0x0001e20000000000 */
[----:B---3--:R-:W-:Y:S04]  /*86d0*/  DEPBAR.LE SB0, 0x1 ;  /* 0x000080400000791a */ /* 0x008fe80000000000 */
.L_x_124:
[----:B------:R-:W-:Y:S05]  /*86e0*/  BSYNC.RECONVERGENT B0 ;  /* 0x0000000000007941 */ /* 0x000fea0003800200 */
.L_x_123:
[----:B------:R-:W-:Y:S01]  /*86f0*/  BAR.SYNC.DEFER_BLOCKING 0x1, 0x80 ;  /* 0x0042000000007b1d */ /* 0x000fe20000010000 */
[----:B------:R-:W-:Y:S01]  /*8700*/  ISETP.NE.AND P1, PT, R157, RZ, PT ;  /* 0x000000ff9d00720c */ /* 0x000fe20003f25270 */
[----:B------:R-:W-:Y:S01]  /*8710*/  UISETP.NE.AND UP0, UPT, UR54, URZ, UPT ;  /* 0x000000ff3600728c */ /* 0x000fe2000bf05270 */
[----:B------:R-:W-:Y:S11]  /*8720*/  LEA R3, R74, UR46, 0x3 ;  /* 0x0000002e4a037c11 */ /* 0x000ff6000f8e18ff */
[----:B------:R-:W-:Y:S01]  /*8730*/  @P1 SHF.L.U32 R5, R151, 0x1f, RZ ;  /* 0x0000001f97051819 */ /* 0x000fe200000006ff */
[----:B------:R-:W-:Y:S06]  /*8740*/  BRA.U !UP0, `(.L_x_125) ;  /* 0x0000000108247547 */ /* 0x000fec000b800000 */
[----:B------:R-:W3:Y:S01]  /*8750*/  S2R R0, SR_CgaCtaId ;  /* 0x0000000000007919 */ /* 0x000ee20000008800 */
[----:B------:R-:W-:Y:S01]  /*8760*/  IMAD.U32 R4, RZ, RZ, UR52 ;  /* 0x00000034ff047e24 */ /* 0x000fe2000f8e00ff */
[----:B------:R-:W-:Y:S04]  /*8770*/  UIADD3 UR4, UPT, UPT, UR52, 0x1, URZ ;  /* 0x0000000134047890 */ /* 0x000fe8000fffe0ff */
[----:B------:R-:W-:Y:S01]  /*8780*/  @P1 LEA R4, R4, UR46, 0x3 ;  /* 0x0000002e04041c11 */ /* 0x000fe2000f8e18ff */
[----:B------:R-:W-:Y:S04]  /*8790*/  UISETP.NE.AND UP0, UPT, UR4, 0x4, UPT ;  /* 0x000000040400788c */ /* 0x000fe8000bf05270 */
[----:B------:R-:W-:Y:S01]  /*87a0*/  @P1 VIADD R4, R4, 0xb0 ;  /* 0x000000b004041836 */ /* 0x000fe20000000000 */
[----:B------:R-:W-:Y:S04]  /*87b0*/  USEL UR52, UR4, URZ, UP0 ;  /* 0x000000ff04347287 */ /* 0x000fe80008000000 */
[----:B---3--:R-:W-:Y:S04]  /*87c0*/  @P1 PRMT R0, R0, 0x654, R4 ;  /* 0x0000065400001816 */ /* 0x008fe80000000004 */
[----:B------:R3:W-:Y:S04]  /*87d0*/  @P1 SYNCS.ARRIVE.TRANS64.RED.A1T0 RZ, [R0+URZ], RZ ;  /* 0x000000ff00ff19a7 */ /* 0x0007e800081004ff */
.L_x_125:
[----:B------:R-:W4:Y:S01]  /*87e0*/  @P1 SYNCS.PHASECHK.TRANS64.TRYWAIT P0, [R3+URZ+0x90], R5 ;  /* 0x00009005030015a7 */ /* 0x000f2200080011ff */
[----:B------:R-:W-:Y:S01]  /*87f0*/  UISETP.NE.AND UP0, UPT, UR38, URZ, UPT ;  /* 0x000000ff2600728c */ /* 0x000fe2000bf05270 */
[----:B------:R-:W-:Y:S01]  /*8800*/  BSSY B1, `(.L_x_126) ;  /* 0x0000021000017945 */ /* 0x000fe20003800000 */
[----:B------:R-:W-:Y:S02]  /*8810*/  UMOV UR4, 0x80 ;  /* 0x0000008000047882 */ /* 0x000fe40000000000 */
[----:B------:R-:W-:Y:S01]  /*8820*/  USEL UR39, UR4, 0x40, !UP0 ;  /* 0x0000004004277887 */ /* 0x000fe2000c000000 */
[----:B----4-:R-:W-:Y:S01]  /*8830*/  @P1 SEL R86, RZ, 0x1, !P0 ;  /* 0x00000001ff561807 */ /* 0x010fe20004000000 */
[----:B------:R-:W-:Y:S10]  /*8840*/  @!P1 BRA `(.L_x_127) ;  /* 0x0000000000709947 */ /* 0x000ff40003800000 */
[----:B------:R-:W-:Y:S01]  /*8850*/  ISETP.NE.AND P1, PT, R87, RZ, PT ;  /* 0x000000ff5700720c */ /* 0x000fe20003f25270 */
[----:B------:R-:W-:Y:S01]  /*8860*/  BSSY B0, `(.L_x_128) ;  /* 0x000000b000007945 */ /* 0x000fe20003800000 */
[----:B------:R-:W-:Y:S11]  /*8870*/  ISETP.NE.AND P0, PT, R86, RZ, PT ;  /* 0x000000ff5600720c */ /* 0x000ff60003f05270 */
[----:B------:R-:W-:Y:S05]  /*8880*/  @P1 IMAD R7, R74, 0x4000, R164 ;  /* 0x000040004a071824 */ /* 0x000fea00078e02a4 */
[----:B------:R-:W-:Y:S04]  /*8890*/  @P1 IADD3 R6, PT, PT, R7, UR46, RZ ;  /* 0x0000002e07061c10 */ /* 0x000fe8000fffe0ff */
[----:B------:R-:W-:Y:S01]  /*88a0*/  @P1 IADD3 R5, PT, PT, R84, R6, RZ ;  /* 0x0000000654051210 */ /* 0x000fe20007ffe0ff */
[--C-:B------:R-:W-:Y:S02]  /*88b0*/  @P1 IMAD.IADD R4, R75, 0x1, R6.reuse ;  /* 0x000000014b041824 */ /* 0x100fe400078e0206 */
[----:B------:R-:W-:Y:S01]  /*88c0*/  @P1 IMAD.IADD R6, R85, 0x1, R6 ;  /* 0x0000000155061824 */ /* 0x000fe200078e0206 */
[----:B------:R-:W-:Y:S06]  /*88d0*/  @P0 BRA `(.L_x_129) ;  /* 0x00000000000c0947 */ /* 0x000fec0003800000 */
[----:B---3--:R-:W-:Y:S04]  /*88e0*/  SHF.L.U32 R0, R151, 0x1f, RZ ;  /* 0x0000001f97007819 */ /* 0x008fe800000006ff */
[----:B------:R-:W3:Y:S02]  /*88f0*/  SYNCS.PHASECHK.TRANS64.TRYWAIT P0, [R3+URZ+0x90], R0 ;  /* 0x00009000030075a7 */ /* 0x000ee400080011ff */
[----:B---3--:R-:W-:Y:S05]  /*8900*/  @!P0 BRA `(.L_x_130) ;  /* 0x0000004c00048947 */ /* 0x008fea0003800000 */
.L_x_129:
[----:B------:R-:W-:Y:S05]  /*8910*/  BSYNC B0 ;  /* 0x0000000000007941 */ /* 0x000fea0003800000 */
.L_x_128:
[----:B------:R-:W-:Y:S01]  /*8920*/  ISETP.NE.AND P0, PT, R87, RZ, PT ;  /* 0x000000ff5700720c */ /* 0x000fe20003f05270 */
[----:B------:R-:W-:Y:S11]  /*8930*/  VIADD R74, R74, 0x1 ;  /* 0x000000014a4a7836 */ /* 0x000ff60000000000 */
[----:B------:R-:W-:Y:S01]  /*8940*/  @!UPT UIADD3 URZ, UPT, UPT, URZ, URZ, URZ ;  /* 0x000000fffffff290 */ /* 0x000fe2000fffe0ff */
[----:B------:R4:W1:Y:S01]  /*8950*/  @P0 LDS.128 R80, [R6+0x400] ;  /* 0x0004000006500984 */ /* 0x0008620000000c00 */
[--C-:B---3--:R-:W-:Y:S01]  /*8960*/  @P0 IMAD.IADD R0, R84, 0x1, R4.reuse ;  /* 0x0000000154000824 */ /* 0x108fe200078e0204 */
[C---:B------:R-:W-:Y:S02]  /*8970*/  @P0 IADD3 R3, PT, PT, R85.reuse, R5, RZ ;  /* 0x0000000555030210 */ /* 0x040fe40007ffe0ff */
[----:B------:R3:W1:Y:S04]  /*8980*/  @P0 LDS.128 R88, [R5+0x400] ;  /* 0x0004000005580984 */ /* 0x0006680000000c00 */
[----:B------:R1:W1:Y:S04]  /*8990*/  @P0 LDS.128 R76, [R7+UR46+0x400] ;  /* 0x0004002e074c0984 */ /* 0x0002680008000c00 */
[----:B------:R1:W1:Y:S04]  /*89a0*/  @P0 LDS.128 R96, [R3+0x400] ;  /* 0x0004000003600984 */ /* 0x0002680000000c00 */
[----:B------:R1:W1:Y:S04]  /*89b0*/  @P0 LDS.128 R104, [R4+0x400] ;  /* 0x0004000004680984 */ /* 0x0002680000000c00 */
[----:B------:R1:W1:Y:S01]  /*89c0*/  @P0 LDS.128 R120, [R0+0x400] ;  /* 0x0004000000780984 */ /* 0x0002620000000c00 */
[C---:B----4-:R-:W-:Y:S01]  /*89d0*/  @P0 IMAD.IADD R6, R85.reuse, 0x1, R4 ;  /* 0x0000000155060824 */ /* 0x050fe200078e0204 */
[----:B---3--:R-:W-:Y:S04]  /*89e0*/  @P0 IADD3 R5, PT, PT, R85, R0, RZ ;  /* 0x0000000055050210 */ /* 0x008fe80007ffe0ff */
[----:B------:R4:W3:Y:S04]  /*89f0*/  @P0 LDS.128 R112, [R6+0x400] ;  /* 0x0004000006700984 */ /* 0x0008e80000000c00 */
[----:B------:R4:W1:Y:S02]  /*8a00*/  @P0 LDS.128 R128, [R5+0x400] ;  /* 0x0004000005800984 */ /* 0x0008640000000c00 */
.L_x_127:
[----:B------:R-:W-:Y:S05]  /*8a10*/  BSYNC B1 ;  /* 0x0000000000017941 */ /* 0x000fea0003800000 */
.L_x_126:
[----:B-1----:R-:W-:Y:S05]  /*8a20*/  VIADD R16, R69, UR39 ;  /* 0x0000002745107c36 */ /* 0x002fea0008000000 */
[----:B---3--:R-:W-:Y:S04]  /*8a30*/  SHF.R.U32.HI R0, RZ, 0x15, R16 ;  /* 0x00000015ff007819 */ /* 0x008fe80000011610 */
[----:B------:R-:W-:Y:S11]  /*8a40*/  LOP3.LUT P0, RZ, R0, 0x3, R143, 0x48, !PT ;  /* 0x0000000300ff7812 */ /* 0x000ff6000780488f */
[----:B------:R-:W-:Y:S02]  /*8a50*/  @!UPT UIADD3 URZ, UPT, UPT, URZ, URZ, URZ ;  /* 0x000000fffffff290 */ /* 0x000fe4000fffe0ff */
[----:B------:R-:W-:Y:S05]  /*8a60*/  @!P0 BRA `(.L_x_131) ;  /* 0x0000000000408947 */ /* 0x000fea0003800000 */
[----:B------:R-:W4:Y:S01]  /*8a70*/  LDCU.64 UR8, c[0x4][0x70] ;  /* 0x01000e00ff0877ac */ /* 0x000f220008000a00 */
[----:B------:R-:W-:Y:S01]  /*8a80*/  MOV R15, 0x0 ;  /* 0x00000000000f7802 */ /* 0x000fe20000000f00 */
[----:B------:R-:W-:Y:S02]  /*8a90*/  HFMA2 R12, -RZ, RZ, 0, 5.9604644775390625e-08 ;  /* 0x00000001ff0c7431 */ /* 0x000fe400000001ff */
[----:B------:R-:W-:Y:S02]  /*8aa0*/  IMAD.MOV.U32 R8, RZ, RZ, 0x192 ;  /* 0x00000192ff087424 */ /* 0x000fe400078e00ff */
[----:B------:R-:W-:Y:S01]  /*8ab0*/  IMAD.MOV.U32 R13, RZ, RZ, RZ ;  /* 0x000000ffff0d7224 */ /* 0x000fe200078e00ff */
[----:B------:R-:W1:Y:S01]  /*8ac0*/  LDCU.64 UR6, c[0x4][0x78] ;  /* 0x01000f00ff0677ac */ /* 0x000e620008000a00 */
[----:B------:R-:W3:Y:S01]  /*8ad0*/  LDC.64 R14, c[0x4][R15] ;  /* 0x010000000f0e7b82 */ /* 0x000ee20000000a00 */
[----:B------:R-:W5:Y:S01]  /*8ae0*/  LDCU.64 UR4, c[0x4][0x10] ;  /* 0x01000200ff0477ac */ /* 0x000f620008000a00 */
[----:B----4-:R-:W-:Y:S01]  /*8af0*/  MOV R5, UR9 ;  /* 0x0000000900057c02 */ /* 0x010fe20008000f00 */
[----:B------:R-:W-:Y:S01]  /*8b00*/  IMAD.U32 R4, RZ, RZ, UR8 ;  /* 0x00000008ff047e24 */ /* 0x000fe2000f8e00ff */
[----:B-1----:R-:W-:Y:S01]  /*8b10*/  MOV R7, UR7 ;  /* 0x0000000700077c02 */ /* 0x002fe20008000f00 */
[----:B------:R-:W-:Y:S01]  /*8b20*/  IMAD.U32 R6, RZ, RZ, UR6 ;  /* 0x00000006ff067e24 */ /* 0x000fe2000f8e00ff */
[----:B-----5:R-:W-:Y:S01]  /*8b30*/  MOV R11, UR5 ;  /* 0x00000005000b7c02 */ /* 0x020fe20008000f00 */
[----:B------:R-:W-:Y:S02]  /*8b40*/  IMAD.U32 R10, RZ, RZ, UR4 ;  /* 0x00000004ff0a7e24 */ /* 0x000fe4000f8e00ff */
[----:B------:R-:W-:Y:S07]  /*8b50*/  LEPC R20, `(.L_x_131) ;  /* 0x000000001014794e */ /* 0x000fee0000000000 */
[----:B--23--:R-:W-:Y:S05]  /*8b60*/  CALL.ABS.NOINC R14 ;  /* 0x000000000e007343 */ /* 0x00cfea0003c00000 */
.L_x_131:
[----:B------:R-:W-:Y:S01]  /*8b70*/  SHF.L.U32 R70, R76, 0x10, RZ ;  /* 0x000000104c467819 */ /* 0x000fe200000006ff */
[----:B------:R-:W-:Y:S05]  /*8b80*/  WARPSYNC.ALL ;  /* 0x0000000000007948 */ /* 0x000fea0003800000 */
[----:B------:R-:W-:Y:S01]  /*8b90*/  R2UR UR4, R16 ;  /* 0x00000000100472ca */ /* 0x000fe200000e0000 */
[----:B------:R-:W1:Y:S01]  /*8ba0*/  S2R R165, SR_CgaCtaId ;  /* 0x0000000000a57919 */ /* 0x000e620000008800 */
[----:B------:R-:W-:Y:S01]  /*8bb0*/  LOP3.LUT R72, R79, 0xffff0000, RZ, 0xc0, !PT ;  /* 0xffff00004f487812 */ /* 0x000fe200078ec0ff */
[----:B------:R-:W-:Y:S01]  /*8bc0*/  BSSY.RECONVERGENT B0, `(.L_x_132) ;  /* 0x0000102000007945 */ /* 0x000fe20003800200 */
[----:B------:R-:W-:Y:S02]  /*8bd0*/  ISETP.NE.AND P6, PT, R157, RZ, PT ;  /* 0x000000ff9d00720c */ /* 0x000fe40003fc5270 */
[----:B------:R-:W-:Y:S07]  /*8be0*/  ISETP.NE.AND P0, PT, R154, RZ, PT ;  /* 0x000000ff9a00720c */ /* 0x000fee0003f05270 */
[----:B----4-:R-:W3:Y:S02]  /*8bf0*/  LDTM.x64 R4, tmem[UR4] ;  /* 0x00000004000479ee */ /* 0x010ee40008340000 */
[----:B---3--:R-:W-:Y:S01]  /*8c00*/  FMUL R0, R68, R4 ;  /* 0x0000000444007220 */ /* 0x008fe20000400000 */
[----:B------:R-:W-:Y:S01]  /*8c10*/  LOP3.LUT R4, R76, 0xffff0000, RZ, 0xc0, !PT ;  /* 0xffff00004c047812 */ /* 0x000fe200078ec0ff */
[C---:B------:R-:W-:Y:S01]  /*8c20*/  FMUL R3, R68.reuse, R5 ;  /* 0x0000000544037220 */ /* 0x040fe20000400000 */
[----:B------:R-:W-:Y:S01]  /*8c30*/  SHF.L.U32 R5, R77, 0x10, RZ ;  /* 0x000000104d057819 */ /* 0x000fe200000006ff */
[----:B------:R-:W-:Y:S01]  /*8c40*/  FMUL R6, R68, R6 ;  /* 0x0000000644067220 */ /* 0x000fe20000400000 */
[----:B------:R-:W-:Y:S01]  /*8c50*/  FFMA R0, R71, R70, R0 ;  /* 0x0000004647007223 */ /* 0x000fe20000000000 */
[----:B------:R-:W-:Y:S01]  /*8c60*/  LOP3.LUT R70, R77, 0xffff0000, RZ, 0xc0, !PT ;  /* 0xffff00004d467812 */ /* 0x000fe200078ec0ff */
[C---:B------:R-:W-:Y:S01]  /*8c70*/  FFMA R3, R71.reuse, R4, R3 ;  /* 0x0000000447037223 */ /* 0x040fe20000000003 */
[----:B------:R-:W-:Y:S01]  /*8c80*/  FFMA R6, R71, R5, R6 ;  /* 0x0000000547067223 */ /* 0x000fe20000000006 */
[----:B------:R-:W-:Y:S01]  /*8c90*/  SHF.L.U32 R5, R78, 0x10, RZ ;  /* 0x000000104e057819 */ /* 0x000fe200000006ff */
[C---:B------:R-:W-:Y:S01]  /*8ca0*/  FMUL R7, R68.reuse, R7 ;  /* 0x0000000744077220 */ /* 0x040fe20000400000 */
[C---:B------:R-:W-:Y:S01]  /*8cb0*/  FMUL R4, R68.reuse, R8 ;  /* 0x0000000844047220 */ /* 0x040fe20000400000 */
[----:B------:R-:W-:Y:S01]  /*8cc0*/  F2FP.BF16.F32.PACK_AB R92, R3, R0 ;  /* 0x00000000035c723e */ /* 0x000fe200000010ff */
[----:B------:R-:W-:Y:S01]  /*8cd0*/  FMUL R0, R68, R9 ;  /* 0x0000000944007220 */ /* 0x000fe20000400000 */
[----:B------:R-:W-:Y:S01]  /*8ce0*/  LOP3.LUT R8, R78, 0xffff0000, RZ, 0xc0, !PT ;  /* 0xffff00004e087812 */ /* 0x000fe200078ec0ff */
[----:B------:R-:W-:Y:S01]  /*8cf0*/  FFMA R7, R71, R70, R7 ;  /* 0x0000004647077223 */ /* 0x000fe20000000007 */
[----:B------:R-:W-:Y:S01]  /*8d00*/  SHF.L.U32 R70, R79, 0x10, RZ ;  /* 0x000000104f467819 */ /* 0x000fe200000006ff */
[----:B------:R-:W-:Y:S01]  /*8d10*/  FFMA R4, R71, R5, R4 ;  /* 0x0000000547047223 */ /* 0x000fe20000000004 */
[----:B------:R-:W-:Y:S01]  /*8d20*/  LOP3.LUT R9, R80, 0xffff0000, RZ, 0xc0, !PT ;  /* 0xffff000050097812 */ /* 0x000fe200078ec0ff */
[C---:B------:R-:W-:Y:S01]  /*8d30*/  FMUL R3, R68.reuse, R10 ;  /* 0x0000000a44037220 */ /* 0x040fe20000400000 */
[----:B------:R-:W-:Y:S01]  /*8d40*/  F2FP.BF16.F32.PACK_AB R93, R7, R6 ;  /* 0x00000006075d723e */ /* 0x000fe200000010ff */
[----:B------:R-:W-:Y:S01]  /*8d50*/  FMUL R5, R68, R11 ;  /* 0x0000000b44057220 */ /* 0x000fe20000400000 */
[----:B------:R-:W-:Y:S01]  /*8d60*/  LOP3.LUT R10, R83, 0xffff0000, RZ, 0xc0, !PT ;  /* 0xffff0000530a7812 */ /* 0x000fe200078ec0ff */
[C---:B------:R-:W-:Y:S01]  /*8d70*/  FFMA R0, R71.reuse, R8, R0 ;  /* 0x0000000847007223 */ /* 0x040fe20000000000 */
[----:B------:R-:W-:Y:S01]  /*8d80*/  SHF.L.U32 R8, R80, 0x10, RZ ;  /* 0x0000001050087819 */ /* 0x000fe200000006ff */
[----:B------:R-:W-:Y:S01]  /*8d90*/  FFMA R3, R71, R70, R3 ;  /* 0x0000004647037223 */ /* 0x000fe20000000003 */
[----:B------:R-:W-:Y:S01]  /*8da0*/  SHF.L.U32 R70, R89, 0x10, RZ ;  /* 0x0000001059467819 */ /* 0x000fe200000006ff */
[----:B------:R-:W-:Y:S01]  /*8db0*/  FFMA R5, R71, R72, R5 ;  /* 0x0000004847057223 */ /* 0x000fe20000000005 */
[----:B------:R-:W-:Y:S01]  /*8dc0*/  F2FP.BF16.F32.PACK_AB R94, R0, R4 ;  /* 0x00000004005e723e */ /* 0x000fe200000010ff */
[C---:B------:R-:W-:Y:S01]  /*8dd0*/  FMUL R6, R68.reuse, R12 ;  /* 0x0000000c44067220 */ /* 0x040fe20000400000 */
[C---:B------:R-:W-:Y:S01]  /*8de0*/  FMUL R7, R68.reuse, R13 ;  /* 0x0000000d44077220 */ /* 0x040fe20000400000 */
[----:B------:R-:W-:Y:S01]  /*8df0*/  FMUL R0, R68, R14 ;  /* 0x0000000e44007220 */ /* 0x000fe20000400000 */
[----:B------:R-:W-:Y:S01]  /*8e00*/  F2FP.BF16.F32.PACK_AB R95, R5, R3 ;  /* 0x00000003055f723e */ /* 0x000fe200000010ff */
[----:B------:R-:W-:Y:S01]  /*8e10*/  FFMA R6, R71, R8, R6 ;  /* 0x0000000847067223 */ /* 0x000fe20000000006 */
[----:B------:R-:W-:Y:S01]  /*8e20*/  SHF.L.U32 R5, R81, 0x10, RZ ;  /* 0x0000001051057819 */ /* 0x000fe200000006ff */
[----:B------:R-:W-:Y:S01]  /*8e30*/  FFMA R7, R71, R9, R7 ;  /* 0x0000000947077223 */ /* 0x000fe20000000007 */
[----:B------:R-:W-:Y:S01]  /*8e40*/  LOP3.LUT R8, R81, 0xffff0000, RZ, 0xc0, !PT ;  /* 0xffff000051087812 */ /* 0x000fe200078ec0ff */
[----:B------:R-:W-:Y:S01]  /*8e50*/  STS.128 [R164+UR46+0x4400], R92 ;  /* 0x0044005ca4007988 */ /* 0x000fe20008000c2e */
[----:B------:R-:W-:Y:S01]  /*8e60*/  SHF.L.U32 R9, R82, 0x10, RZ ;  /* 0x0000001052097819 */ /* 0x000fe200000006ff */
[C---:B------:R-:W-:Y:S01]  /*8e70*/  FMUL R3, R68.reuse, R15 ;  /* 0x0000000f44037220 */ /* 0x040fe20000400000 */
[----:B------:R-:W-:Y:S01]  /*8e80*/  F2FP.BF16.F32.PACK_AB R100, R7, R6 ;  /* 0x000000060764723e */ /* 0x000fe200000010ff */
[----:B------:R-:W-:Y:S01]  /*8e90*/  FMUL R4, R68, R16 ;  /* 0x0000001044047220 */ /* 0x000fe20000400000 */
[C---:B------:R-:W-:Y:S01]  /*8ea0*/  FFMA R0, R71.reuse, R5, R0 ;  /* 0x0000000547007223 */ /* 0x040fe20000000000 */
[C---:B------:R-:W-:Y:S01]  /*8eb0*/  FFMA R3, R71.reuse, R8, R3 ;  /* 0x0000000847037223 */ /* 0x040fe20000000003 */
[----:B------:R-:W-:Y:S01]  /*8ec0*/  LOP3.LUT R8, R82, 0xffff0000, RZ, 0xc0, !PT ;  /* 0xffff000052087812 */ /* 0x000fe200078ec0ff */
[----:B------:R-:W-:Y:S01]  /*8ed0*/  FFMA R4, R71, R9, R4 ;  /* 0x0000000947047223 */ /* 0x000fe20000000004 */
[----:B------:R-:W-:Y:S01]  /*8ee0*/  SHF.L.U32 R9, R83, 0x10, RZ ;  /* 0x0000001053097819 */ /* 0x000fe200000006ff */
[C---:B------:R-:W-:Y:S01]  /*8ef0*/  FMUL R5, R68.reuse, R17 ;  /* 0x0000001144057220 */ /* 0x040fe20000400000 */
[----:B------:R-:W-:Y:S01]  /*8f00*/  F2FP.BF16.F32.PACK_AB R101, R3, R0 ;  /* 0x000000000365723e */ /* 0x000fe200000010ff */
[C---:B------:R-:W-:Y:S01]  /*8f10*/  FMUL R6, R68.reuse, R18 ;  /* 0x0000001244067220 */ /* 0x040fe20000400000 */
[----:B------:R-:W-:Y:S01]  /*8f20*/  FMUL R7, R68, R19 ;  /* 0x0000001344077220 */ /* 0x000fe20000400000 */
[C---:B------:R-:W-:Y:S01]  /*8f30*/  FFMA R5, R71.reuse, R8, R5 ;  /* 0x0000000847057223 */ /* 0x040fe20000000005 */
[C---:B------:R-:W-:Y:S01]  /*8f40*/  SHF.L.U32 R8, R88.reuse, 0x10, RZ ;  /* 0x0000001058087819 */ /* 0x040fe200000006ff */
[----:B------:R-:W-:Y:S01]  /*8f50*/  FFMA R6, R71, R9, R6 ;  /* 0x0000000947067223 */ /* 0x000fe20000000006 */
[----:B------:R-:W-:Y:S01]  /*8f60*/  LOP3.LUT R9, R88, 0xffff0000, RZ, 0xc0, !PT ;  /* 0xffff000058097812 */ /* 0x000fe200078ec0ff */
[C---:B------:R-:W-:Y:S01]  /*8f70*/  FMUL R0, R68.reuse, R20 ;  /* 0x0000001444007220 */ /* 0x040fe20000400000 */
[----:B------:R-:W-:Y:S01]  /*8f80*/  F2FP.BF16.F32.PACK_AB R102, R5, R4 ;  /* 0x000000040566723e */ /* 0x000fe200000010ff */
[C---:B------:R-:W-:Y:S01]  /*8f90*/  FMUL R3, R68.reuse, R21 ;  /* 0x0000001544037220 */ /* 0x040fe20000400000 */
[C---:B------:R-:W-:Y:S01]  /*8fa0*/  FFMA R7, R71.reuse, R10, R7 ;  /* 0x0000000a47077223 */ /* 0x040fe20000000007 */
[C---:B------:R-:W-:Y:S01]  /*8fb0*/  FFMA R0, R71.reuse, R8, R0 ;  /* 0x0000000847007223 */ /* 0x040fe20000000000 */
[C---:B------:R-:W-:Y:S01]  /*8fc0*/  FMUL R20, R68.reuse, R38 ;  /* 0x0000002644147220 */ /* 0x040fe20000400000 */
[----:B------:R-:W-:Y:S01]  /*8fd0*/  FFMA R3, R71, R9, R3 ;  /* 0x0000000947037223 */ /* 0x000fe20000000003 */
[C---:B------:R-:W-:Y:S01]  /*8fe0*/  FMUL R38, R68.reuse, R56 ;  /* 0x0000003844267220 */ /* 0x040fe20000400000 */
[----:B------:R-:W-:Y:S01]  /*8ff0*/  F2FP.BF16.F32.PACK_AB R103, R7, R6 ;  /* 0x000000060767723e */ /* 0x000fe200000010ff */
[C---:B------:R-:W-:Y:S01]  /*9000*/  FMUL R4, R68.reuse, R22 ;  /* 0x0000001644047220 */ /* 0x040fe20000400000 */
[C---:B------:R-:W-:Y:S01]  /*9010*/  FMUL R5, R68.reuse, R23 ;  /* 0x0000001744057220 */ /* 0x040fe20000400000 */
[----:B------:R-:W-:Y:S01]  /*9020*/  F2FP.BF16.F32.PACK_AB R56, R3, R0 ;  /* 0x000000000338723e */ /* 0x000fe200000010ff */
[----:B------:R-:W-:Y:S01]  /*9030*/  FMUL R14, R68, R32 ;  /* 0x00000020440e7220 */ /* 0x000fe20000400000 */
[----:B------:R-:W-:Y:S01]  /*9040*/  LOP3.LUT R0, R89, 0xffff0000, RZ, 0xc0, !PT ;  /* 0xffff000059007812 */ /* 0x000fe200078ec0ff */
[----:B------:R-:W-:Y:S01]  /*9050*/  STS.128 [R163+0x4400], R100 ;  /* 0x00440064a3007388 */ /* 0x000fe20000000c00 */
[----:B------:R-:W-:Y:S01]  /*9060*/  SHF.L.U32 R3, R90, 0x10, RZ ;  /* 0x000000105a037819 */ /* 0x000fe200000006ff */
[C---:B------:R-:W-:Y:S01]  /*9070*/  FMUL R15, R68.reuse, R33 ;  /* 0x00000021440f7220 */ /* 0x040fe20000400000 */
[----:B------:R-:W-:Y:S01]  /*9080*/  FMUL R32, R68, R50 ;  /* 0x0000003244207220 */ /* 0x000fe20000400000 */
[----:B------:R-:W-:Y:S01]  /*9090*/  LOP3.LUT R50, R90, 0xffff0000, RZ, 0xc0, !PT ;  /* 0xffff00005a327812 */ /* 0x000fe200078ec0ff */
[C---:B------:R-:W-:Y:S01]  /*90a0*/  FMUL R6, R68.reuse, R24 ;  /* 0x0000001844067220 */ /* 0x040fe20000400000 */
[C---:B------:R-:W-:Y:S01]  /*90b0*/  FMUL R16, R68.reuse, R34 ;  /* 0x0000002244107220 */ /* 0x040fe20000400000 */
[C---:B------:R-:W-:Y:S01]  /*90c0*/  FMUL R33, R68.reuse, R51 ;  /* 0x0000003344217220 */ /* 0x040fe20000400000 */
[----:B------:R-:W-:Y:S01]  /*90d0*/  SHF.L.U32 R51, R91, 0x10, RZ ;  /* 0x000000105b337819 */ /* 0x000fe200000006ff */
[----:B------:R-:W-:Y:S01]  /*90e0*/  FFMA R4, R71, R70, R4 ;  /* 0x0000004647047223 */ /* 0x000fe20000000004 */
[C---:B------:R-:W-:Y:S01]  /*90f0*/  FMUL R7, R68.reuse, R25 ;  /* 0x0000001944077220 */ /* 0x040fe20000400000 */
[----:B------:R-:W-:Y:S01]  /*9100*/  FMUL R34, R68, R52 ;  /* 0x0000003444227220 */ /* 0x000fe20000400000 */
[----:B------:R-:W-:Y:S01]  /*9110*/  LOP3.LUT R52, R91, 0xffff0000, RZ, 0xc0, !PT ;  /* 0xffff00005b347812 */ /* 0x000fe200078ec0ff */
[C---:B------:R-:W-:Y:S01]  /*9120*/  FFMA R5, R71.reuse, R0, R5 ;  /* 0x0000000047057223 */ /* 0x040fe20000000005 */
[----:B------:R-:W-:Y:S01]  /*9130*/  SHF.L.U32 R0, R96, 0x10, RZ ;  /* 0x0000001060007819 */ /* 0x000fe200000006ff */
[C---:B------:R-:W-:Y:S01]  /*9140*/  FMUL R8, R68.reuse, R26 ;  /* 0x0000001a44087220 */ /* 0x040fe20000400000 */
[----:B------:R-:W-:Y:S01]  /*9150*/  FMUL R9, R68, R27 ;  /* 0x0000001b44097220 */ /* 0x000fe20000400000 */
[C---:B------:R-:W-:Y:S01]  /*9160*/  FFMA R6, R71.reuse, R3, R6 ;  /* 0x0000000347067223 */ /* 0x040fe20000000006 */
[----:B------:R-:W-:Y:S01]  /*9170*/  LOP3.LUT R3, R96, 0xffff0000, RZ, 0xc0, !PT ;  /* 0xffff000060037812 */ /* 0x000fe200078ec0ff */
[C---:B------:R-:W-:Y:S01]  /*9180*/  FMUL R10, R68.reuse, R28 ;  /* 0x0000001c440a7220 */ /* 0x040fe20000400000 */
[----:B------:R-:W-:Y:S01]  /*9190*/  FFMA R7, R71, R50, R7 ;  /* 0x0000003247077223 */ /* 0x000fe20000000007 */
[C---:B------:R-:W-:Y:S01]  /*91a0*/  FMUL R21, R68.reuse, R39 ;  /* 0x0000002744157220 */ /* 0x040fe20000400000 */
[C---:B------:R-:W-:Y:S01]  /*91b0*/  FMUL R39, R68.reuse, R57 ;  /* 0x0000003944277220 */ /* 0x040fe20000400000 */
[----:B------:R-:W-:Y:S01]  /*91c0*/  F2FP.BF16.F32.PACK_AB R57, R5, R4 ;  /* 0x000000040539723e */ /* 0x000fe200000010ff */
[----:B------:R-:W-:Y:S01]  /*91d0*/  FFMA R8, R71, R51, R8 ;  /* 0x0000003347087223 */ /* 0x000fe20000000008 */
[----:B------:R-:W-:Y:S01]  /*91e0*/  SHF.L.U32 R4, R97, 0x10, RZ ;  /* 0x0000001061047819 */ /* 0x000fe200000006ff */
[C---:B------:R-:W-:Y:S01]  /*91f0*/  FMUL R11, R68.reuse, R29 ;  /* 0x0000001d440b7220 */ /* 0x040fe20000400000 */
[----:B------:R-:W-:Y:S01]  /*9200*/  SHF.L.U32 R5, R107, 0x10, RZ ;  /* 0x000000106b057819 */ /* 0x000fe200000006ff */
[C---:B------:R-:W-:Y:S01]  /*9210*/  FFMA R9, R71.reuse, R52, R9 ;  /* 0x0000003447097223 */ /* 0x040fe20000000009 */
[----:B------:R-:W-:Y:S01]  /*9220*/  FFMA R10, R71, R0, R10 ;  /* 0x00000000470a7223 */ /* 0x000fe2000000000a */
[----:B------:R-:W-:Y:S01]  /*9230*/  LOP3.LUT R0, R97, 0xffff0000, RZ, 0xc0, !PT ;  /* 0xffff000061007812 */ /* 0x000fe200078ec0ff */
[----:B------:R-:W-:Y:S01]  /*9240*/  FMUL R12, R68, R30 ;  /* 0x0000001e440c7220 */ /* 0x000fe20000400000 */
[C---:B------:R-:W-:Y:S01]  /*9250*/  FFMA R11, R71.reuse, R3, R11 ;  /* 0x00000003470b7223 */ /* 0x040fe2000000000b */
[----:B------:R-:W-:Y:S01]  /*9260*/  SHF.L.U32 R3, R98, 0x10, RZ ;  /* 0x0000001062037819 */ /* 0x000fe200000006ff */
[C---:B------:R-:W-:Y:S01]  /*9270*/  FMUL R13, R68.reuse, R31 ;  /* 0x0000001f440d7220 */ /* 0x040fe20000400000 */
[----:B------:R-:W-:Y:S01]  /*9280*/  FFMA R12, R71, R4, R12 ;  /* 0x00000004470c7223 */ /* 0x000fe2000000000c */
[----:B------:R-:W-:Y:S01]  /*9290*/  SHF.L.U32 R4, R99, 0x10, RZ ;  /* 0x0000001063047819 */ /* 0x000fe200000006ff */
[----:B------:R-:W-:Y:S01]  /*92a0*/  FMUL R17, R68, R35 ;  /* 0x0000002344117220 */ /* 0x000fe20000400000 */
[C---:B------:R-:W-:Y:S01]  /*92b0*/  FFMA R13, R71.reuse, R0, R13 ;  /* 0x00000000470d7223 */ /* 0x040fe2000000000d */
[----:B------:R-:W-:Y:S01]  /*92c0*/  LOP3.LUT R0, R98, 0xffff0000, RZ, 0xc0, !PT ;  /* 0xffff000062007812 */ /* 0x000fe200078ec0ff */
[----:B------:R-:W-:Y:S01]  /*92d0*/  FFMA R14, R71, R3, R14 ;  /* 0x00000003470e7223 */ /* 0x000fe2000000000e */
[----:B------:R-:W-:Y:S01]  /*92e0*/  LOP3.LUT R3, R99, 0xffff0000, RZ, 0xc0, !PT ;  /* 0xffff000063037812 */ /* 0x000fe200078ec0ff */
[C---:B------:R-:W-:Y:S01]  /*92f0*/  FMUL R18, R68.reuse, R36 ;  /* 0x0000002444127220 */ /* 0x040fe20000400000 */
        /* <DEDUP_REMOVED lines=9> */
[C---:B------:R-:W-:Y:S01]  /*9390*/  FMUL R22, R68.reuse, R40 ;  /* 0x0000002844167220 */ /* 0x040fe20000400000 */
[----:B------:R-:W-:Y:S01]  /*93a0*/  FMUL R23, R68, R41 ;  /* 0x0000002944177220 */ /* 0x000fe20000400000 */
[----:B------:R-:W-:Y:S01]  /*93b0*/  FFMA R19, R71, R3, R19 ;  /* 0x0000000347137223 */ /* 0x000fe20000000013 */
[----:B------:R-:W-:Y:S01]  /*93c0*/  SHF.L.U32 R3, R106, 0x10, RZ ;  /* 0x000000106a037819 */ /* 0x000fe200000006ff */
[C---:B------:R-:W-:Y:S01]  /*93d0*/  FMUL R40, R68.reuse, R58 ;  /* 0x0000003a44287220 */ /* 0x040fe20000400000 */
[----:B------:R-:W-:Y:S01]  /*93e0*/  F2FP.BF16.F32.PACK_AB R58, R7, R6 ;  /* 0x00000006073a723e */ /* 0x000fe200000010ff */
[----:B------:R-:W-:Y:S01]  /*93f0*/  FMUL R41, R68, R59 ;  /* 0x0000003b44297220 */ /* 0x000fe20000400000 */
[----:B------:R-:W-:Y:S01]  /*9400*/  F2FP.BF16.F32.PACK_AB R59, R9, R8 ;  /* 0x00000008093b723e */ /* 0x000fe200000010ff */
[C---:B------:R-:W-:Y:S01]  /*9410*/  FFMA R20, R71.reuse, R4, R20 ;  /* 0x0000000447147223 */ /* 0x040fe20000000014 */
[----:B------:R-:W-:Y:S01]  /*9420*/  LOP3.LUT R4, R106, 0xffff0000, RZ, 0xc0, !PT ;  /* 0xffff00006a047812 */ /* 0x000fe200078ec0ff */
[----:B------:R-:W-:Y:S01]  /*9430*/  FFMA R21, R71, R0, R21 ;  /* 0x0000000047157223 */ /* 0x000fe20000000015 */
[----:B------:R-:W-:Y:S01]  /*9440*/  LOP3.LUT R6, R107, 0xffff0000, RZ, 0xc0, !PT ;  /* 0xffff00006b067812 */ /* 0x000fe200078ec0ff */
[----:B------:R-:W-:Y:S01]  /*9450*/  FMUL R24, R68, R42 ;  /* 0x0000002a44187220 */ /* 0x000fe20000400000 */
[----:B------:R-:W-:Y:S01]  /*9460*/  SHF.L.U32 R0, R112, 0x10, RZ ;  /* 0x0000001070007819 */ /* 0x000fe200000006ff */
[----:B------:R-:W-:Y:S01]  /*9470*/  FMUL R25, R68, R43 ;  /* 0x0000002b44197220 */ /* 0x000fe20000400000 */
[----:B------:R-:W-:Y:S01]  /*9480*/  F2FP.BF16.F32.PACK_AB R8, R11, R10 ;  /* 0x0000000a0b08723e */ /* 0x000fe200000010ff */
[----:B------:R-:W-:Y:S01]  /*9490*/  FFMA R22, R71, R3, R22 ;  /* 0x0000000347167223 */ /* 0x000fe20000000016 */
[----:B------:R-:W-:Y:S01]  /*94a0*/  LOP3.LUT R3, R112, 0xffff0000, RZ, 0xc0, !PT ;  /* 0xffff000070037812 */ /* 0x000fe200078ec0ff */
[C---:B------:R-:W-:Y:S01]  /*94b0*/  FMUL R26, R68.reuse, R44 ;  /* 0x0000002c441a7220 */ /* 0x040fe20000400000 */
[----:B------:R-:W-:Y:S01]  /*94c0*/  F2FP.BF16.F32.PACK_AB R9, R13, R12 ;  /* 0x0000000c0d09723e */ /* 0x000fe200000010ff */
[----:B------:R-:W-:Y:S01]  /*94d0*/  STS.128 [R162+0x4400], R56 ;  /* 0x00440038a2007388 */ /* 0x000fe20000000c00 */
[----:B------:R-:W-:Y:S01]  /*94e0*/  F2FP.BF16.F32.PACK_AB R10, R15, R14 ;  /* 0x0000000e0f0a723e */ /* 0x000fe200000010ff */
[----:B------:R-:W-:Y:S01]  /*94f0*/  FFMA R23, R71, R4, R23 ;  /* 0x0000000447177223 */ /* 0x000fe20000000017 */
[----:B------:R-:W-:Y:S01]  /*9500*/  F2FP.BF16.F32.PACK_AB R11, R17, R16 ;  /* 0x00000010110b723e */ /* 0x000fe200000010ff */
[----:B------:R-:W-:Y:S01]  /*9510*/  FFMA R24, R71, R5, R24 ;  /* 0x0000000547187223 */ /* 0x000fe20000000018 */
[----:B------:R-:W-:Y:S01]  /*9520*/  SHF.L.U32 R4, R113, 0x10, RZ ;  /* 0x0000001071047819 */ /* 0x000fe200000006ff */
[C---:B------:R-:W-:Y:S01]  /*9530*/  FMUL R27, R68.reuse, R45 ;  /* 0x0000002d441b7220 */ /* 0x040fe20000400000 */
[----:B------:R-:W-:Y:S01]  /*9540*/  F2FP.BF16.F32.PACK_AB R12, R19, R18 ;  /* 0x00000012130c723e */ /* 0x000fe200000010ff */
[----:B------:R-:W-:Y:S01]  /*9550*/  FFMA R25, R71, R6, R25 ;  /* 0x0000000647197223 */ /* 0x000fe20000000019 */
[----:B------:R-:W-:Y:S01]  /*9560*/  F2FP.BF16.F32.PACK_AB R13, R21, R20 ;  /* 0x00000014150d723e */ /* 0x000fe200000010ff */
[----:B------:R-:W-:Y:S01]  /*9570*/  FFMA R26, R71, R0, R26 ;  /* 0x00000000471a7223 */ /* 0x000fe2000000001a */
[----:B------:R-:W-:Y:S01]  /*9580*/  LOP3.LUT R0, R113, 0xffff0000, RZ, 0xc0, !PT ;  /* 0xffff000071007812 */ /* 0x000fe200078ec0ff */
[----:B------:R-:W-:Y:S01]  /*9590*/  FMUL R28, R68, R46 ;  /* 0x0000002e441c7220 */ /* 0x000fe20000400000 */
[----:B------:R-:W-:Y:S01]  /*95a0*/  F2FP.BF16.F32.PACK_AB R14, R23, R22 ;  /* 0x00000016170e723e */ /* 0x000fe200000010ff */
[----:B------:R-:W-:Y:S01]  /*95b0*/  FFMA R27, R71, R3, R27 ;  /* 0x00000003471b7223 */ /* 0x000fe2000000001b */
[----:B------:R-:W-:Y:S01]  /*95c0*/  SHF.L.U32 R3, R114, 0x10, RZ ;  /* 0x0000001072037819 */ /* 0x000fe200000006ff */
[C---:B------:R-:W-:Y:S01]  /*95d0*/  FMUL R29, R68.reuse, R47 ;  /* 0x0000002f441d7220 */ /* 0x040fe20000400000 */
[----:B------:R-:W-:Y:S01]  /*95e0*/  F2FP.BF16.F32.PACK_AB R15, R25, R24 ;  /* 0x00000018190f723e */ /* 0x000fe200000010ff */
[----:B------:R-:W-:Y:S01]  /*95f0*/  FMUL R30, R68, R48 ;  /* 0x00000030441e7220 */ /* 0x000fe20000400000 */
[C---:B------:R-:W-:Y:S01]  /*9600*/  SHF.L.U32 R5, R131.reuse, 0x10, RZ ;  /* 0x0000001083057819 */ /* 0x040fe200000006ff */
[----:B------:R3:W-:Y:S01]  /*9610*/  STS.128 [R161+0x4400], R8 ;  /* 0x00440008a1007388 */ /* 0x0007e20000000c00 */
[----:B------:R-:W-:Y:S01]  /*9620*/  LOP3.LUT R6, R131, 0xffff0000, RZ, 0xc0, !PT ;  /* 0xffff000083067812 */ /* 0x000fe200078ec0ff */
[C---:B------:R-:W-:Y:S01]  /*9630*/  FFMA R28, R71.reuse, R4, R28 ;  /* 0x00000004471c7223 */ /* 0x040fe2000000001c */
[----:B------:R-:W-:Y:S01]  /*9640*/  LOP3.LUT R4, R114, 0xffff0000, RZ, 0xc0, !PT ;  /* 0xffff000072047812 */ /* 0x000fe200078ec0ff */
[----:B------:R-:W-:Y:S01]  /*9650*/  FFMA R29, R71, R0, R29 ;  /* 0x00000000471d7223 */ /* 0x000fe2000000001d */
[----:B------:R-:W-:Y:S01]  /*9660*/  SHF.L.U32 R0, R115, 0x10, RZ ;  /* 0x0000001073007819 */ /* 0x000fe200000006ff */
[----:B------:R-:W-:Y:S01]  /*9670*/  FMUL R31, R68, R49 ;  /* 0x00000031441f7220 */ /* 0x000fe20000400000 */
[----:B------:R-:W-:Y:S01]  /*9680*/  FFMA R30, R71, R3, R30 ;  /* 0x00000003471e7223 */ /* 0x000fe2000000001e */
[----:B------:R-:W-:Y:S01]  /*9690*/  LOP3.LUT R3, R115, 0xffff0000, RZ, 0xc0, !PT ;  /* 0xffff000073037812 */ /* 0x000fe200078ec0ff */
[----:B------:R4:W-:Y:S01]  /*96a0*/  STS.128 [R149+0x4400], R12 ;  /* 0x0044000c95007388 */ /* 0x0009e20000000c00 */
[C---:B------:R-:W-:Y:S01]  /*96b0*/  FFMA R31, R71.reuse, R4, R31 ;  /* 0x00000004471f7223 */ /* 0x040fe2000000001f */
[C---:B------:R-:W-:Y:S01]  /*96c0*/  LOP3.LUT R4, R120.reuse, 0xffff0000, RZ, 0xc0, !PT ;  /* 0xffff000078047812 */ /* 0x040fe200078ec0ff */
[C---:B------:R-:W-:Y:S01]  /*96d0*/  FFMA R32, R71.reuse, R0, R32 ;  /* 0x0000000047207223 */ /* 0x040fe20000000020 */
[----:B------:R-:W-:Y:S01]  /*96e0*/  SHF.L.U32 R0, R120, 0x10, RZ ;  /* 0x0000001078007819 */ /* 0x000fe200000006ff */
[----:B------:R-:W-:Y:S01]  /*96f0*/  FFMA R33, R71, R3, R33 ;  /* 0x0000000347217223 */ /* 0x000fe20000000021 */
[----:B------:R-:W-:Y:S01]  /*9700*/  SHF.L.U32 R3, R121, 0x10, RZ ;  /* 0x0000001079037819 */ /* 0x000fe200000006ff */
[C---:B------:R-:W-:Y:S01]  /*9710*/  FMUL R35, R68.reuse, R53 ;  /* 0x0000003544237220 */ /* 0x040fe20000400000 */
[----:B------:R-:W-:Y:S01]  /*9720*/  FMUL R36, R68, R54 ;  /* 0x0000003644247220 */ /* 0x000fe20000400000 */
[----:B------:R-:W-:Y:S01]  /*9730*/  FFMA R34, R71, R0, R34 ;  /* 0x0000000047227223 */ /* 0x000fe20000000022 */
[----:B------:R-:W-:Y:S01]  /*9740*/  LOP3.LUT R0, R121, 0xffff0000, RZ, 0xc0, !PT ;  /* 0xffff000079007812 */ /* 0x000fe200078ec0ff */
[----:B------:R-:W-:Y:S01]  /*9750*/  FFMA R35, R71, R4, R35 ;  /* 0x0000000447237223 */ /* 0x000fe20000000023 */
[----:B------:R-:W-:Y:S01]  /*9760*/  SHF.L.U32 R4, R123, 0x10, RZ ;  /* 0x000000107b047819 */ /* 0x000fe200000006ff */
[C---:B------:R-:W-:Y:S01]  /*9770*/  FFMA R36, R71.reuse, R3, R36 ;  /* 0x0000000347247223 */ /* 0x040fe20000000024 */
[----:B------:R-:W-:Y:S01]  /*9780*/  SHF.L.U32 R3, R122, 0x10, RZ ;  /* 0x000000107a037819 */ /* 0x000fe200000006ff */
[C---:B------:R-:W-:Y:S01]  /*9790*/  FMUL R37, R68.reuse, R55 ;  /* 0x0000003744257220 */ /* 0x040fe20000400000 */
[C---:B------:R-:W-:Y:S01]  /*97a0*/  FMUL R42, R68.reuse, R60 ;  /* 0x0000003c442a7220 */ /* 0x040fe20000400000 */
[C---:B------:R-:W-:Y:S01]  /*97b0*/  FMUL R43, R68.reuse, R61 ;  /* 0x0000003d442b7220 */ /* 0x040fe20000400000 */
[----:B------:R-:W-:Y:S01]  /*97c0*/  FMUL R44, R68, R62 ;  /* 0x0000003e442c7220 */ /* 0x000fe20000400000 */
[C---:B------:R-:W-:Y:S01]  /*97d0*/  FFMA R37, R71.reuse, R0, R37 ;  /* 0x0000000047257223 */ /* 0x040fe20000000025 */
[----:B------:R-:W-:Y:S01]  /*97e0*/  LOP3.LUT R0, R122, 0xffff0000, RZ, 0xc0, !PT ;  /* 0xffff00007a007812 */ /* 0x000fe200078ec0ff */
[----:B------:R-:W-:Y:S01]  /*97f0*/  FFMA R38, R71, R3, R38 ;  /* 0x0000000347267223 */ /* 0x000fe20000000026 */
[----:B------:R-:W-:Y:S01]  /*9800*/  LOP3.LUT R3, R123, 0xffff0000, RZ, 0xc0, !PT ;  /* 0xffff00007b037812 */ /* 0x000fe200078ec0ff */
[----:B------:R-:W-:Y:S01]  /*9810*/  FMUL R45, R68, R63 ;  /* 0x0000003f442d7220 */ /* 0x000fe20000400000 */
[----:B---3--:R-:W-:Y:S01]  /*9820*/  F2FP.BF16.F32.PACK_AB R8, R27, R26 ;  /* 0x0000001a1b08723e */ /* 0x008fe200000010ff */
[C---:B------:R-:W-:Y:S01]  /*9830*/  FFMA R39, R71.reuse, R0, R39 ;  /* 0x0000000047277223 */ /* 0x040fe20000000027 */
[C---:B------:R-:W-:Y:S01]  /*9840*/  SHF.L.U32 R0, R128.reuse, 0x10, RZ ;  /* 0x0000001080007819 */ /* 0x040fe200000006ff */
[----:B------:R-:W-:Y:S01]  /*9850*/  FFMA R40, R71, R4, R40 ;  /* 0x0000000447287223 */ /* 0x000fe20000000028 */
[----:B------:R-:W-:Y:S01]  /*9860*/  SHF.L.U32 R4, R129, 0x10, RZ ;  /* 0x0000001081047819 */ /* 0x000fe200000006ff */
[C---:B------:R-:W-:Y:S01]  /*9870*/  FFMA R41, R71.reuse, R3, R41 ;  /* 0x0000000347297223 */ /* 0x040fe20000000029 */
[----:B------:R-:W-:Y:S01]  /*9880*/  LOP3.LUT R3, R128, 0xffff0000, RZ, 0xc0, !PT ;  /* 0xffff000080037812 */ /* 0x000fe200078ec0ff */
[----:B------:R-:W-:Y:S01]  /*9890*/  FFMA R42, R71, R0, R42 ;  /* 0x00000000472a7223 */ /* 0x000fe2000000002a */
[----:B------:R-:W-:Y:S01]  /*98a0*/  F2FP.BF16.F32.PACK_AB R9, R29, R28 ;  /* 0x0000001c1d09723e */ /* 0x000fe200000010ff */
[C---:B------:R-:W-:Y:S01]  /*98b0*/  FMUL R46, R68.reuse, R64 ;  /* 0x00000040442e7220 */ /* 0x040fe20000400000 */
[----:B------:R-:W-:Y:S01]  /*98c0*/  F2FP.BF16.F32.PACK_AB R10, R31, R30 ;  /* 0x0000001e1f0a723e */ /* 0x000fe200000010ff */
[----:B------:R-:W-:Y:S01]  /*98d0*/  FFMA R43, R71, R3, R43 ;  /* 0x00000003472b7223 */ /* 0x000fe2000000002b */
[----:B------:R-:W-:Y:S01]  /*98e0*/  F2FP.BF16.F32.PACK_AB R11, R33, R32 ;  /* 0x00000020210b723e */ /* 0x000fe200000010ff */
[----:B------:R-:W-:Y:S01]  /*98f0*/  FFMA R44, R71, R4, R44 ;  /* 0x00000004472c7223 */ /* 0x000fe2000000002c */
[----:B------:R-:W-:Y:S01]  /*9900*/  LOP3.LUT R0, R129, 0xffff0000, RZ, 0xc0, !PT ;  /* 0xffff000081007812 */ /* 0x000fe200078ec0ff */
[----:B------:R-:W-:Y:S01]  /*9910*/  FMUL R47, R68, R65 ;  /* 0x00000041442f7220 */ /* 0x000fe20000400000 */
[C---:B------:R-:W-:Y:S01]  /*9920*/  SHF.L.U32 R3, R130.reuse, 0x10, RZ ;  /* 0x0000001082037819 */ /* 0x040fe200000006ff */
[----:B------:R-:W-:Y:S01]  /*9930*/  STS.128 [R160+0x4400], R8 ;  /* 0x00440008a0007388 */ /* 0x000fe20000000c00 */
[----:B------:R-:W-:Y:S01]  /*9940*/  LOP3.LUT R4, R130, 0xffff0000, RZ, 0xc0, !PT ;  /* 0xffff000082047812 */ /* 0x000fe200078ec0ff */
[C---:B------:R-:W-:Y:S01]  /*9950*/  FMUL R48, R68.reuse, R66 ;  /* 0x0000004244307220 */ /* 0x040fe20000400000 */
[----:B------:R-:W-:Y:S01]  /*9960*/  FFMA R45, R71, R0, R45 ;  /* 0x00000000472d7223 */ /* 0x000fe2000000002d */
[----:B------:R-:W-:Y:S01]  /*9970*/  FMUL R49, R68, R67 ;  /* 0x0000004344317220 */ /* 0x000fe20000400000 */
[----:B----4-:R-:W-:Y:S01]  /*9980*/  F2FP.BF16.F32.PACK_AB R12, R35, R34 ;  /* 0x00000022230c723e */ /* 0x010fe200000010ff */
[----:B------:R-:W-:Y:S01]  /*9990*/  FFMA R46, R71, R3, R46 ;  /* 0x00000003472e7223 */ /* 0x000fe2000000002e */
[----:B------:R-:W-:Y:S01]  /*99a0*/  F2FP.BF16.F32.PACK_AB R13, R37, R36 ;  /* 0x00000024250d723e */ /* 0x000fe200000010ff */
[----:B------:R-:W-:Y:S01]  /*99b0*/  FFMA R47, R71, R4, R47 ;  /* 0x00000004472f7223 */ /* 0x000fe2000000002f */
[----:B------:R-:W-:Y:S01]  /*99c0*/  F2FP.BF16.F32.PACK_AB R14, R39, R38 ;  /* 0x00000026270e723e */ /* 0x000fe200000010ff */
[----:B------:R-:W-:Y:S01]  /*99d0*/  FFMA R48, R71, R5, R48 ;  /* 0x0000000547307223 */ /* 0x000fe20000000030 */
[----:B------:R-:W-:Y:S01]  /*99e0*/  F2FP.BF16.F32.PACK_AB R15, R41, R40 ;  /* 0x00000028290f723e */ /* 0x000fe200000010ff */
[----:B------:R-:W-:Y:S01]  /*99f0*/  FFMA R49, R71, R6, R49 ;  /* 0x0000000647317223 */ /* 0x000fe20000000031 */
[----:B------:R-:W-:Y:S02]  /*9a00*/  F2FP.BF16.F32.PACK_AB R4, R43, R42 ;  /* 0x0000002a2b04723e */ /* 0x000fe400000010ff */
[----:B------:R-:W-:Y:S01]  /*9a10*/  F2FP.BF16.F32.PACK_AB R5, R45, R44 ;  /* 0x0000002c2d05723e */ /* 0x000fe200000010ff */
[----:B------:R-:W-:Y:S01]  /*9a20*/  STS.128 [R159+0x4400], R12 ;  /* 0x0044000c9f007388 */ /* 0x000fe20000000c00 */
[----:B------:R-:W-:Y:S02]  /*9a30*/  F2FP.BF16.F32.PACK_AB R6, R47, R46 ;  /* 0x0000002e2f06723e */ /* 0x000fe400000010ff */
[----:B------:R-:W-:Y:S02]  /*9a40*/  F2FP.BF16.F32.PACK_AB R7, R49, R48 ;  /* 0x000000303107723e */ /* 0x000fe400000010ff */
[----:B------:R-:W-:Y:S02]  /*9a50*/  MOV R0, UR52 ;  /* 0x0000003400007c02 */ /* 0x000fe40008000f00 */
[----:B------:R-:W-:Y:S01]  /*9a60*/  @P6 SHF.L.U32 R3, R151, 0x1f, RZ ;  /* 0x0000001f97036819 */ /* 0x000fe200000006ff */
[----:B------:R3:W-:Y:S01]  /*9a70*/  STS.128 [R158+0x4400], R4 ;  /* 0x004400049e007388 */ /* 0x0007e20000000c00 */
[----:B------:R-:W-:Y:S04]  /*9a80*/  @P6 LEA R0, R0, UR46, 0x3 ;  /* 0x0000002e00006c11 */ /* 0x000fe8000f8e18ff */
[----:B------:R-:W-:Y:S01]  /*9a90*/  @P6 IADD3 R0, PT, PT, R0, 0xb0, RZ ;  /* 0x000000b000006810 */ /* 0x000fe20007ffe0ff */
[----:B------:R-:W-:Y:S01]  /*9aa0*/  @!PT LDS RZ, [RZ] ;  /* 0x00000000fffff984 */ /* 0x000fe20000000800 */
[----:B------:R-:W-:Y:S01]  /*9ab0*/  @!PT LDS RZ, [RZ] ;  /* 0x00000000fffff984 */ /* 0x000fe20000000800 */
[----:B------:R-:W-:Y:S01]  /*9ac0*/  @!PT LDS RZ, [RZ] ;  /* 0x00000000fffff984 */ /* 0x000fe20000000800 */
[----:B------:R-:W-:Y:S01]  /*9ad0*/  @!PT LDS RZ, [RZ] ;  /* 0x00000000fffff984 */ /* 0x000fe20000000800 */
[----:B------:R4:W-:Y:S06]  /*9ae0*/  MEMBAR.ALL.CTA ;  /* 0x0000000000007992 */ /* 0x0009ec0000008000 */
[----:B----4-:R-:W4:Y:S01]  /*9af0*/  FENCE.VIEW.ASYNC.S ;  /* 0x00000000000073c6 */ /* 0x010f220000000000 */
[----:B-1----:R-:W-:Y:S02]  /*9b00*/  @P6 PRMT R0, R165, 0x654, R0 ;  /* 0x00000654a5006816 */ /* 0x002fe40000000000 */
[----:B---3--:R-:W-:Y:S01]  /*9b10*/  LEA R7, R74, UR46, 0x3 ;  /* 0x0000002e4a077c11 */ /* 0x008fe2000f8e18ff */
[----:B----4-:R-:W-:Y:S06]  /*9b20*/  BAR.SYNC.DEFER_BLOCKING 0x1, 0x80 ;  /* 0x0042000000007b1d */ /* 0x010fec0000010000 */
[----:B------:R-:W-:Y:S05]  /*9b30*/  @P0 BRA `(.L_x_133) ;  /* 0x0000000000280947 */ /* 0x000fea0003800000 */
[----:B------:R-:W1:Y:S01]  /*9b40*/  LDCU.64 UR6, c[0x0][0x348] ;  /* 0x00006900ff0677ac */ /* 0x000e620008000a00 */
[----:B------:R-:W-:Y:S02]  /*9b50*/  UIADD3 UR9, UPT, UPT, UR53, UR39, URZ ;  /* 0x0000002735097290 */ /* 0x000fe4000fffe0ff */
[----:B------:R-:W-:Y:S01]  /*9b60*/  UIADD3 UR8, UPT, UPT, UR46, 0x4400, URZ ;  /* 0x000044002e087890 */ /* 0x000fe2000fffe0ff */
[----:B------:R-:W-:Y:S01]  /*9b70*/  UMOV UR10, UR50 ;  /* 0x00000032000a7c82 */ /* 0x000fe20008000000 */
[----:B------:R-:W-:Y:S01]  /*9b80*/  UMOV UR11, UR44 ;  /* 0x0000002c000b7c82 */ /* 0x000fe20008000000 */
[----:B-1----:R-:W-:Y:S04]  /*9b90*/  UIADD3 UR4, UP0, UPT, UR6, 0xa80, URZ ;  /* 0x00000a8006047890 */ /* 0x002fe8000ff1e0ff */
[----:B------:R-:W-:Y:S09]  /*9ba0*/  UIADD3.X UR5, UPT, UPT, URZ, UR7, URZ, UP0, !UPT ;  /* 0x00000007ff057290 */ /* 0x000ff200087fe4ff */
[----:B------:R1:W-:Y:S01]  /*9bb0*/  UTMASTG.3D [UR8], [UR4] ;  /* 0x00000008040073b5 */ /* 0x0003e20008010000 */
[----:B------:R0:W-:Y:S01]  /*9bc0*/  UTMACMDFLUSH ;  /* 0x00000000000079b7 */ /* 0x0001e20000000000 */
[----:B-1----:R-:W-:Y:S04]  /*9bd0*/  DEPBAR.LE SB0, 0x1 ;  /* 0x000080400000791a */ /* 0x002fe80000000000 */
.L_x_133:
[----:B------:R-:W-:Y:S05]  /*9be0*/  BSYNC.RECONVERGENT B0 ;  /* 0x0000000000007941 */ /* 0x000fea0003800200 */
.L_x_132:
[----:B------:R-:W-:Y:S01]  /*9bf0*/  BAR.SYNC.DEFER_BLOCKING 0x1, 0x80 ;  /* 0x0042000000007b1d */ /* 0x000fe20000010000 */
[----:B------:R-:W-:Y:S02]  /*9c00*/  UIADD3 UR5, UPT, UPT, UR52, 0x1, URZ ;  /* 0x0000000134057890 */ /* 0x000fe4000fffe0ff */
[----:B------:R-:W-:Y:S02]  /*9c10*/  UISETP.NE.AND UP0, UPT, UR38, URZ, UPT ;  /* 0x000000ff2600728c */ /* 0x000fe4000bf05270 */
[----:B------:R-:W-:Y:S04]  /*9c20*/  UISETP.NE.AND UP1, UPT, UR5, 0x4, UPT ;  /* 0x000000040500788c */ /* 0x000fe8000bf25270 */
[----:B------:R-:W-:Y:S01]  /*9c30*/  USEL UR47, UR5, URZ, UP1 ;  /* 0x000000ff052f7287 */ /* 0x000fe20008800000 */
[----:B------:R1:W-:Y:S01]  /*9c40*/  @P6 SYNCS.ARRIVE.TRANS64.RED.A1T0 RZ, [R0+URZ], RZ ;  /* 0x000000ff00ff69a7 */ /* 0x0003e200081004ff */
[----:B------:R-:W-:Y:S01]  /*9c50*/  UMOV UR4, 0x40 ;  /* 0x0000004000047882 */ /* 0x000fe20000000000 */
[----:B------:R-:W-:Y:S01]  /*9c60*/  BSSY B1, `(.L_x_134) ;  /* 0x0000021000017945 */ /* 0x000fe20003800000 */
[----:B------:R-:W-:Y:S01]  /*9c70*/  USEL UR39, UR4, 0x80, !UP0 ;  /* 0x0000008004277887 */ /* 0x000fe2000c000000 */
[----:B------:R-:W3:Y:S02]  /*9c80*/  @P6 SYNCS.PHASECHK.TRANS64.TRYWAIT P0, [R7+URZ+0x90], R3 ;  /* 0x00009003070065a7 */ /* 0x000ee400080011ff */
[----:B---3--:R-:W-:Y:S01]  /*9c90*/  @P6 SEL R86, RZ, 0x1, !P0 ;  /* 0x00000001ff566807 */ /* 0x008fe20004000000 */
[----:B-1----:R-:W-:Y:S08]  /*9ca0*/  @!P6 BRA `(.L_x_135) ;  /* 0x000000000070e947 */ /* 0x002ff00003800000 */
        /* <DEDUP_REMOVED lines=9> */
[----:B------:R-:W-:Y:S04]  /*9d40*/  SHF.L.U32 R6, R151, 0x1f, RZ ;  /* 0x0000001f97067819 */ /* 0x000fe800000006ff */
[----:B------:R-:W1:Y:S02]  /*9d50*/  SYNCS.PHASECHK.TRANS64.TRYWAIT P0, [R7+URZ+0x90], R6 ;  /* 0x00009006070075a7 */ /* 0x000e6400080011ff */
[----:B-1----:R-:W-:Y:S05]  /*9d60*/  @!P0 BRA `(.L_x_138) ;  /* 0x0000003800008947 */ /* 0x002fea0003800000 */
.L_x_137:
[----:B------:R-:W-:Y:S05]  /*9d70*/  BSYNC B0 ;  /* 0x0000000000007941 */ /* 0x000fea0003800000 */
.L_x_136:
[----:B------:R-:W-:Y:S01]  /*9d80*/  ISETP.NE.AND P0, PT, R87, RZ, PT ;  /* 0x000000ff5700720c */ /* 0x000fe20003f05270 */
[----:B------:R-:W-:Y:S11]  /*9d90*/  VIADD R74, R74, 0x1 ;  /* 0x000000014a4a7836 */ /* 0x000ff60000000000 */
[----:B------:R-:W-:Y:S01]  /*9da0*/  @!UPT UIADD3 URZ, UPT, UPT, URZ, URZ, URZ ;  /* 0x000000fffffff290 */ /* 0x000fe2000fffe0ff */
[----:B------:R3:W4:Y:S01]  /*9db0*/  @P0 LDS.128 R76, [R5+UR46+0x400] ;  /* 0x0004002e054c0984 */ /* 0x0007220008000c00 */
[C---:B-1----:R-:W-:Y:S03]  /*9dc0*/  @P0 IADD3 R6, PT, PT, R85.reuse, R3, RZ ;  /* 0x0000000355060210 */ /* 0x042fe60007ffe0ff */
[----:B------:R1:W2:Y:S04]  /*9dd0*/  @P0 LDS.128 R80, [R4+0x400] ;  /* 0x0004000004500984 */ /* 0x0002a80000000c00 */
[----:B------:R5:W2:Y:S04]  /*9de0*/  @P0 LDS.128 R88, [R3+0x400] ;  /* 0x0004000003580984 */ /* 0x000aa80000000c00 */
[----:B------:R2:W2:Y:S04]  /*9df0*/  @P0 LDS.128 R96, [R6+0x400] ;  /* 0x0004000006600984 */ /* 0x0004a80000000c00 */
[----:B------:R2:W2:Y:S01]  /*9e00*/  @P0 LDS.128 R104, [R0+0x400] ;  /* 0x0004000000680984 */ /* 0x0004a20000000c00 */
[--C-:B---3--:R-:W-:Y:S02]  /*9e10*/  @P0 IMAD.IADD R5, R84, 0x1, R0.reuse ;  /* 0x0000000154050824 */ /* 0x108fe400078e0200 */
[C---:B-1----:R-:W-:Y:S03]  /*9e20*/  @P0 IMAD.IADD R4, R85.reuse, 0x1, R0 ;  /* 0x0000000155040824 */ /* 0x042fe600078e0200 */
[----:B------:R1:W3:Y:S01]  /*9e30*/  @P0 LDS.128 R120, [R5+0x400] ;  /* 0x0004000005780984 */ /* 0x0002e20000000c00 */
[----:B-----5:R-:W-:Y:S03]  /*9e40*/  @P0 IADD3 R3, PT, PT, R85, R5, RZ ;  /* 0x0000000555030210 */ /* 0x020fe60007ffe0ff */
[----:B------:R1:W1:Y:S04]  /*9e50*/  @P0 LDS.128 R112, [R4+0x400] ;  /* 0x0004000004700984 */ /* 0x0002680000000c00 */
[----:B------:R1:W1:Y:S02]  /*9e60*/  @P0 LDS.128 R128, [R3+0x400] ;  /* 0x0004000003800984 */ /* 0x0002640000000c00 */
.L_x_135:
[----:B------:R-:W-:Y:S05]  /*9e70*/  BSYNC B1 ;  /* 0x0000000000017941 */ /* 0x000fea0003800000 */
.L_x_134:
[----:B------:R-:W-:Y:S05]  /*9e80*/  VIADD R16, R69, UR39 ;  /* 0x0000002745107c36 */ /* 0x000fea0008000000 */
[----:B--2---:R-:W-:Y:S04]  /*9e90*/  SHF.R.U32.HI R0, RZ, 0x15, R16 ;  /* 0x00000015ff007819 */ /* 0x004fe80000011610 */
[----:B------:R-:W-:Y:S11]  /*9ea0*/  LOP3.LUT P0, RZ, R0, 0x3, R143, 0x48, !PT ;  /* 0x0000000300ff7812 */ /* 0x000ff6000780488f */
[----:B------:R-:W-:Y:S02]  /*9eb0*/  @!UPT UIADD3 URZ, UPT, UPT, URZ, URZ, URZ ;  /* 0x000000fffffff290 */ /* 0x000fe4000fffe0ff */
[----:B------:R-:W-:Y:S05]  /*9ec0*/  @!P0 BRA `(.L_x_139) ;  /* 0x0000000000408947 */ /* 0x000fea0003800000 */
[----:B------:R-:W1:Y:S01]  /*9ed0*/  LDCU.64 UR8, c[0x4][0x70] ;  /* 0x01000e00ff0877ac */ /* 0x000e620008000a00 */
[----:B------:R-:W-:Y:S01]  /*9ee0*/  MOV R15, 0x0 ;  /* 0x00000000000f7802 */ /* 0x000fe20000000f00 */
[----:B------:R-:W-:Y:S02]  /*9ef0*/  HFMA2 R12, -RZ, RZ, 0, 5.9604644775390625e-08 ;  /* 0x00000001ff0c7431 */ /* 0x000fe400000001ff */
[----:B------:R-:W-:Y:S02]  /*9f00*/  IMAD.MOV.U32 R8, RZ, RZ, 0x192 ;  /* 0x00000192ff087424 */ /* 0x000fe400078e00ff */
[----:B------:R-:W-:Y:S01]  /*9f10*/  IMAD.MOV.U32 R13, RZ, RZ, RZ ;  /* 0x000000ffff0d7224 */ /* 0x000fe200078e00ff */
[----:B------:R-:W2:Y:S01]  /*9f20*/  LDCU.64 UR6, c[0x4][0x78] ;  /* 0x01000f00ff0677ac */ /* 0x000ea20008000a00 */
[----:B------:R-:W3:Y:S01]  /*9f30*/  LDC.64 R14, c[0x4][R15] ;  /* 0x010000000f0e7b82 */ /* 0x000ee20000000a00 */
[----:B------:R-:W5:Y:S01]  /*9f40*/  LDCU.64 UR4, c[0x4][0x10] ;  /* 0x01000200ff0477ac */ /* 0x000f620008000a00 */
[----:B-1----:R-:W-:Y:S01]  /*9f50*/  MOV R5, UR9 ;  /* 0x0000000900057c02 */ /* 0x002fe20008000f00 */
[----:B------:R-:W-:Y:S01]  /*9f60*/  IMAD.U32 R4, RZ, RZ, UR8 ;  /* 0x00000008ff047e24 */ /* 0x000fe2000f8e00ff */
[----:B--2---:R-:W-:Y:S01]  /*9f70*/  MOV R7, UR7 ;  /* 0x0000000700077c02 */ /* 0x004fe20008000f00 */
[----:B------:R-:W-:Y:S01]  /*9f80*/  IMAD.U32 R6, RZ, RZ, UR6 ;  /* 0x00000006ff067e24 */ /* 0x000fe2000f8e00ff */
[----:B-----5:R-:W-:Y:S01]  /*9f90*/  MOV R11, UR5 ;  /* 0x00000005000b7c02 */ /* 0x020fe20008000f00 */
[----:B------:R-:W-:Y:S02]  /*9fa0*/  IMAD.U32 R10, RZ, RZ, UR4 ;  /* 0x00000004ff0a7e24 */ /* 0x000fe4000f8e00ff */
[----:B------:R-:W-:Y:S07]  /*9fb0*/  LEPC R20, `(.L_x_139) ;  /* 0x000000001014794e */ /* 0x000fee0000000000 */
[----:B---34-:R-:W-:Y:S05]  /*9fc0*/  CALL.ABS.NOINC R14 ;  /* 0x000000000e007343 */ /* 0x018fea0003c00000 */
.L_x_139:
[----:B----4-:R-:W-:Y:S01]  /*9fd0*/  SHF.L.U32 R70, R76, 0x10, RZ ;  /* 0x000000104c467819 */ /* 0x010fe200000006ff */
[----:B------:R-:W-:Y:S05]  /*9fe0*/  WARPSYNC.ALL ;  /* 0x0000000000007948 */ /* 0x000fea0003800000 */
[----:B------:R-:W-:Y:S01]  /*9ff0*/  R2UR UR4, R16 ;  /* 0x00000000100472ca */ /* 0x000fe200000e0000 */
[----:B------:R-:W-:Y:S01]  /*a000*/  BSSY.RECONVERGENT B0, `(.L_x_140) ;  /* 0x0000103000007945 */ /* 0x000fe20003800200 */
[----:B------:R-:W-:Y:S02]  /*a010*/  LOP3.LUT R72, R79, 0xffff0000, RZ, 0xc0, !PT ;  /* 0xffff00004f487812 */ /* 0x000fe400078ec0ff */
[----:B------:R-:W-:Y:S02]  /*a020*/  ISETP.NE.AND P6, PT, R157, RZ, PT ;  /* 0x000000ff9d00720c */ /* 0x000fe40003fc5270 */
[----:B------:R-:W-:Y:S07]  /*a030*/  ISETP.NE.AND P0, PT, R154, RZ, PT ;  /* 0x000000ff9a00720c */ /* 0x000fee0003f05270 */
[----:B-1----:R-:W1:Y:S02]  /*a040*/  LDTM.x64 R4, tmem[UR4] ;  /* 0x00000004000479ee */ /* 0x002e640008340000 */
[----:B-1----:R-:W-:Y:S01]  /*a050*/  FMUL R0, R68, R4 ;  /* 0x0000000444007220 */ /* 0x002fe20000400000 */
[----:B------:R-:W-:Y:S01]  /*a060*/  LOP3.LUT R4, R76, 0xffff0000, RZ, 0xc0, !PT ;  /* 0xffff00004c047812 */ /* 0x000fe200078ec0ff */
[C---:B------:R-:W-:Y:S01]  /*a070*/  FMUL R3, R68.reuse, R5 ;  /* 0x0000000544037220 */ /* 0x040fe20000400000 */
[----:B------:R-:W-:Y:S01]  /*a080*/  SHF.L.U32 R5, R77, 0x10, RZ ;  /* 0x000000104d057819 */ /* 0x000fe200000006ff */
[----:B------:R-:W-:Y:S01]  /*a090*/  FFMA R0, R71, R70, R0 ;  /* 0x0000004647007223 */ /* 0x000fe20000000000 */
[----:B------:R-:W-:Y:S01]  /*a0a0*/  LOP3.LUT R70, R77, 0xffff0000, RZ, 0xc0, !PT ;  /* 0xffff00004d467812 */ /* 0x000fe200078ec0ff */
[C---:B------:R-:W-:Y:S01]  /*a0b0*/  FMUL R6, R68.reuse, R6 ;  /* 0x0000000644067220 */ /* 0x040fe20000400000 */
[C---:B------:R-:W-:Y:S01]  /*a0c0*/  FFMA R3, R71.reuse, R4, R3 ;  /* 0x0000000447037223 */ /* 0x040fe20000000003 */
[C---:B------:R-:W-:Y:S01]  /*a0d0*/  FMUL R7, R68.reuse, R7 ;  /* 0x0000000744077220 */ /* 0x040fe20000400000 */
[----:B------:R-:W-:Y:S01]  /*a0e0*/  FMUL R4, R68, R8 ;  /* 0x0000000844047220 */ /* 0x000fe20000400000 */
[C---:B------:R-:W-:Y:S01]  /*a0f0*/  LOP3.LUT R8, R78.reuse, 0xffff0000, RZ, 0xc0, !PT ;  /* 0xffff00004e087812 */ /* 0x040fe200078ec0ff */
[C---:B------:R-:W-:Y:S01]  /*a100*/  FFMA R6, R71.reuse, R5, R6 ;  /* 0x0000000547067223 */ /* 0x040fe20000000006 */
[----:B------:R-:W-:Y:S01]  /*a110*/  SHF.L.U32 R5, R78, 0x10, RZ ;  /* 0x000000104e057819 */ /* 0x000fe200000006ff */
[----:B------:R-:W-:Y:S01]  /*a120*/  FFMA R7, R71, R70, R7 ;  /* 0x0000004647077223 */ /* 0x000fe20000000007 */
[----:B------:R-:W-:Y:S01]  /*a130*/  F2FP.BF16.F32.PACK_AB R92, R3, R0 ;  /* 0x00000000035c723e */ /* 0x000fe200000010ff */
[----:B------:R-:W-:Y:S01]  /*a140*/  FMUL R0, R68, R9 ;  /* 0x0000000944007220 */ /* 0x000fe20000400000 */
[----:B------:R-:W-:Y:S01]  /*a150*/  SHF.L.U32 R70, R79, 0x10, RZ ;  /* 0x000000104f467819 */ /* 0x000fe200000006ff */
[----:B------:R-:W-:Y:S01]  /*a160*/  FFMA R4, R71, R5, R4 ;  /* 0x0000000547047223 */ /* 0x000fe20000000004 */
[----:B------:R-:W-:Y:S01]  /*a170*/  F2FP.BF16.F32.PACK_AB R93, R7, R6 ;  /* 0x00000006075d723e */ /* 0x000fe200000010ff */
[C---:B------:R-:W-:Y:S01]  /*a180*/  FFMA R0, R71.reuse, R8, R0 ;  /* 0x0000000847007223 */ /* 0x040fe20000000000 */
[----:B------:R-:W-:Y:S01]  /*a190*/  SHF.L.U32 R8, R80, 0x10, RZ ;  /* 0x0000001050087819 */ /* 0x000fe200000006ff */
[----:B------:R-:W-:Y:S01]  /*a1a0*/  FMUL R3, R68, R10 ;  /* 0x0000000a44037220 */ /* 0x000fe20000400000 */
[----:B------:R-:W-:Y:S01]  /*a1b0*/  LOP3.LUT R9, R80, 0xffff0000, RZ, 0xc0, !PT ;  /* 0xffff000050097812 */ /* 0x000fe200078ec0ff */
[----:B------:R-:W-:Y:S01]  /*a1c0*/  FMUL R5, R68, R11 ;  /* 0x0000000b44057220 */ /* 0x000fe20000400000 */
[----:B------:R-:W-:Y:S01]  /*a1d0*/  F2FP.BF16.F32.PACK_AB R94, R0, R4 ;  /* 0x00000004005e723e */ /* 0x000fe200000010ff */
[C---:B------:R-:W-:Y:S01]  /*a1e0*/  FMUL R6, R68.reuse, R12 ;  /* 0x0000000c44067220 */ /* 0x040fe20000400000 */
[C---:B------:R-:W-:Y:S01]  /*a1f0*/  FMUL R7, R68.reuse, R13 ;  /* 0x0000000d44077220 */ /* 0x040fe20000400000 */
[----:B------:R-:W-:Y:S01]  /*a200*/  FFMA R3, R71, R70, R3 ;  /* 0x0000004647037223 */ /* 0x000fe20000000003 */
[----:B------:R-:W-:Y:S01]  /*a210*/  SHF.L.U32 R70, R81, 0x10, RZ ;  /* 0x0000001051467819 */ /* 0x000fe200000006ff */
        /* <DEDUP_REMOVED lines=8> */
[C---:B------:R-:W-:Y:S01]  /*a2a0*/  FMUL R44, R68.reuse, R54 ;  /* 0x00000036442c7220 */ /* 0x040fe20000400000 */
[C---:B------:R-:W-:Y:S01]  /*a2b0*/  FMUL R54, R68.reuse, R64 ;  /* 0x0000004044367220 */ /* 0x040fe20000400000 */
[----:B------:R-:W-:Y:S01]  /*a2c0*/  F2FP.BF16.F32.PACK_AB R64, R7, R6 ;  /* 0x000000060740723e */ /* 0x000fe200000010ff */
[----:B------:R-:W-:Y:S01]  /*a2d0*/  STS.128 [R164+UR46+0x8400], R92 ;  /* 0x0084005ca4007988 */ /* 0x000fe20008000c2e */
[----:B------:R-:W-:Y:S01]  /*a2e0*/  LOP3.LUT R6, R81, 0xffff0000, RZ, 0xc0, !PT ;  /* 0xffff000051067812 */ /* 0x000fe200078ec0ff */
        /* <DEDUP_REMOVED lines=8> */
[----:B------:R-:W-:Y:S01]  /*a370*/  FMUL R48, R68, R58 ;  /* 0x0000003a44307220 */ /* 0x000fe20000400000 */
[----:B------:R-:W-:Y:S01]  /*a380*/  LOP3.LUT R58, R82, 0xffff0000, RZ, 0xc0, !PT ;  /* 0xffff0000523a7812 */ /* 0x000fe200078ec0ff */
[----:B------:R-:W-:Y:S01]  /*a390*/  FFMA R3, R71, R6, R3 ;  /* 0x0000000647037223 */ /* 0x000fe20000000003 */
[----:B------:R-:W-:Y:S01]  /*a3a0*/  LOP3.LUT R6, R99, 0xffff0000, RZ, 0xc0, !PT ;  /* 0xffff000063067812 */ /* 0x000fe200078ec0ff */
        /* <DEDUP_REMOVED lines=14> */
[----:B------:R-:W-:Y:S01]  /*a490*/  SHF.L.U32 R59, R83, 0x10, RZ ;  /* 0x00000010533b7819 */ /* 0x000fe200000006ff */
[----:B------:R-:W-:Y:S01]  /*a4a0*/  FMUL R55, R68, R65 ;  /* 0x0000004144377220 */ /* 0x000fe20000400000 */
[----:B------:R-:W-:Y:S01]  /*a4b0*/  F2FP.BF16.F32.PACK_AB R65, R3, R0 ;  /* 0x000000000341723e */ /* 0x000fe200000010ff */
[----:B------:R-:W-:Y:S01]  /*a4c0*/  FFMA R4, R71, R7, R4 ;  /* 0x0000000747047223 */ /* 0x000fe20000000004 */
[----:B------:R-:W-:Y:S01]  /*a4d0*/  SHF.L.U32 R0, R88, 0x10, RZ ;  /* 0x0000001058007819 */ /* 0x000fe200000006ff */
        /* <DEDUP_REMOVED lines=26> */
[C---:B------:R-:W-:Y:S01]  /*a680*/  FMUL R27, R68.reuse, R37 ;  /* 0x00000025441b7220 */ /* 0x040fe20000400000 */
[----:B------:R-:W-:Y:S01]  /*a690*/  FFMA R14, R71, R3, R14 ;  /* 0x00000003470e7223 */ /* 0x000fe2000000000e */
[----:B------:R-:W-:Y:S01]  /*a6a0*/  LOP3.LUT R3, R91, 0xffff0000, RZ, 0xc0, !PT ;  /* 0xffff00005b037812 */ /* 0x000fe200078ec0ff */
[C---:B------:R-:W-:Y:S01]  /*a6b0*/  FMUL R37, R68.reuse, R47 ;  /* 0x0000002f44257220 */ /* 0x040fe20000400000 */
[C---:B------:R-:W-:Y:S01]  /*a6c0*/  FMUL R47, R68.reuse, R57 ;  /* 0x00000039442f7220 */ /* 0x040fe20000400000 */
[----:B------:R-:W-:Y:S01]  /*a6d0*/  FMUL R57, R68, R67 ;  /* 0x0000004344397220 */ /* 0x000fe20000400000 */
[----:B------:R-:W-:Y:S01]  /*a6e0*/  F2FP.BF16.F32.PACK_AB R67, R9, R8 ;  /* 0x000000080943723e */ /* 0x000fe200000010ff */
[----:B------:R-:W-:Y:S01]  /*a6f0*/  FFMA R15, R71, R0, R15 ;  /* 0x00000000470f7223 */ /* 0x000fe2000000000f */
[----:B------:R-:W-:Y:S01]  /*a700*/  F2FP.BF16.F32.PACK_AB R8, R11, R10 ;  /* 0x0000000a0b08723e */ /* 0x000fe200000010ff */
[----:B------:R-:W-:Y:S01]  /*a710*/  FFMA R16, R71, R4, R16 ;  /* 0x0000000447107223 */ /* 0x000fe20000000010 */
[----:B------:R-:W-:Y:S01]  /*a720*/  F2FP.BF16.F32.PACK_AB R9, R13, R12 ;  /* 0x0000000c0d09723e */ /* 0x000fe200000010ff */
[----:B------:R-:W-:Y:S01]  /*a730*/  FFMA R17, R71, R3, R17 ;  /* 0x0000000347117223 */ /* 0x000fe20000000011 */
[----:B------:R-:W-:Y:S01]  /*a740*/  F2FP.BF16.F32.PACK_AB R10, R15, R14 ;  /* 0x0000000e0f0a723e */ /* 0x000fe200000010ff */
[----:B------:R-:W-:Y:S01]  /*a750*/  STS.128 [R163+0x8400], R64 ;  /* 0x00840040a3007388 */ /* 0x000fe20000000c00 */
[----:B------:R-:W-:Y:S01]  /*a760*/  SHF.L.U32 R0, R96, 0x10, RZ ;  /* 0x0000001060007819 */ /* 0x000fe200000006ff */
[C---:B------:R-:W-:Y:S01]  /*a770*/  FMUL R21, R68.reuse, R31 ;  /* 0x0000001f44157220 */ /* 0x040fe20000400000 */
[----:B------:R-:W-:Y:S01]  /*a780*/  F2FP.BF16.F32.PACK_AB R11, R17, R16 ;  /* 0x00000010110b723e */ /* 0x000fe200000010ff */
[----:B------:R-:W-:Y:S01]  /*a790*/  FMUL R22, R68, R32 ;  /* 0x0000002044167220 */ /* 0x000fe20000400000 */
[----:B------:R-:W-:Y:S01]  /*a7a0*/  LOP3.LUT R3, R96, 0xffff0000, RZ, 0xc0, !PT ;  /* 0xffff000060037812 */ /* 0x000fe200078ec0ff */
[----:B------:R-:W-:Y:S01]  /*a7b0*/  FFMA R18, R71, R0, R18 ;  /* 0x0000000047127223 */ /* 0x000fe20000000012 */
[C---:B------:R-:W-:Y:S01]  /*a7c0*/  SHF.L.U32 R4, R97.reuse, 0x10, RZ ;  /* 0x0000001061047819 */ /* 0x040fe200000006ff */
[----:B------:R1:W-:Y:S01]  /*a7d0*/  STS.128 [R162+0x8400], R8 ;  /* 0x00840008a2007388 */ /* 0x0003e20000000c00 */
[----:B------:R-:W-:Y:S01]  /*a7e0*/  LOP3.LUT R0, R97, 0xffff0000, RZ, 0xc0, !PT ;  /* 0xffff000061007812 */ /* 0x000fe200078ec0ff */
[C---:B------:R-:W-:Y:S01]  /*a7f0*/  FFMA R19, R71.reuse, R3, R19 ;  /* 0x0000000347137223 */ /* 0x040fe20000000013 */
[C---:B------:R-:W-:Y:S01]  /*a800*/  SHF.L.U32 R3, R98.reuse, 0x10, RZ ;  /* 0x0000001062037819 */ /* 0x040fe200000006ff */
[----:B------:R-:W-:Y:S01]  /*a810*/  FFMA R20, R71, R4, R20 ;  /* 0x0000000447147223 */ /* 0x000fe20000000014 */
[----:B------:R-:W-:Y:S01]  /*a820*/  LOP3.LUT R4, R98, 0xffff0000, RZ, 0xc0, !PT ;  /* 0xffff000062047812 */ /* 0x000fe200078ec0ff */
        /* <DEDUP_REMOVED lines=8> */
[----:B------:R-:W-:Y:S01]  /*a8b0*/  FFMA R24, R71, R5, R24 ;  /* 0x0000000547187223 */ /* 0x000fe20000000018 */
[----:B------:R-:W-:Y:S01]  /*a8c0*/  SHF.L.U32 R5, R107, 0x10, RZ ;  /* 0x000000106b057819 */ /* 0x000fe200000006ff */
[----:B------:R-:W-:Y:S01]  /*a8d0*/  FFMA R25, R71, R6, R25 ;  /* 0x0000000647197223 */ /* 0x000fe20000000019 */
[----:B------:R-:W-:Y:S01]  /*a8e0*/  LOP3.LUT R6, R107, 0xffff0000, RZ, 0xc0, !PT ;  /* 0xffff00006b067812 */ /* 0x000fe200078ec0ff */
[----:B------:R-:W-:Y:S01]  /*a8f0*/  FFMA R26, R71, R0, R26 ;  /* 0x00000000471a7223 */ /* 0x000fe2000000001a */
[----:B------:R-:W-:Y:S01]  /*a900*/  LOP3.LUT R0, R105, 0xffff0000, RZ, 0xc0, !PT ;  /* 0xffff000069007812 */ /* 0x000fe200078ec0ff */
[C---:B------:R-:W-:Y:S01]  /*a910*/  FFMA R27, R71.reuse, R3, R27 ;  /* 0x00000003471b7223 */ /* 0x040fe2000000001b */
[C---:B------:R-:W-:Y:S01]  /*a920*/  SHF.L.U32 R3, R106.reuse, 0x10, RZ ;  /* 0x000000106a037819 */ /* 0x040fe200000006ff */
        /* <DEDUP_REMOVED lines=13> */
[----:B------:R-:W-:Y:S01]  /*aa00*/  SHF.L.U32 R4, R113, 0x10, RZ ;  /* 0x0000001071047819 */ /* 0x000fe200000006ff */
[----:B------:R-:W-:Y:S01]  /*aa10*/  FFMA R32, R71, R5, R32 ;  /* 0x0000000547207223 */ /* 0x000fe20000000020 */
[----:B-1----:R-:W-:Y:S01]  /*aa20*/  F2FP.BF16.F32.PACK_AB R8, R27, R26 ;  /* 0x0000001a1b08723e */ /* 0x002fe200000010ff */
[----:B------:R-:W-:Y:S01]  /*aa30*/  FFMA R33, R71, R6, R33 ;  /* 0x0000000647217223 */ /* 0x000fe20000000021 */
[----:B------:R-:W-:Y:S01]  /*aa40*/  F2FP.BF16.F32.PACK_AB R9, R29, R28 ;  /* 0x0000001c1d09723e */ /* 0x000fe200000010ff */
[----:B------:R-:W-:Y:S01]  /*aa50*/  FFMA R34, R71, R0, R34 ;  /* 0x0000000047227223 */ /* 0x000fe20000000022 */
[----:B------:R-:W-:Y:S01]  /*aa60*/  LOP3.LUT R0, R113, 0xffff0000, RZ, 0xc0, !PT ;  /* 0xffff000071007812 */ /* 0x000fe200078ec0ff */
[----:B------:R1:W-:Y:S01]  /*aa70*/  STS.128 [R161+0x8400], R12 ;  /* 0x0084000ca1007388 */ /* 0x0003e20000000c00 */
[----:B------:R-:W-:Y:S01]  /*aa80*/  F2FP.BF16.F32.PACK_AB R10, R31, R30 ;  /* 0x0000001e1f0a723e */ /* 0x000fe200000010ff */
[----:B------:R-:W-:Y:S01]  /*aa90*/  FFMA R35, R71, R3, R35 ;  /* 0x0000000347237223 */ /* 0x000fe20000000023 */
[----:B------:R-:W-:Y:S01]  /*aaa0*/  F2FP.BF16.F32.PACK_AB R11, R33, R32 ;  /* 0x00000020210b723e */ /* 0x000fe200000010ff */
[C---:B------:R-:W-:Y:S01]  /*aab0*/  FFMA R36, R71.reuse, R4, R36 ;  /* 0x0000000447247223 */ /* 0x040fe20000000024 */
[C---:B------:R-:W-:Y:S01]  /*aac0*/  SHF.L.U32 R3, R114.reuse, 0x10, RZ ;  /* 0x0000001072037819 */ /* 0x040fe200000006ff */
[----:B------:R-:W-:Y:S01]  /*aad0*/  FFMA R37, R71, R0, R37 ;  /* 0x0000000047257223 */ /* 0x000fe20000000025 */
[----:B------:R-:W-:Y:S01]  /*aae0*/  LOP3.LUT R0, R114, 0xffff0000, RZ, 0xc0, !PT ;  /* 0xffff000072007812 */ /* 0x000fe200078ec0ff */
[----:B------:R2:W-:Y:S01]  /*aaf0*/  STS.128 [R149+0x8400], R8 ;  /* 0x0084000895007388 */ /* 0x0005e20000000c00 */
[----:B------:R-:W-:Y:S01]  /*ab00*/  SHF.L.U32 R4, R115, 0x10, RZ ;  /* 0x0000001073047819 */ /* 0x000fe200000006ff */
[C---:B------:R-:W-:Y:S01]  /*ab10*/  FFMA R38, R71.reuse, R3, R38 ;  /* 0x0000000347267223 */ /* 0x040fe20000000026 */
[----:B---3--:R-:W-:Y:S01]  /*ab20*/  SHF.L.U32 R3, R120, 0x10, RZ ;  /* 0x0000001078037819 */ /* 0x008fe200000006ff */
[----:B------:R-:W-:Y:S01]  /*ab30*/  FFMA R39, R71, R0, R39 ;  /* 0x0000000047277223 */ /* 0x000fe20000000027 */
[----:B------:R-:W-:Y:S01]  /*ab40*/  LOP3.LUT R0, R115, 0xffff0000, RZ, 0xc0, !PT ;  /* 0xffff000073007812 */ /* 0x000fe200078ec0ff */
[----:B------:R-:W-:Y:S01]  /*ab50*/  FMUL R41, R68, R51 ;  /* 0x0000003344297220 */ /* 0x000fe20000400000 */
[----:B------:R-:W-:Y:S01]  /*ab60*/  SHF.L.U32 R5, R131, 0x10, RZ ;  /* 0x0000001083057819 */ /* 0x000fe200000006ff */
[C---:B------:R-:W-:Y:S01]  /*ab70*/  FFMA R40, R71.reuse, R4, R40 ;  /* 0x0000000447287223 */ /* 0x040fe20000000028 */
[----:B------:R-:W-:Y:S01]  /*ab80*/  LOP3.LUT R4, R120, 0xffff0000, RZ, 0xc0, !PT ;  /* 0xffff000078047812 */ /* 0x000fe200078ec0ff */
[----:B------:R-:W-:Y:S01]  /*ab90*/  FFMA R41, R71, R0, R41 ;  /* 0x0000000047297223 */ /* 0x000fe20000000029 */
[----:B------:R-:W-:Y:S01]  /*aba0*/  SHF.L.U32 R0, R121, 0x10, RZ ;  /* 0x0000001079007819 */ /* 0x000fe200000006ff */
[C---:B------:R-:W-:Y:S01]  /*abb0*/  FMUL R42, R68.reuse, R52 ;  /* 0x00000034442a7220 */ /* 0x040fe20000400000 */
[----:B------:R-:W-:Y:S01]  /*abc0*/  LOP3.LUT R6, R131, 0xffff0000, RZ, 0xc0, !PT ;  /* 0xffff000083067812 */ /* 0x000fe200078ec0ff */
[C---:B------:R-:W-:Y:S01]  /*abd0*/  FMUL R43, R68.reuse, R53 ;  /* 0x00000035442b7220 */ /* 0x040fe20000400000 */
[----:B------:R-:W-:Y:S01]  /*abe0*/  FMUL R51, R68, R61 ;  /* 0x0000003d44337220 */ /* 0x000fe20000400000 */
[----:B------:R-:W-:Y:S01]  /*abf0*/  FFMA R42, R71, R3, R42 ;  /* 0x00000003472a7223 */ /* 0x000fe2000000002a */
[----:B------:R-:W-:Y:S01]  /*ac00*/  LOP3.LUT R3, R121, 0xffff0000, RZ, 0xc0, !PT ;  /* 0xffff000079037812 */ /* 0x000fe200078ec0ff */
[----:B------:R-:W-:Y:S01]  /*ac10*/  FFMA R43, R71, R4, R43 ;  /* 0x00000004472b7223 */ /* 0x000fe2000000002b */
[----:B------:R-:W-:Y:S01]  /*ac20*/  SHF.L.U32 R4, R123, 0x10, RZ ;  /* 0x000000107b047819 */ /* 0x000fe200000006ff */
[C---:B------:R-:W-:Y:S01]  /*ac30*/  FFMA R44, R71.reuse, R0, R44 ;  /* 0x00000000472c7223 */ /* 0x040fe2000000002c */
[C---:B------:R-:W-:Y:S01]  /*ac40*/  SHF.L.U32 R0, R122.reuse, 0x10, RZ ;  /* 0x000000107a007819 */ /* 0x040fe200000006ff */
[----:B------:R-:W-:Y:S01]  /*ac50*/  FFMA R45, R71, R3, R45 ;  /* 0x00000003472d7223 */ /* 0x000fe2000000002d */
[----:B------:R-:W-:Y:S01]  /*ac60*/  LOP3.LUT R3, R122, 0xffff0000, RZ, 0xc0, !PT ;  /* 0xffff00007a037812 */ /* 0x000fe200078ec0ff */
[----:B------:R-:W-:Y:S01]  /*ac70*/  FMUL R52, R68, R62 ;  /* 0x0000003e44347220 */ /* 0x000fe20000400000 */
[----:B-1----:R-:W-:Y:S01]  /*ac80*/  F2FP.BF16.F32.PACK_AB R12, R43, R42 ;  /* 0x0000002a2b0c723e */ /* 0x002fe200000010ff */
[----:B------:R-:W-:Y:S01]  /*ac90*/  FFMA R46, R71, R0, R46 ;  /* 0x00000000472e7223 */ /* 0x000fe2000000002e */
[----:B------:R-:W-:Y:S01]  /*aca0*/  LOP3.LUT R0, R123, 0xffff0000, RZ, 0xc0, !PT ;  /* 0xffff00007b007812 */ /* 0x000fe200078ec0ff */
[C---:B------:R-:W-:Y:S01]  /*acb0*/  FFMA R47, R71.reuse, R3, R47 ;  /* 0x00000003472f7223 */ /* 0x040fe2000000002f */
[C---:B------:R-:W-:Y:S01]  /*acc0*/  SHF.L.U32 R3, R128.reuse, 0x10, RZ ;  /* 0x0000001080037819 */ /* 0x040fe200000006ff */
[----:B------:R-:W-:Y:S01]  /*acd0*/  FFMA R48, R71, R4, R48 ;  /* 0x0000000447307223 */ /* 0x000fe20000000030 */
[----:B------:R-:W-:Y:S01]  /*ace0*/  SHF.L.U32 R4, R129, 0x10, RZ ;  /* 0x0000001081047819 */ /* 0x000fe200000006ff */
[C---:B------:R-:W-:Y:S01]  /*acf0*/  FFMA R49, R71.reuse, R0, R49 ;  /* 0x0000000047317223 */ /* 0x040fe20000000031 */
[----:B------:R-:W-:Y:S01]  /*ad00*/  LOP3.LUT R0, R128, 0xffff0000, RZ, 0xc0, !PT ;  /* 0xffff000080007812 */ /* 0x000fe200078ec0ff */
[----:B------:R-:W-:Y:S01]  /*ad10*/  FFMA R50, R71, R3, R50 ;  /* 0x0000000347327223 */ /* 0x000fe20000000032 */
[----:B--2---:R-:W-:Y:S01]  /*ad20*/  F2FP.BF16.F32.PACK_AB R8, R35, R34 ;  /* 0x000000222308723e */ /* 0x004fe200000010ff */
[----:B------:R-:W-:Y:S01]  /*ad30*/  FMUL R53, R68, R63 ;  /* 0x0000003f44357220 */ /* 0x000fe20000400000 */
[----:B------:R-:W-:Y:S01]  /*ad40*/  F2FP.BF16.F32.PACK_AB R9, R37, R36 ;  /* 0x000000242509723e */ /* 0x000fe200000010ff */
[----:B------:R-:W-:Y:S01]  /*ad50*/  FFMA R51, R71, R0, R51 ;  /* 0x0000000047337223 */ /* 0x000fe20000000033 */
[----:B------:R-:W-:Y:S01]  /*ad60*/  F2FP.BF16.F32.PACK_AB R10, R39, R38 ;  /* 0x00000026270a723e */ /* 0x000fe200000010ff */
[----:B------:R-:W-:Y:S01]  /*ad70*/  FFMA R52, R71, R4, R52 ;  /* 0x0000000447347223 */ /* 0x000fe20000000034 */
[----:B------:R-:W-:Y:S02]  /*ad80*/  F2FP.BF16.F32.PACK_AB R11, R41, R40 ;  /* 0x00000028290b723e */ /* 0x000fe400000010ff */
[----:B------:R-:W-:Y:S02]  /*ad90*/  LOP3.LUT R0, R129, 0xffff0000, RZ, 0xc0, !PT ;  /* 0xffff000081007812 */ /* 0x000fe400078ec0ff */
[C---:B------:R-:W-:Y:S01]  /*ada0*/  SHF.L.U32 R3, R130.reuse, 0x10, RZ ;  /* 0x0000001082037819 */ /* 0x040fe200000006ff */
[----:B------:R-:W-:Y:S01]  /*adb0*/  STS.128 [R160+0x8400], R8 ;  /* 0x00840008a0007388 */ /* 0x000fe20000000c00 */
[----:B------:R-:W-:Y:S01]  /*adc0*/  LOP3.LUT R4, R130, 0xffff0000, RZ, 0xc0, !PT ;  /* 0xffff000082047812 */ /* 0x000fe200078ec0ff */
[----:B------:R-:W-:Y:S01]  /*add0*/  FFMA R53, R71, R0, R53 ;  /* 0x0000000047357223 */ /* 0x000fe20000000035 */
        /* <DEDUP_REMOVED lines=8> */
[----:B------:R-:W-:Y:S01]  /*ae60*/  STS.128 [R159+0x8400], R12 ;  /* 0x0084000c9f007388 */ /* 0x000fe20000000c00 */
[----:B------:R-:W-:Y:S02]  /*ae70*/  F2FP.BF16.F32.PACK_AB R5, R53, R52 ;  /* 0x000000343505723e */ /* 0x000fe400000010ff */
        /* <DEDUP_REMOVED lines=12> */
[----:B--2---:R-:W2:Y:S01]  /*af40*/  FENCE.VIEW.ASYNC.S ;  /* 0x00000000000073c6 */ /* 0x004ea20000000000 */
[----:B------:R-:W-:Y:S02]  /*af50*/  @P6 PRMT R0, R165, 0x654, R0 ;  /* 0x00000654a5006816 */ /* 0x000fe40000000000 */
[----:B-1----:R-:W-:Y:S01]  /*af60*/  LEA R4, R74, UR46, 0x3 ;  /* 0x0000002e4a047c11 */ /* 0x002fe2000f8e18ff */
[----:B--2---:R-:W-:Y:S06]  /*af70*/  BAR.SYNC.DEFER_BLOCKING 0x1, 0x80 ;  /* 0x0042000000007b1d */ /* 0x004fec0000010000 */
        /* <DEDUP_REMOVED lines=11> */
.L_x_141:
[----:B------:R-:W-:Y:S05]  /*b030*/  BSYNC.RECONVERGENT B0 ;  /* 0x0000000000007941 */ /* 0x000fea0003800200 */
.L_x_140:
[----:B------:R-:W-:Y:S01]  /*b040*/  BAR.SYNC.DEFER_BLOCKING 0x1, 0x80 ;  /* 0x0042000000007b1d */ /* 0x000fe20000010000 */
[----:B------:R-:W-:Y:S02]  /*b050*/  UIADD3 UR4, UPT, UPT, UR47, 0x1, URZ ;  /* 0x000000012f047890 */ /* 0x000fe4000fffe0ff */
[----:B------:R-:W-:Y:S02]  /*b060*/  UISETP.NE.AND UP0, UPT, UR38, URZ, UPT ;  /* 0x000000ff2600728c */ /* 0x000fe4000bf05270 */
[----:B------:R-:W-:Y:S02]  /*b070*/  UISETP.NE.AND UP1, UPT, UR4, 0x4, UPT ;  /* 0x000000040400788c */ /* 0x000fe4000bf25270 */
[----:B------:R-:W-:Y:S02]  /*b080*/  USEL UR39, URZ, 0xc0, !UP0 ;  /* 0x000000c0ff277887 */ /* 0x000fe4000c000000 */
[----:B------:R-:W-:Y:S01]  /*b090*/  USEL UR52, UR4, URZ, UP1 ;  /* 0x000000ff04347287 */ /* 0x000fe20008800000 */
[----:B------:R1:W-:Y:S01]  /*b0a0*/  @P6 SYNCS.ARRIVE.TRANS64.RED.A1T0 RZ, [R0+URZ], RZ ;  /* 0x000000ff00ff69a7 */ /* 0x0003e200081004ff */
[----:B------:R-:W-:Y:S01]  /*b0b0*/  BSSY B1, `(.L_x_142) ;  /* 0x000001f000017945 */ /* 0x000fe20003800000 */
[----:B------:R-:W2:Y:S02]  /*b0c0*/  @P6 SYNCS.PHASECHK.TRANS64.TRYWAIT P0, [R4+URZ+0x90], R3 ;  /* 0x00009003040065a7 */ /* 0x000ea400080011ff */
[----:B--2---:R-:W-:Y:S01]  /*b0d0*/  @P6 SEL R86, RZ, 0x1, !P0 ;  /* 0x00000001ff566807 */ /* 0x004fe20004000000 */
[----:B-1----:R-:W-:Y:S06]  /*b0e0*/  @!P6 BRA `(.L_x_143) ;  /* 0x00000000006ce947 */ /* 0x002fec0003800000 */
        /* <DEDUP_REMOVED lines=12> */
.L_x_145:
[----:B------:R-:W-:Y:S05]  /*b1b0*/  BSYNC B0 ;  /* 0x0000000000007941 */ /* 0x000fea0003800000 */
.L_x_144:
[----:B------:R-:W-:Y:S11]  /*b1c0*/  ISETP.NE.AND P0, PT, R87, RZ, PT ;  /* 0x000000ff5700720c */ /* 0x000ff60003f05270 */
[----:B------:R-:W-:Y:S02]  /*b1d0*/  @!UPT UIADD3 URZ, UPT, UPT, URZ, URZ, URZ ;  /* 0x000000fffffff290 */ /* 0x000fe4000fffe0ff */
[----:B------:R2:W3:Y:S01]  /*b1e0*/  @P0 LDS.128 R76, [R74+UR46+0x400] ;  /* 0x0004002e4a4c0984 */ /* 0x0004e20008000c00 */
[----:B------:R-:W-:Y:S01]  /*b1f0*/  @P0 IMAD.IADD R84, R84, 0x1, R75 ;  /* 0x0000000154540824 */ /* 0x000fe200078e024b */
[C---:B-1----:R-:W-:Y:S01]  /*b200*/  @P0 IADD3 R4, PT, PT, R85.reuse, R75, RZ ;  /* 0x0000004b55040210 */ /* 0x042fe20007ffe0ff */
[C---:B------:R-:W-:Y:S01]  /*b210*/  @P0 IMAD.IADD R0, R85.reuse, 0x1, R3 ;  /* 0x0000000155000824 */ /* 0x040fe200078e0203 */
[----:B------:R2:W1:Y:S02]  /*b220*/  @P0 LDS.128 R80, [R5+0x400] ;  /* 0x0004000005500984 */ /* 0x0004640000000c00 */
[----:B------:R-:W-:Y:S02]  /*b230*/  @P0 IADD3 R85, PT, PT, R85, R84, RZ ;  /* 0x0000005455550210 */ /* 0x000fe40007ffe0ff */
[----:B------:R2:W4:Y:S04]  /*b240*/  @P0 LDS.128 R88, [R3+0x400] ;  /* 0x0004000003580984 */ /* 0x0005280000000c00 */
[----:B------:R2:W1:Y:S04]  /*b250*/  @P0 LDS.128 R96, [R0+0x400] ;  /* 0x0004000000600984 */ /* 0x0004680000000c00 */
[----:B------:R2:W1:Y:S04]  /*b260*/  @P0 LDS.128 R104, [R75+0x400] ;  /* 0x000400004b680984 */ /* 0x0004680000000c00 */
[----:B------:R2:W1:Y:S04]  /*b270*/  @P0 LDS.128 R112, [R4+0x400] ;  /* 0x0004000004700984 */ /* 0x0004680000000c00 */
[----:B------:R2:W1:Y:S04]  /*b280*/  @P0 LDS.128 R120, [R84+0x400] ;  /* 0x0004000054780984 */ /* 0x0004680000000c00 */
[----:B------:R2:W1:Y:S02]  /*b290*/  @P0 LDS.128 R128, [R85+0x400] ;  /* 0x0004000055800984 */ /* 0x0004640000000c00 */
.L_x_143:
[----:B------:R-:W-:Y:S05]  /*b2a0*/  BSYNC B1 ;  /* 0x0000000000017941 */ /* 0x000fea0003800000 */
.L_x_142:
[----:B------:R-:W-:Y:S01]  /*b2b0*/  VIADD R16, R69, UR39 ;  /* 0x0000002745107c36 */ /* 0x000fe20008000000 */
[----:B------:R-:W-:Y:S04]  /*b2c0*/  BSSY.RECONVERGENT B6, `(.L_x_147) ;  /* 0x0000015000067945 */ /* 0x000fe80003800200 */
[----:B--2---:R-:W-:Y:S04]  /*b2d0*/  SHF.R.U32.HI R0, RZ, 0x15, R16 ;  /* 0x00000015ff007819 */ /* 0x004fe80000011610 */
[----:B------:R-:W-:Y:S11]  /*b2e0*/  LOP3.LUT P0, RZ, R0, 0x3, R143, 0x48, !PT ;  /* 0x0000000300ff7812 */ /* 0x000ff6000780488f */
[----:B------:R-:W-:Y:S02]  /*b2f0*/  @!UPT UIADD3 URZ, UPT, UPT, URZ, URZ, URZ ;  /* 0x000000fffffff290 */ /* 0x000fe4000fffe0ff */
[----:B------:R-:W-:Y:S05]  /*b300*/  @!P0 BRA `(.L_x_148) ;  /* 0x0000000000408947 */ /* 0x000fea0003800000 */
[----:B------:R-:W2:Y:S01]  /*b310*/  LDCU.64 UR8, c[0x4][0x70] ;  /* 0x01000e00ff0877ac */ /* 0x000ea20008000a00 */
[----:B------:R-:W-:Y:S01]  /*b320*/  MOV R15, 0x0 ;  /* 0x00000000000f7802 */ /* 0x000fe20000000f00 */
[----:B------:R-:W-:Y:S02]  /*b330*/  HFMA2 R12, -RZ, RZ, 0, 5.9604644775390625e-08 ;  /* 0x00000001ff0c7431 */ /* 0x000fe400000001ff */
[----:B------:R-:W-:Y:S02]  /*b340*/  IMAD.MOV.U32 R8, RZ, RZ, 0x192 ;  /* 0x00000192ff087424 */ /* 0x000fe400078e00ff */
[----:B------:R-:W-:Y:S01]  /*b350*/  IMAD.MOV.U32 R13, RZ, RZ, RZ ;  /* 0x000000ffff0d7224 */ /* 0x000fe200078e00ff */
[----:B------:R-:W5:Y:S01]  /*b360*/  LDCU.64 UR6, c[0x4][0x78] ;  /* 0x01000f00ff0677ac */ /* 0x000f620008000a00 */
[----:B------:R-:W1:Y:S01]  /*b370*/  LDC.64 R14, c[0x4][R15] ;  /* 0x010000000f0e7b82 */ /* 0x000e620000000a00 */
[----:B------:R-:W3:Y:S01]  /*b380*/  LDCU.64 UR4, c[0x4][0x10] ;  /* 0x01000200ff0477ac */ /* 0x000ee20008000a00 */
[----:B--2---:R-:W-:Y:S01]  /*b390*/  MOV R5, UR9 ;  /* 0x0000000900057c02 */ /* 0x004fe20008000f00 */
[----:B------:R-:W-:Y:S01]  /*b3a0*/  IMAD.U32 R4, RZ, RZ, UR8 ;  /* 0x00000008ff047e24 */ /* 0x000fe2000f8e00ff */
[----:B-----5:R-:W-:Y:S01]  /*b3b0*/  MOV R7, UR7 ;  /* 0x0000000700077c02 */ /* 0x020fe20008000f00 */
[----:B------:R-:W-:Y:S01]  /*b3c0*/  IMAD.U32 R6, RZ, RZ, UR6 ;  /* 0x00000006ff067e24 */ /* 0x000fe2000f8e00ff */
[----:B---3--:R-:W-:Y:S01]  /*b3d0*/  MOV R11, UR5 ;  /* 0x00000005000b7c02 */ /* 0x008fe20008000f00 */
[----:B------:R-:W-:Y:S02]  /*b3e0*/  IMAD.U32 R10, RZ, RZ, UR4 ;  /* 0x00000004ff0a7e24 */ /* 0x000fe4000f8e00ff */
[----:B------:R-:W-:Y:S07]  /*b3f0*/  LEPC R20, `(.L_x_148) ;  /* 0x000000001014794e */ /* 0x000fee0000000000 */
[----:B-1--4-:R-:W-:Y:S05]  /*b400*/  CALL.ABS.NOINC R14 ;  /* 0x000000000e007343 */ /* 0x012fea0003c00000 */
.L_x_148:
[----:B------:R-:W-:Y:S05]  /*b410*/  BSYNC.RECONVERGENT B6 ;  /* 0x0000000000067941 */ /* 0x000fea0003800200 */
.L_x_147:
[----:B---3--:R-:W-:Y:S01]  /*b420*/  SHF.L.U32 R0, R76, 0x10, RZ ;  /* 0x000000104c007819 */ /* 0x008fe200000006ff */
[----:B------:R-:W-:Y:S05]  /*b430*/  WARPSYNC.ALL ;  /* 0x0000000000007948 */ /* 0x000fea0003800000 */
[----:B------:R-:W-:Y:S01]  /*b440*/  R2UR UR4, R16 ;  /* 0x00000000100472ca */ /* 0x000fe200000e0000 */
[----:B------:R-:W-:Y:S01]  /*b450*/  BSSY.RECONVERGENT B0, `(.L_x_149) ;  /* 0x00000fc000007945 */ /* 0x000fe20003800200 */
[----:B------:R-:W-:Y:S02]  /*b460*/  LOP3.LUT R3, R76, 0xffff0000, RZ, 0xc0, !PT ;  /* 0xffff00004c037812 */ /* 0x000fe400078ec0ff */
[C---:B------:R-:W-:Y:S02]  /*b470*/  SHF.L.U32 R69, R77.reuse, 0x10, RZ ;  /* 0x000000104d457819 */ /* 0x040fe400000006ff */
[----:B------:R-:W-:Y:S02]  /*b480*/  LOP3.LUT R70, R77, 0xffff0000, RZ, 0xc0, !PT ;  /* 0xffff00004d467812 */ /* 0x000fe400078ec0ff */
[C---:B------:R-:W-:Y:S02]  /*b490*/  SHF.L.U32 R72, R78.reuse, 0x10, RZ ;  /* 0x000000104e487819 */ /* 0x040fe400000006ff */
[----:B------:R-:W-:Y:S02]  /*b4a0*/  LOP3.LUT R73, R78, 0xffff0000, RZ, 0xc0, !PT ;  /* 0xffff00004e497812 */ /* 0x000fe400078ec0ff */
[C---:B------:R-:W-:Y:S01]  /*b4b0*/  SHF.L.U32 R74, R79.reuse, 0x10, RZ ;  /* 0x000000104f4a7819 */ /* 0x040fe200000006ff */
[----:B------:R-:W2:Y:S01]  /*b4c0*/  LDTM.x64 R4, tmem[UR4] ;  /* 0x00000004000479ee */ /* 0x000ea20008340000 */
[----:B------:R-:W-:Y:S02]  /*b4d0*/  LOP3.LUT R75, R79, 0xffff0000, RZ, 0xc0, !PT ;  /* 0xffff00004f4b7812 */ /* 0x000fe400078ec0ff */
[C---:B-1----:R-:W-:Y:S02]  /*b4e0*/  SHF.L.U32 R76, R80.reuse, 0x10, RZ ;  /* 0x00000010504c7819 */ /* 0x042fe400000006ff */
[----:B------:R-:W-:Y:S02]  /*b4f0*/  LOP3.LUT R77, R80, 0xffff0000, RZ, 0xc0, !PT ;  /* 0xffff0000504d7812 */ /* 0x000fe400078ec0ff */
[C---:B------:R-:W-:Y:S02]  /*b500*/  SHF.L.U32 R78, R81.reuse, 0x10, RZ ;  /* 0x00000010514e7819 */ /* 0x040fe400000006ff */
[----:B------:R-:W-:Y:S02]  /*b510*/  LOP3.LUT R79, R81, 0xffff0000, RZ, 0xc0, !PT ;  /* 0xffff0000514f7812 */ /* 0x000fe400078ec0ff */
[C---:B------:R-:W-:Y:S02]  /*b520*/  SHF.L.U32 R80, R82.reuse, 0x10, RZ ;  /* 0x0000001052507819 */ /* 0x040fe400000006ff */
[----:B------:R-:W-:Y:S02]  /*b530*/  LOP3.LUT R81, R82, 0xffff0000, RZ, 0xc0, !PT ;  /* 0xffff000052517812 */ /* 0x000fe400078ec0ff */
[C---:B------:R-:W-:Y:S02]  /*b540*/  SHF.L.U32 R82, R83.reuse, 0x10, RZ ;  /* 0x0000001053527819 */ /* 0x040fe400000006ff */
[----:B------:R-:W-:Y:S02]  /*b550*/  LOP3.LUT R83, R83, 0xffff0000, RZ, 0xc0, !PT ;  /* 0xffff000053537812 */ /* 0x000fe400078ec0ff */
[C---:B----4-:R-:W-:Y:S02]  /*b560*/  SHF.L.U32 R84, R88.reuse, 0x10, RZ ;  /* 0x0000001058547819 */ /* 0x050fe400000006ff */
[----:B------:R-:W-:Y:S02]  /*b570*/  LOP3.LUT R85, R88, 0xffff0000, RZ, 0xc0, !PT ;  /* 0xffff000058557812 */ /* 0x000fe400078ec0ff */
[C---:B------:R-:W-:Y:S01]  /*b580*/  SHF.L.U32 R86, R89.reuse, 0x10, RZ ;  /* 0x0000001059567819 */ /* 0x040fe200000006ff */
[C---:B--2---:R-:W-:Y:S01]  /*b590*/  FMUL R4, R68.reuse, R4 ;  /* 0x0000000444047220 */ /* 0x044fe20000400000 */
[----:B------:R-:W-:Y:S01]  /*b5a0*/  LOP3.LUT R87, R89, 0xffff0000, RZ, 0xc0, !PT ;  /* 0xffff000059577812 */ /* 0x000fe200078ec0ff */
[----:B------:R-:W-:Y:S01]  /*b5b0*/  FMUL R5, R68, R5 ;  /* 0x0000000544057220 */ /* 0x000fe20000400000 */
[C---:B------:R-:W-:Y:S01]  /*b5c0*/  SHF.L.U32 R88, R90.reuse, 0x10, RZ ;  /* 0x000000105a587819 */ /* 0x040fe200000006ff */
[C---:B------:R-:W-:Y:S01]  /*b5d0*/  FFMA R4, R71.reuse, R0, R4 ;  /* 0x0000000047047223 */ /* 0x040fe20000000004 */
[----:B------:R-:W-:Y:S01]  /*b5e0*/  LOP3.LUT R89, R90, 0xffff0000, RZ, 0xc0, !PT ;  /* 0xffff00005a597812 */ /* 0x000fe200078ec0ff */
[----:B------:R-:W-:Y:S01]  /*b5f0*/  FFMA R5, R71, R3, R5 ;  /* 0x0000000347057223 */ /* 0x000fe20000000005 */
[C---:B------:R-:W-:Y:S01]  /*b600*/  SHF.L.U32 R90, R91.reuse, 0x10, RZ ;  /* 0x000000105b5a7819 */ /* 0x040fe200000006ff */
[C---:B------:R-:W-:Y:S01]  /*b610*/  FMUL R6, R68.reuse, R6 ;  /* 0x0000000644067220 */ /* 0x040fe20000400000 */
[----:B------:R-:W-:Y:S01]  /*b620*/  LOP3.LUT R91, R91, 0xffff0000, RZ, 0xc0, !PT ;  /* 0xffff00005b5b7812 */ /* 0x000fe200078ec0ff */
[----:B------:R-:W-:Y:S01]  /*b630*/  FMUL R7, R68, R7 ;  /* 0x0000000744077220 */ /* 0x000fe20000400000 */
[----:B------:R-:W-:Y:S01]  /*b640*/  F2FP.BF16.F32.PACK_AB R4, R5, R4 ;  /* 0x000000040504723e */ /* 0x000fe200000010ff */
[C---:B------:R-:W-:Y:S01]  /*b650*/  FFMA R6, R71.reuse, R69, R6 ;  /* 0x0000004547067223 */ /* 0x040fe20000000006 */
[C---:B------:R-:W-:Y:S01]  /*b660*/  SHF.L.U32 R92, R96.reuse, 0x10, RZ ;  /* 0x00000010605c7819 */ /* 0x040fe200000006ff */
[----:B------:R-:W-:Y:S01]  /*b670*/  FFMA R7, R71, R70, R7 ;  /* 0x0000004647077223 */ /* 0x000fe20000000007 */
[----:B------:R-:W-:Y:S01]  /*b680*/  LOP3.LUT R93, R96, 0xffff0000, RZ, 0xc0, !PT ;  /* 0xffff0000605d7812 */ /* 0x000fe200078ec0ff */
[C---:B------:R-:W-:Y:S01]  /*b690*/  FMUL R8, R68.reuse, R8 ;  /* 0x0000000844087220 */ /* 0x040fe20000400000 */
[----:B------:R-:W-:Y:S01]  /*b6a0*/  SHF.L.U32 R94, R97, 0x10, RZ ;  /* 0x00000010615e7819 */ /* 0x000fe200000006ff */
[----:B------:R-:W-:Y:S01]  /*b6b0*/  FMUL R9, R68, R9 ;  /* 0x0000000944097220 */ /* 0x000fe20000400000 */
[----:B------:R-:W-:Y:S01]  /*b6c0*/  F2FP.BF16.F32.PACK_AB R5, R7, R6 ;  /* 0x000000060705723e */ /* 0x000fe200000010ff */
[----:B------:R-:W-:Y:S01]  /*b6d0*/  FFMA R8, R71, R72, R8 ;  /* 0x0000004847087223 */ /* 0x000fe20000000008 */
[----:B------:R-:W-:Y:S01]  /*b6e0*/  LOP3.LUT R95, R97, 0xffff0000, RZ, 0xc0, !PT ;  /* 0xffff0000615f7812 */ /* 0x000fe200078ec0ff */
[----:B------:R-:W-:Y:S01]  /*b6f0*/  FFMA R9, R71, R73, R9 ;  /* 0x0000004947097223 */ /* 0x000fe20000000009 */
[----:B------:R-:W-:Y:S01]  /*b700*/  SHF.L.U32 R96, R98, 0x10, RZ ;  /* 0x0000001062607819 */ /* 0x000fe200000006ff */
[----:B------:R-:W-:Y:S01]  /*b710*/  FMUL R10, R68, R10 ;  /* 0x0000000a440a7220 */ /* 0x000fe20000400000 */
[----:B------:R-:W-:Y:S01]  /*b720*/  LOP3.LUT R97, R98, 0xffff0000, RZ, 0xc0, !PT ;  /* 0xffff000062617812 */ /* 0x000fe200078ec0ff */
[C---:B------:R-:W-:Y:S01]  /*b730*/  FMUL R11, R68.reuse, R11 ;  /* 0x0000000b440b7220 */ /* 0x040fe20000400000 */
[----:B------:R-:W-:Y:S01]  /*b740*/  F2FP.BF16.F32.PACK_AB R6, R9, R8 ;  /* 0x000000080906723e */ /* 0x000fe200000010ff */
[----:B------:R-:W-:Y:S01]  /*b750*/  FFMA R10, R71, R74, R10 ;  /* 0x0000004a470a7223 */ /* 0x000fe2000000000a */
[----:B------:R-:W-:Y:S01]  /*b760*/  SHF.L.U32 R98, R99, 0x10, RZ ;  /* 0x0000001063627819 */ /* 0x000fe200000006ff */
[----:B------:R-:W-:Y:S01]  /*b770*/  FFMA R11, R71, R75, R11 ;  /* 0x0000004b470b7223 */ /* 0x000fe2000000000b */
[----:B------:R-:W-:Y:S01]  /*b780*/  LOP3.LUT R99, R99, 0xffff0000, RZ, 0xc0, !PT ;  /* 0xffff000063637812 */ /* 0x000fe200078ec0ff */
[----:B------:R-:W-:Y:S01]  /*b790*/  FMUL R0, R68, R12 ;  /* 0x0000000c44007220 */ /* 0x000fe20000400000 */
[----:B------:R-:W-:Y:S01]  /*b7a0*/  SHF.L.U32 R100, R104, 0x10, RZ ;  /* 0x0000001068647819 */ /* 0x000fe200000006ff */
[C---:B------:R-:W-:Y:S01]  /*b7b0*/  FMUL R3, R68.reuse, R13 ;  /* 0x0000000d44037220 */ /* 0x040fe20000400000 */
[----:B------:R-:W-:Y:S01]  /*b7c0*/  F2FP.BF16.F32.PACK_AB R7, R11, R10 ;  /* 0x0000000a0b07723e */ /* 0x000fe200000010ff */
[----:B------:R-:W-:Y:S01]  /*b7d0*/  FMUL R14, R68, R14 ;  /* 0x0000000e440e7220 */ /* 0x000fe20000400000 */
[----:B------:R-:W-:Y:S01]  /*b7e0*/  LOP3.LUT R101, R104, 0xffff0000, RZ, 0xc0, !PT ;  /* 0xffff000068657812 */ /* 0x000fe200078ec0ff */
[C---:B------:R-:W-:Y:S01]  /*b7f0*/  FMUL R15, R68.reuse, R15 ;  /* 0x0000000f440f7220 */ /* 0x040fe20000400000 */
[----:B------:R-:W-:Y:S01]  /*b800*/  SHF.L.U32 R102, R105, 0x10, RZ ;  /* 0x0000001069667819 */ /* 0x000fe200000006ff */
[----:B------:R-:W-:Y:S01]  /*b810*/  FFMA R0, R71, R76, R0 ;  /* 0x0000004c47007223 */ /* 0x000fe20000000000 */
[----:B------:R-:W-:Y:S01]  /*b820*/  LOP3.LUT R103, R105, 0xffff0000, RZ, 0xc0, !PT ;  /* 0xffff000069677812 */ /* 0x000fe200078ec0ff */
[----:B------:R-:W-:Y:S01]  /*b830*/  FMUL R12, R68, R16 ;  /* 0x00000010440c7220 */ /* 0x000fe20000400000 */
[C---:B------:R-:W-:Y:S01]  /*b840*/  SHF.L.U32 R104, R106.reuse, 0x10, RZ ;  /* 0x000000106a687819 */ /* 0x040fe200000006ff */
[----:B------:R-:W-:Y:S01]  /*b850*/  FFMA R3, R71, R77, R3 ;  /* 0x0000004d47037223 */ /* 0x000fe20000000003 */
[----:B------:R-:W-:Y:S01]  /*b860*/  LOP3.LUT R105, R106, 0xffff0000, RZ, 0xc0, !PT ;  /* 0xffff00006a697812 */ /* 0x000fe200078ec0ff */
[C---:B------:R-:W-:Y:S01]  /*b870*/  FMUL R13, R68.reuse, R17 ;  /* 0x00000011440d7220 */ /* 0x040fe20000400000 */
[----:B------:R-:W-:Y:S01]  /*b880*/  SHF.L.U32 R106, R107, 0x10, RZ ;  /* 0x000000106b6a7819 */ /* 0x000fe200000006ff */
[----:B------:R-:W-:Y:S01]  /*b890*/  FFMA R14, R71, R78, R14 ;  /* 0x0000004e470e7223 */ /* 0x000fe2000000000e */
[----:B------:R-:W-:Y:S01]  /*b8a0*/  F2FP.BF16.F32.PACK_AB R8, R3, R0 ;  /* 0x000000000308723e */ /* 0x000fe200000010ff */
[----:B------:R-:W-:Y:S01]  /*b8b0*/  FMUL R18, R68, R18 ;  /* 0x0000001244127220 */ /* 0x000fe20000400000 */
[----:B------:R-:W-:Y:S01]  /*b8c0*/  LOP3.LUT R107, R107, 0xffff0000, RZ, 0xc0, !PT ;  /* 0xffff00006b6b7812 */ /* 0x000fe200078ec0ff */
[----:B------:R-:W-:Y:S01]  /*b8d0*/  FFMA R15, R71, R79, R15 ;  /* 0x0000004f470f7223 */ /* 0x000fe2000000000f */
[----:B------:R-:W-:Y:S01]  /*b8e0*/  SHF.L.U32 R108, R112, 0x10, RZ ;  /* 0x00000010706c7819 */ /* 0x000fe200000006ff */
[----:B------:R-:W-:Y:S01]  /*b8f0*/  FMUL R19, R68, R19 ;  /* 0x0000001344137220 */ /* 0x000fe20000400000 */
[----:B------:R-:W-:Y:S01]  /*b900*/  LOP3.LUT R109, R112, 0xffff0000, RZ, 0xc0, !PT ;  /* 0xffff0000706d7812 */ /* 0x000fe200078ec0ff */
[----:B------:R1:W-:Y:S01]  /*b910*/  STS.128 [R164+UR46+0xc400], R4 ;  /* 0x00c40004a4007988 */ /* 0x0003e20008000c2e */
[----:B------:R-:W-:Y:S01]  /*b920*/  F2FP.BF16.F32.PACK_AB R9, R15, R14 ;  /* 0x0000000e0f09723e */ /* 0x000fe200000010ff */
[C---:B------:R-:W-:Y:S01]  /*b930*/  FFMA R12, R71.reuse, R80, R12 ;  /* 0x00000050470c7223 */ /* 0x040fe2000000000c */
[C---:B------:R-:W-:Y:S01]  /*b940*/  FFMA R13, R71.reuse, R81, R13 ;  /* 0x00000051470d7223 */ /* 0x040fe2000000000d */
[----:B------:R-:W-:Y:S01]  /*b950*/  FFMA R18, R71, R82, R18 ;  /* 0x0000005247127223 */ /* 0x000fe20000000012 */
[----:B------:R-:W-:Y:S01]  /*b960*/  SHF.L.U32 R110, R113, 0x10, RZ ;  /* 0x00000010716e7819 */ /* 0x000fe200000006ff */
[----:B------:R-:W-:Y:S01]  /*b970*/  FFMA R19, R71, R83, R19 ;  /* 0x0000005347137223 */ /* 0x000fe20000000013 */
[C---:B------:R-:W-:Y:S01]  /*b980*/  FMUL R16, R68.reuse, R20 ;  /* 0x0000001444107220 */ /* 0x040fe20000400000 */
[----:B------:R-:W-:Y:S01]  /*b990*/  F2FP.BF16.F32.PACK_AB R10, R13, R12 ;  /* 0x0000000c0d0a723e */ /* 0x000fe200000010ff */
[C---:B------:R-:W-:Y:S01]  /*b9a0*/  FMUL R17, R68.reuse, R21 ;  /* 0x0000001544117220 */ /* 0x040fe20000400000 */
[C---:B------:R-:W-:Y:S01]  /*b9b0*/  FMUL R22, R68.reuse, R22 ;  /* 0x0000001644167220 */ /* 0x040fe20000400000 */
[----:B------:R-:W-:Y:S01]  /*b9c0*/  F2FP.BF16.F32.PACK_AB R11, R19, R18 ;  /* 0x00000012130b723e */ /* 0x000fe200000010ff */
[C---:B------:R-:W-:Y:S01]  /*b9d0*/  FFMA R16, R71.reuse, R84, R16 ;  /* 0x0000005447107223 */ /* 0x040fe20000000010 */
[----:B------:R-:W-:Y:S01]  /*b9e0*/  FFMA R17, R71, R85, R17 ;  /* 0x0000005547117223 */ /* 0x000fe20000000011 */
[----:B------:R-:W-:Y:S01]  /*b9f0*/  LOP3.LUT R111, R113, 0xffff0000, RZ, 0xc0, !PT ;  /* 0xffff0000716f7812 */ /* 0x000fe200078ec0ff */
[----:B------:R-:W-:Y:S01]  /*ba00*/  FFMA R22, R71, R86, R22 ;  /* 0x0000005647167223 */ /* 0x000fe20000000016 */
[----:B------:R1:W-:Y:S01]  /*ba10*/  STS.128 [R163+0xc400], R8 ;  /* 0x00c40008a3007388 */ /* 0x0003e20000000c00 */
[C---:B------:R-:W-:Y:S01]  /*ba20*/  FMUL R23, R68.reuse, R23 ;  /* 0x0000001744177220 */ /* 0x040fe20000400000 */
[----:B------:R-:W-:Y:S01]  /*ba30*/  F2FP.BF16.F32.PACK_AB R16, R17, R16 ;  /* 0x000000101110723e */ /* 0x000fe200000010ff */
[C---:B------:R-:W-:Y:S01]  /*ba40*/  FMUL R20, R68.reuse, R24 ;  /* 0x0000001844147220 */ /* 0x040fe20000400000 */
[----:B------:R-:W-:Y:S01]  /*ba50*/  FMUL R21, R68, R25 ;  /* 0x0000001944157220 */ /* 0x000fe20000400000 */
[C---:B------:R-:W-:Y:S01]  /*ba60*/  SHF.L.U32 R112, R114.reuse, 0x10, RZ ;  /* 0x0000001072707819 */ /* 0x040fe200000006ff */
[C---:B------:R-:W-:Y:S01]  /*ba70*/  FFMA R23, R71.reuse, R87, R23 ;  /* 0x0000005747177223 */ /* 0x040fe20000000017 */
[C---:B------:R-:W-:Y:S01]  /*ba80*/  FFMA R20, R71.reuse, R88, R20 ;  /* 0x0000005847147223 */ /* 0x040fe20000000014 */
[----:B------:R-:W-:Y:S01]  /*ba90*/  LOP3.LUT R113, R114, 0xffff0000, RZ, 0xc0, !PT ;  /* 0xffff000072717812 */ /* 0x000fe200078ec0ff */
        /* <DEDUP_REMOVED lines=8> */
[----:B------:R-:W-:Y:S01]  /*bb20*/  SHF.L.U32 R114, R115, 0x10, RZ ;  /* 0x0000001073727819 */ /* 0x000fe200000006ff */
[----:B------:R-:W-:Y:S01]  /*bb30*/  FFMA R24, R71, R92, R24 ;  /* 0x0000005c47187223 */ /* 0x000fe20000000018 */
[C---:B------:R-:W-:Y:S01]  /*bb40*/  FMUL R25, R68.reuse, R29 ;  /* 0x0000001d44197220 */ /* 0x040fe20000400000 */
[----:B------:R-:W-:Y:S01]  /*bb50*/  LOP3.LUT R115, R115, 0xffff0000, RZ, 0xc0, !PT ;  /* 0xffff000073737812 */ /* 0x000fe200078ec0ff */
[C---:B------:R-:W-:Y:S01]  /*bb60*/  FMUL R30, R68.reuse, R30 ;  /* 0x0000001e441e7220 */ /* 0x040fe20000400000 */
[----:B------:R-:W-:Y:S01]  /*bb70*/  F2FP.BF16.F32.PACK_AB R19, R27, R26 ;  /* 0x0000001a1b13723e */ /* 0x000fe200000010ff */
[C---:B------:R-:W-:Y:S01]  /*bb80*/  FFMA R25, R71.reuse, R93, R25 ;  /* 0x0000005d47197223 */ /* 0x040fe20000000019 */
[----:B------:R-:W-:Y:S01]  /*bb90*/  FMUL R31, R68, R31 ;  /* 0x0000001f441f7220 */ /* 0x000fe20000400000 */
[----:B------:R-:W-:Y:S01]  /*bba0*/  FFMA R30, R71, R94, R30 ;  /* 0x0000005e471e7223 */ /* 0x000fe2000000001e */
[----:B------:R-:W-:Y:S01]  /*bbb0*/  SHF.L.U32 R116, R120, 0x10, RZ ;  /* 0x0000001078747819 */ /* 0x000fe200000006ff */
[----:B------:R1:W-:Y:S01]  /*bbc0*/  STS.128 [R162+0xc400], R16 ;  /* 0x00c40010a2007388 */ /* 0x0003e20000000c00 */
[----:B------:R-:W-:Y:S01]  /*bbd0*/  F2FP.BF16.F32.PACK_AB R24, R25, R24 ;  /* 0x000000181918723e */ /* 0x000fe200000010ff */
[C---:B------:R-:W-:Y:S01]  /*bbe0*/  FFMA R31, R71.reuse, R95, R31 ;  /* 0x0000005f471f7223 */ /* 0x040fe2000000001f */
[C---:B------:R-:W-:Y:S01]  /*bbf0*/  FMUL R28, R68.reuse, R32 ;  /* 0x00000020441c7220 */ /* 0x040fe20000400000 */
[C---:B------:R-:W-:Y:S01]  /*bc00*/  FMUL R29, R68.reuse, R33 ;  /* 0x00000021441d7220 */ /* 0x040fe20000400000 */
[----:B------:R-:W-:Y:S01]  /*bc10*/  FMUL R34, R68, R34 ;  /* 0x0000002244227220 */ /* 0x000fe20000400000 */
[----:B------:R-:W-:Y:S01]  /*bc20*/  LOP3.LUT R117, R120, 0xffff0000, RZ, 0xc0, !PT ;  /* 0xffff000078757812 */ /* 0x000fe200078ec0ff */
[----:B------:R-:W-:Y:S01]  /*bc30*/  FFMA R28, R71, R96, R28 ;  /* 0x00000060471c7223 */ /* 0x000fe2000000001c */
[----:B------:R-:W-:Y:S01]  /*bc40*/  F2FP.BF16.F32.PACK_AB R25, R31, R30 ;  /* 0x0000001e1f19723e */ /* 0x000fe200000010ff */
[C---:B------:R-:W-:Y:S01]  /*bc50*/  FFMA R29, R71.reuse, R97, R29 ;  /* 0x00000061471d7223 */ /* 0x040fe2000000001d */
[----:B------:R-:W-:Y:S01]  /*bc60*/  FFMA R34, R71, R98, R34 ;  /* 0x0000006247227223 */ /* 0x000fe20000000022 */
[C---:B------:R-:W-:Y:S01]  /*bc70*/  FMUL R35, R68.reuse, R35 ;  /* 0x0000002344237220 */ /* 0x040fe20000400000 */
[----:B------:R-:W-:Y:S01]  /*bc80*/  SHF.L.U32 R118, R121, 0x10, RZ ;  /* 0x0000001079767819 */ /* 0x000fe200000006ff */
[C---:B------:R-:W-:Y:S01]  /*bc90*/  FMUL R32, R68.reuse, R36 ;  /* 0x0000002444207220 */ /* 0x040fe20000400000 */
[----:B------:R-:W-:Y:S01]  /*bca0*/  F2FP.BF16.F32.PACK_AB R26, R29, R28 ;  /* 0x0000001c1d1a723e */ /* 0x000fe200000010ff */
[C---:B------:R-:W-:Y:S01]  /*bcb0*/  FFMA R35, R71.reuse, R99, R35 ;  /* 0x0000006347237223 */ /* 0x040fe20000000023 */
[C---:B------:R-:W-:Y:S01]  /*bcc0*/  FMUL R33, R68.reuse, R37 ;  /* 0x0000002544217220 */ /* 0x040fe20000400000 */
[----:B------:R-:W-:Y:S01]  /*bcd0*/  FFMA R32, R71, R100, R32 ;  /* 0x0000006447207223 */ /* 0x000fe20000000020 */
        /* <DEDUP_REMOVED lines=29> */
[C---:B------:R-:W-:Y:S01]  /*beb0*/  FMUL R47, R68.reuse, R47 ;  /* 0x0000002f442f7220 */ /* 0x040fe20000400000 */
[C---:B------:R-:W-:Y:S01]  /*bec0*/  FMUL R44, R68.reuse, R48 ;  /* 0x00000030442c7220 */ /* 0x040fe20000400000 */
[----:B------:R-:W-:Y:S01]  /*bed0*/  FMUL R45, R68, R49 ;  /* 0x00000031442d7220 */ /* 0x000fe20000400000 */
[----:B------:R1:W-:Y:S01]  /*bee0*/  STS.128 [R149+0xc400], R32 ;  /* 0x00c4002095007388 */ /* 0x0003e20000000c00 */
[C---:B------:R-:W-:Y:S01]  /*bef0*/  SHF.L.U32 R124, R128.reuse, 0x10, RZ ;  /* 0x00000010807c7819 */ /* 0x040fe200000006ff */
[----:B------:R-:W-:Y:S01]  /*bf00*/  FFMA R46, R71, R110, R46 ;  /* 0x0000006e472e7223 */ /* 0x000fe2000000002e */
[----:B------:R-:W-:Y:S01]  /*bf10*/  F2FP.BF16.F32.PACK_AB R40, R41, R40 ;  /* 0x000000282928723e */ /* 0x000fe200000010ff */
[C---:B------:R-:W-:Y:S01]  /*bf20*/  FFMA R47, R71.reuse, R111, R47 ;  /* 0x0000006f472f7223 */ /* 0x040fe2000000002f */
[C---:B------:R-:W-:Y:S01]  /*bf30*/  FFMA R44, R71.reuse, R112, R44 ;  /* 0x00000070472c7223 */ /* 0x040fe2000000002c */
[----:B------:R-:W-:Y:S01]  /*bf40*/  LOP3.LUT R125, R128, 0xffff0000, RZ, 0xc0, !PT ;  /* 0xffff0000807d7812 */ /* 0x000fe200078ec0ff */
[C---:B------:R-:W-:Y:S01]  /*bf50*/  FFMA R45, R71.reuse, R113, R45 ;  /* 0x00000071472d7223 */ /* 0x040fe2000000002d */
        /* <DEDUP_REMOVED lines=14> */
[----:B------:R-:W-:Y:S01]  /*c040*/  FFMA R55, R71, R119, R55 ;  /* 0x0000007747377223 */ /* 0x000fe20000000037 */
[C---:B------:R-:W-:Y:S01]  /*c050*/  FMUL R59, R68.reuse, R59 ;  /* 0x0000003b443b7220 */ /* 0x040fe20000400000 */
[----:B------:R-:W-:Y:S01]  /*c060*/  F2FP.BF16.F32.PACK_AB R41, R47, R46 ;  /* 0x0000002e2f29723e */ /* 0x000fe200000010ff */
[----:B------:R-:W-:Y:S01]  /*c070*/  FFMA R52, R71, R120, R52 ;  /* 0x0000007847347223 */ /* 0x000fe20000000034 */
[----:B------:R-:W-:Y:S01]  /*c080*/  F2FP.BF16.F32.PACK_AB R42, R45, R44 ;  /* 0x0000002c2d2a723e */ /* 0x000fe200000010ff */
[C---:B------:R-:W-:Y:S01]  /*c090*/  FMUL R56, R68.reuse, R60 ;  /* 0x0000003c44387220 */ /* 0x040fe20000400000 */
[----:B------:R-:W-:Y:S01]  /*c0a0*/  F2FP.BF16.F32.PACK_AB R43, R51, R50 ;  /* 0x00000032332b723e */ /* 0x000fe200000010ff */
[----:B------:R-:W-:Y:S01]  /*c0b0*/  FFMA R53, R71, R121, R53 ;  /* 0x0000007947357223 */ /* 0x000fe20000000035 */
[----:B------:R-:W-:Y:S01]  /*c0c0*/  SHF.L.U32 R126, R129, 0x10, RZ ;  /* 0x00000010817e7819 */ /* 0x000fe200000006ff */
[C---:B------:R-:W-:Y:S01]  /*c0d0*/  FMUL R57, R68.reuse, R61 ;  /* 0x0000003d44397220 */ /* 0x040fe20000400000 */
[----:B------:R-:W-:Y:S01]  /*c0e0*/  FFMA R58, R71, R122, R58 ;  /* 0x0000007a473a7223 */ /* 0x000fe2000000003a */
[----:B------:R1:W-:Y:S01]  /*c0f0*/  STS.128 [R160+0xc400], R40 ;  /* 0x00c40028a0007388 */ /* 0x0003e20000000c00 */
[----:B------:R-:W-:Y:S01]  /*c100*/  LOP3.LUT R127, R129, 0xffff0000, RZ, 0xc0, !PT ;  /* 0xffff0000817f7812 */ /* 0x000fe200078ec0ff */
[----:B------:R-:W-:Y:S01]  /*c110*/  FMUL R62, R68, R62 ;  /* 0x0000003e443e7220 */ /* 0x000fe20000400000 */
[C---:B------:R-:W-:Y:S01]  /*c120*/  FFMA R59, R71.reuse, R123, R59 ;  /* 0x0000007b473b7223 */ /* 0x040fe2000000003b */
[----:B------:R-:W-:Y:S01]  /*c130*/  SHF.L.U32 R128, R130, 0x10, RZ ;  /* 0x0000001082807819 */ /* 0x000fe200000006ff */
[----:B------:R-:W-:Y:S01]  /*c140*/  FMUL R63, R68, R63 ;  /* 0x0000003f443f7220 */ /* 0x000fe20000400000 */
[C---:B------:R-:W-:Y:S01]  /*c150*/  FFMA R56, R71.reuse, R124, R56 ;  /* 0x0000007c47387223 */ /* 0x040fe20000000038 */
[----:B------:R-:W-:Y:S01]  /*c160*/  LOP3.LUT R129, R130, 0xffff0000, RZ, 0xc0, !PT ;  /* 0xffff000082817812 */ /* 0x000fe200078ec0ff */
[C---:B------:R-:W-:Y:S01]  /*c170*/  FMUL R60, R68.reuse, R64 ;  /* 0x00000040443c7220 */ /* 0x040fe20000400000 */
[----:B------:R-:W-:Y:S01]  /*c180*/  FFMA R57, R71, R125, R57 ;  /* 0x0000007d47397223 */ /* 0x000fe20000000039 */
[----:B------:R-:W-:Y:S01]  /*c190*/  SHF.L.U32 R130, R131, 0x10, RZ ;  /* 0x0000001083827819 */ /* 0x000fe200000006ff */
[C---:B------:R-:W-:Y:S01]  /*c1a0*/  FMUL R61, R68.reuse, R65 ;  /* 0x00000041443d7220 */ /* 0x040fe20000400000 */
        /* <DEDUP_REMOVED lines=17> */
[----:B------:R-:W-:Y:S02]  /*c2c0*/  F2FP.BF16.F32.PACK_AB R59, R67, R66 ;  /* 0x00000042433b723e */ /* 0x000fe400000010ff */
[----:B------:R-:W-:Y:S03]  /*c2d0*/  ISETP.NE.AND P0, PT, R154, RZ, PT ;  /* 0x000000ff9a00720c */ /* 0x000fe60003f05270 */
[----:B------:R1:W-:Y:S01]  /*c2e0*/  STS.128 [R158+0xc400], R56 ;  /* 0x00c400389e007388 */ /* 0x0003e20000000c00 */
[----:B------:R-:W-:Y:S01]  /*c2f0*/  @!PT LDS RZ, [RZ] ;  /* 0x00000000fffff984 */ /* 0x000fe20000000800 */
[----:B------:R-:W-:Y:S01]  /*c300*/  @!PT LDS RZ, [RZ] ;  /* 0x00000000fffff984 */ /* 0x000fe20000000800 */
[----:B------:R-:W-:Y:S01]  /*c310*/  @!PT LDS RZ, [RZ] ;  /* 0x00000000fffff984 */ /* 0x000fe20000000800 */
[----:B------:R-:W-:Y:S01]  /*c320*/  @!PT LDS RZ, [RZ] ;  /* 0x00000000fffff984 */ /* 0x000fe20000000800 */
[----:B------:R2:W-:Y:S07]  /*c330*/  MEMBAR.ALL.CTA ;  /* 0x0000000000007992 */ /* 0x0005ee0000008000 */
[----:B--2---:R-:W2:Y:S02]  /*c340*/  FENCE.VIEW.ASYNC.S ;  /* 0x00000000000073c6 */ /* 0x004ea40000000000 */
[----:B--2---:R-:W-:Y:S06]  /*c350*/  BAR.SYNC.DEFER_BLOCKING 0x1, 0x80 ;  /* 0x0042000000007b1d */ /* 0x004fec0000010000 */
[----:B------:R-:W-:Y:S05]  /*c360*/  @P0 BRA `(.L_x_150) ;  /* 0x0000000000280947 */ /* 0x000fea0003800000 */
[----:B------:R-:W2:Y:S01]  /*c370*/  LDCU.64 UR6, c[0x0][0x348] ;  /* 0x00006900ff0677ac */ /* 0x000ea20008000a00 */
[----:B------:R-:W-:Y:S02]  /*c380*/  UIADD3 UR9, UPT, UPT, UR53, UR39, URZ ;  /* 0x0000002735097290 */ /* 0x000fe4000fffe0ff */
[----:B------:R-:W-:Y:S01]  /*c390*/  UIADD3 UR8, UPT, UPT, UR46, 0xc400, URZ ;  /* 0x0000c4002e087890 */ /* 0x000fe2000fffe0ff */
[----:B------:R-:W-:Y:S01]  /*c3a0*/  UMOV UR10, UR50 ;  /* 0x00000032000a7c82 */ /* 0x000fe20008000000 */
[----:B------:R-:W-:Y:S01]  /*c3b0*/  UMOV UR11, UR44 ;  /* 0x0000002c000b7c82 */ /* 0x000fe20008000000 */
[----:B--2---:R-:W-:Y:S04]  /*c3c0*/  UIADD3 UR4, UP0, UPT, UR6, 0xa80, URZ ;  /* 0x00000a8006047890 */ /* 0x004fe8000ff1e0ff */
[----:B------:R-:W-:Y:S09]  /*c3d0*/  UIADD3.X UR5, UPT, UPT, URZ, UR7, URZ, UP0, !UPT ;  /* 0x00000007ff057290 */ /* 0x000ff200087fe4ff */
[----:B------:R2:W-:Y:S01]  /*c3e0*/  UTMASTG.3D [UR8], [UR4] ;  /* 0x00000008040073b5 */ /* 0x0005e20008010000 */
[----:B------:R0:W-:Y:S01]  /*c3f0*/  UTMACMDFLUSH ;  /* 0x00000000000079b7 */ /* 0x0001e20000000000 */
[----:B--2---:R-:W-:Y:S04]  /*c400*/  DEPBAR.LE SB0, 0x1 ;  /* 0x000080400000791a */ /* 0x004fe80000000000 */
.L_x_150:
[----:B------:R-:W-:Y:S05]  /*c410*/  BSYNC.RECONVERGENT B0 ;  /* 0x0000000000007941 */ /* 0x000fea0003800200 */
.L_x_149:
[----:B------:R-:W-:Y:S01]  /*c420*/  BAR.SYNC.DEFER_BLOCKING 0x1, 0x80 ;  /* 0x0042000000007b1d */ /* 0x000fe20000010000 */
[----:B------:R-:W-:Y:S09]  /*c430*/  UISETP.NE.AND UP0, UPT, UR54, -0x4, UPT ;  /* 0xfffffffc3600788c */ /* 0x000ff2000bf05270 */
[----:B------:R-:W-:Y:S05]  /*c440*/  BRA.U !UP0, `(.L_x_151) ;  /* 0x0000000108247547 */ /* 0x000fea000b800000 */
[----:B------:R-:W-:Y:S01]  /*c450*/  ISETP.NE.AND P0, PT, R157, RZ, PT ;  /* 0x000000ff9d00720c */ /* 0x000fe20003f05270 */
[----:B------:R-:W-:Y:S01]  /*c460*/  IMAD.U32 R0, RZ, RZ, UR52 ;  /* 0x00000034ff007e24 */ /* 0x000fe2000f8e00ff */
[----:B------:R-:W-:Y:S04]  /*c470*/  UIADD3 UR4, UPT, UPT, UR52, 0x1, URZ ;  /* 0x0000000134047890 */ /* 0x000fe8000fffe0ff */
[----:B------:R-:W-:Y:S04]  /*c480*/  UISETP.NE.AND UP0, UPT, UR4, 0x4, UPT ;  /* 0x000000040400788c */ /* 0x000fe8000bf05270 */
[----:B------:R-:W-:Y:S03]  /*c490*/  USEL UR52, UR4, URZ, UP0 ;  /* 0x000000ff04347287 */ /* 0x000fe60008000000 */
[----:B------:R-:W-:Y:S05]  /*c4a0*/  @P0 LEA R0, R0, UR46, 0x3 ;  /* 0x0000002e00000c11 */ /* 0x000fea000f8e18ff */
[----:B------:R-:W-:Y:S05]  /*c4b0*/  @P0 VIADD R0, R0, 0xb0 ;  /* 0x000000b000000836 */ /* 0x000fea0000000000 */
[----:B------:R-:W-:Y:S04]  /*c4c0*/  @P0 PRMT R0, R165, 0x654, R0 ;  /* 0x00000654a5000816 */ /* 0x000fe80000000000 */
[----:B------:R2:W-:Y:S03]  /*c4d0*/  @P0 SYNCS.ARRIVE.TRANS64.RED.A1T0 RZ, [R0+URZ], RZ ;  /* 0x000000ff00ff09a7 */ /* 0x0005e600081004ff */
.L_x_151:
[----:B------:R-:W-:Y:S01]  /*c4e0*/  R2UR UR6, R156 ;  /* 0x000000009c0672ca */ /* 0x000fe200000e0000 */
[----:B------:R-:W-:Y:S01]  /*c4f0*/  UIADD3 UR54, UPT, UPT, UR54, 0x4, URZ ;  /* 0x0000000436367890 */ /* 0x000fe2000fffe0ff */
[----:B------:R-:W-:Y:S01]  /*c500*/  R2UR UR5, R144 ;  /* 0x00000000900572ca */ /* 0x000fe200000e0000 */
[----:B------:R-:W-:Y:S01]  /*c510*/  ULOP3.LUT UR38, UR38, 0x1, URZ, 0x3c, !UPT ;  /* 0x0000000126267892 */ /* 0x000fe2000f8e3cff */
[----:B------:R-:W-:Y:S01]  /*c520*/  R2UR UR4, R145 ;  /* 0x00000000910472ca */ /* 0x000fe200000e0000 */
[----:B------:R-:W-:Y:S01]  /*c530*/  UMOV UR44, UR63 ;  /* 0x0000003f002c7c82 */ /* 0x000fe20008000000 */
[C---:B------:R-:W-:Y:S04]  /*c540*/  ISETP.NE.AND P0, PT, R148.reuse, 0x2, PT ;  /* 0x000000029400780c */ /* 0x040fe80003f05270 */
[----:B--2---:R-:W-:Y:S02]  /*c550*/  SEL R0, RZ, 0x1, P0 ;  /* 0x00000001ff007807 */ /* 0x004fe40000000000 */
[----:B------:R-:W-:Y:S01]  /*c560*/  SEL R148, R148, RZ, P0 ;  /* 0x000000ff94947207 */ /* 0x000fe20000000000 */
[----:B------:R-:W-:Y:S01]  /*c570*/  UISETP.NE.AND UP0, UPT, UR6, URZ, UPT ;  /* 0x000000ff0600728c */ /* 0x000fe2000bf05270 */
[----:B------:R-:W-:Y:S01]  /*c580*/  LOP3.LUT R150, R150, R0, RZ, 0x3c, !PT ;  /* 0x0000000096967212 */ /* 0x000fe200078e3cff */
[----:B------:R-:W-:Y:S02]  /*c590*/  UIADD3 UR16, UPT, UPT, UR36, UR5, URZ ;  /* 0x0000000524107290 */ /* 0x000fe4000fffe0ff */
[----:B------:R-:W-:Y:S05]  /*c5a0*/  UIADD3 UR20, UPT, UPT, UR37, UR4, URZ ;  /* 0x0000000425147290 */ /* 0x000fea000fffe0ff */
[----:B------:R-:W-:Y:S07]  /*c5b0*/  BRA.U UP0, `(.L_x_152) ;  /* 0xffffff9d00a47547 */ /* 0x000fee000b83ffff */
[----:B------:R-:W2:Y:S01]  /*c5c0*/  S2UR UR4, SR_CgaCtaId ;  /* 0x00000000000479c3 */ /* 0x000ea20000008800 */
[----:B------:R-:W3:Y:S01]  /*c5d0*/  LDCU.64 UR6, c[0x0][0xc90] ;  /* 0x00019200ff0677ac */ /* 0x000ee20008000a00 */
[----:B------:R-:W-:Y:S01]  /*c5e0*/  UIADD3 UR8, UPT, UPT, UR46, 0x130, URZ ;  /* 0x000001302e087890 */ /* 0x000fe2000fffe0ff */
[----:B---3--:R-:W-:-:S04]  /*c5f0*/  ISETP.NE.U32.AND P1, PT, RZ, UR6, PT ;  /* 0x00000006ff007c0c */ /* 0x008fc8000bf25070 */
[----:B------:R-:W-:Y:S01]  /*c600*/  ISETP.NE.AND.EX P0, PT, RZ, UR7, PT, P1 ;  /* 0x00000007ff007c0c */ /* 0x000fe2000bf05310 */
[----:B--2---:R-:W-:Y:S01]  /*c610*/  ULOP3.LUT UR9, UR4, 0x1, URZ, 0x3c, !UPT ;  /* 0x0000000104097892 */ /* 0x004fe2000f8e3cff */
[----:B------:R-:W2:Y:S03]  /*c620*/  LDCU.64 UR4, c[0x0][0xc88] ;  /* 0x00019100ff0477ac */ /* 0x000ea60008000a00 */
[----:B------:R-:W-:-:S09]  /*c630*/  UPRMT UR8, UR9, 0x654, UR8 ;  /* 0x0000065409087896 */ /* 0x000fd20008000008 */
[----:B------:R-:W-:Y:S01]  /*c640*/  SYNCS.ARRIVE.TRANS64.RED.A1T0 RZ, [UR8], RZ ;  /* 0x000000ffffff79a7 */ /* 0x000fe20008100408 */
[----:B--2---:R-:W-:Y:S01]  /*c650*/  ISETP.NE.U32.AND P2, PT, RZ, UR4, PT ;  /* 0x00000004ff007c0c */ /* 0x004fe2000bf45070 */
[----:B------:R-:W-:Y:S03]  /*c660*/  SYNCS.ARRIVE.TRANS64.A1T0 RZ, [UR46+0x130], RZ ;  /* 0x000130ffffff79a7 */ /* 0x000fe6000810002e */
[----:B------:R-:W-:-:S13]  /*c670*/  ISETP.NE.AND.EX P2, PT, RZ, UR5, PT, P2 ;  /* 0x00000005ff007c0c */ /* 0x000fda000bf45320 */
[----:B------:R-:W-:Y:S05]  /*c680*/  @P2 BRA P0, `(.L_x_153) ;  /* 0x00000000003c2947 */ /* 0x000fea0000000000 */
[----:B------:R-:W-:-:S13]  /*c690*/  ISETP.NE.AND.EX P1, PT, RZ, UR7, PT, P1 ;  /* 0x00000007ff007c0c */ /* 0x000fda000bf25310 */
[----:B------:R-:W-:Y:S05]  /*c6a0*/  @P1 BRA `(.L_x_154) ;  /* 0x00000000000c1947 */ /* 0x000fea0003800000 */
[----:B------:R-:W-:-:S13]  /*c6b0*/  FSETP.NEU.AND P0, PT, R71, RZ, PT ;  /* 0x000000ff4700720b */ /* 0x000fda0003f0d000 */
[----:B------:R-:W-:Y:S05]  /*c6c0*/  @!P0 EXIT ;  /* 0x000000000000894d */ /* 0x000fea0003800000 */
[----:B------:R-:W-:Y:S05]  /*c6d0*/  BRA `(.L_x_153) ;  /* 0x0000000000287947 */ /* 0x000fea0003800000 */
.L_x_154:
[----:B------:R-:W-:Y:S01]  /*c6e0*/  ISETP.NE.AND P0, PT, R147, RZ, PT ;  /* 0x000000ff9300720c */ /* 0x000fe20003f05270 */
[----:B------:R-:W-:-:S12]  /*c6f0*/  BSSY.RECONVERGENT B0, `(.L_x_153) ;  /* 0x0000008000007945 */ /* 0x000fd80003800200 */
[----:B------:R-:W-:Y:S05]  /*c700*/  @P0 BRA `(.L_x_155) ;  /* 0x0000000000100947 */ /* 0x000fea0003800000 */
[----:B------:R-:W-:-:S04]  /*c710*/  ISETP.NE.U32.AND P0, PT, RZ, UR4, PT ;  /* 0x00000004ff007c0c */ /* 0x000fc8000bf05070 */
[----:B------:R-:W-:-:S13]  /*c720*/  ISETP.NE.AND.EX P0, PT, RZ, UR5, PT, P0 ;  /* 0x00000005ff007c0c */ /* 0x000fda000bf05300 */
[----:B------:R-:W-:Y:S05]  /*c730*/  @!P0 EXIT ;  /* 0x000000000000894d */ /* 0x000fea0003800000 */
[----:B------:R-:W-:Y:S05]  /*c740*/  BRA `(.L_x_156) ;  /* 0x0000000000087947 */ /* 0x000fea0003800000 */
.L_x_155:
[----:B------:R-:W-:-:S13]  /*c750*/  FSETP.NEU.AND P0, PT, R71, RZ, PT ;  /* 0x000000ff4700720b */ /* 0x000fda0003f0d000 */
[----:B------:R-:W-:Y:S05]  /*c760*/  @!P0 EXIT ;  /* 0x000000000000894d */ /* 0x000fea0003800000 */
.L_x_156:
[----:B------:R-:W-:Y:S05]  /*c770*/  BSYNC.RECONVERGENT B0 ;  /* 0x0000000000007941 */ /* 0x000fea0003800200 */
.L_x_153:
[----:B------:R-:W2:Y:S01]  /*c780*/  S2UR UR7, SR_CgaCtaId ;  /* 0x00000000000779c3 */ /* 0x000ea20000008800 */
[----:B------:R-:W-:Y:S01]  /*c790*/  ULEA UR6, UR52, UR46, 0x3 ;  /* 0x0000002e34067291 */ /* 0x000fe2000f8e18ff */
[----:B------:R-:W-:-:S04]  /*c7a0*/  DEPBAR.LE SB0, 0x0 ;  /* 0x000080000000791a */ /* 0x000fc80000000000 */
[----:B------:R-:W-:-:S04]  /*c7b0*/  UIADD3 UR6, UPT, UPT, UR6, 0xb0, URZ ;  /* 0x000000b006067890 */ /* 0x000fc8000fffe0ff */
[----:B--2---:R-:W-:-:S09]  /*c7c0*/  UPRMT UR6, UR7, 0x654, UR6 ;  /* 0x0000065407067896 */ /* 0x004fd20008000006 */
[----:B------:R-:W-:Y:S01]  /*c7d0*/  SYNCS.ARRIVE.TRANS64.RED.A1T0 RZ, [UR6], RZ ;  /* 0x000000ffffff79a7 */ /* 0x000fe20008100406 */
[----:B------:R-:W-:Y:S05]  /*c7e0*/  EXIT ;  /* 0x000000000000794d */ /* 0x000fea0003800000 */
.L_x_25:
[----:B-1----:R1:W2:Y:S02]  /*c7f0*/  SYNCS.PHASECHK.TRANS64.TRYWAIT P0, [R0+URZ+0x120], R2 ;  /* 0x00012002000075a7 */ /* 0x0022a400080011ff */
[----:B--2---:R-:W-:Y:S05]  /*c800*/  @!P0 NANOSLEEP.SYNCS 0x989680 ;  /* 0x009896800000895d */ /* 0x004fea0003900000 */
[----:B------:R-:W2:Y:S02]  /*c810*/  @!P0 SYNCS.PHASECHK.TRANS64 P0, [R0+URZ+0x120], R2 ;  /* 0x00012002000085a7 */ /* 0x000ea400080010ff */
[----:B--2---:R-:W-:Y:S05]  /*c820*/  @!P0 BRA `(.L_x_25) ;  /* 0xfffffffc00f08947 */ /* 0x004fea000383ffff */
[----:B------:R-:W-:Y:S05]  /*c830*/  BRA `(.L_x_157) ;  /* 0xffffff5400747947 */ /* 0x000fea000383ffff */
.L_x_28:
[----:B-1----:R-:W-:-:S07]  /*c840*/  MOV R0, UR5 ;  /* 0x0000000500007c02 */ /* 0x002fce0008000f00 */
.L_x_158:
[----:B-1----:R1:W2:Y:S02]  /*c850*/  SYNCS.PHASECHK.TRANS64.TRYWAIT P0, [R0+URZ+0x48], R3 ;  /* 0x00004803000075a7 */ /* 0x0022a400080011ff */
[----:B--2---:R-:W-:Y:S05]  /*c860*/  @!P0 NANOSLEEP.SYNCS 0x989680 ;  /* 0x009896800000895d */ /* 0x004fea0003900000 */
[----:B------:R-:W2:Y:S02]  /*c870*/  @!P0 SYNCS.PHASECHK.TRANS64 P0, [R0+URZ+0x48], R3 ;  /* 0x00004803000085a7 */ /* 0x000ea400080010ff */
[----:B--2---:R-:W-:Y:S05]  /*c880*/  @!P0 BRA `(.L_x_158) ;  /* 0xfffffffc00f08947 */ /* 0x004fea000383ffff */
[----:B------:R-:W-:Y:S05]  /*c890*/  BRA `(.L_x_27) ;  /* 0xffffff5400d47947 */ /* 0x000fea000383ffff */
.L_x_37:
[----:B-1----:R-:W-:-:S07]  /*c8a0*/  MOV R0, UR6 ;  /* 0x0000000600007c02 */ /* 0x002fce0008000f00 */
.L_x_159:
[----:B-1----:R1:W2:Y:S02]  /*c8b0*/  SYNCS.PHASECHK.TRANS64.TRYWAIT P0, [R0+URZ+0x48], R3 ;  /* 0x00004803000075a7 */ /* 0x0022a400080011ff */
[----:B--2---:R-:W-:Y:S05]  /*c8c0*/  @!P0 NANOSLEEP.SYNCS 0x989680 ;  /* 0x009896800000895d */ /* 0x004fea0003900000 */
[----:B------:R-:W2:Y:S02]  /*c8d0*/  @!P0 SYNCS.PHASECHK.TRANS64 P0, [R0+URZ+0x48], R3 ;  /* 0x00004803000085a7 */ /* 0x000ea400080010ff */
[----:B--2---:R-:W-:Y:S05]  /*c8e0*/  @!P0 BRA `(.L_x_159) ;  /* 0xfffffffc00f08947 */ /* 0x004fea000383ffff */
[----:B------:R-:W-:Y:S05]  /*c8f0*/  BRA `(.L_x_36) ;  /* 0xffffff5800f47947 */ /* 0x000fea000383ffff */
.L_x_44:
[----:B-1----:R1:W4:Y:S02]  /*c900*/  SYNCS.PHASECHK.TRANS64.TRYWAIT P0, [R3+URZ+0xe0], R0 ;  /* 0x0000e000030075a7 */ /* 0x00232400080011ff */
[----:B----4-:R-:W-:Y:S05]  /*c910*/  @!P0 NANOSLEEP.SYNCS 0x989680 ;  /* 0x009896800000895d */ /* 0x010fea0003900000 */
[----:B------:R-:W4:Y:S02]  /*c920*/  @!P0 SYNCS.PHASECHK.TRANS64 P0, [R3+URZ+0xe0], R0 ;  /* 0x0000e000030085a7 */ /* 0x000f2400080010ff */
[----:B----4-:R-:W-:Y:S05]  /*c930*/  @!P0 BRA `(.L_x_44) ;  /* 0xfffffffc00f08947 */ /* 0x010fea000383ffff */
[----:B------:R-:W-:Y:S05]  /*c940*/  BRA `(.L_x_160) ;  /* 0xffffff5c00f07947 */ /* 0x000fea000383ffff */
.L_x_48:
[----:B------:R-:W-:-:S07]  /*c950*/  MOV R0, UR4 ;  /* 0x0000000400007c02 */ /* 0x000fce0008000f00 */
.L_x_161:
[----:B-1----:R1:W2:Y:S02]  /*c960*/  SYNCS.PHASECHK.TRANS64.TRYWAIT P0, [R0+URZ], R2 ;  /* 0x00000002000075a7 */ /* 0x0022a400080011ff */
[----:B--2---:R-:W-:Y:S05]  /*c970*/  @!P0 NANOSLEEP.SYNCS 0x989680 ;  /* 0x009896800000895d */ /* 0x004fea0003900000 */
[----:B------:R-:W2:Y:S02]  /*c980*/  @!P0 SYNCS.PHASECHK.TRANS64 P0, [R0+URZ], R2 ;  /* 0x00000002000085a7 */ /* 0x000ea400080010ff */
[----:B--2---:R-:W-:Y:S05]  /*c990*/  @!P0 BRA `(.L_x_161) ;  /* 0xfffffffc00f08947 */ /* 0x004fea000383ffff */
[----:B------:R-:W-:Y:S05]  /*c9a0*/  BRA `(.L_x_162) ;  /* 0xffffff64009c7947 */ /* 0x000fea000383ffff */
.L_x_49:
[----:B------:R-:W-:-:S07]  /*c9b0*/  MOV R0, UR5 ;  /* 0x0000000500007c02 */ /* 0x000fce0008000f00 */
.L_x_163:
[----:B-1----:R1:W2:Y:S02]  /*c9c0*/  SYNCS.PHASECHK.TRANS64.TRYWAIT P0, [R0+URZ], R3 ;  /* 0x00000003000075a7 */ /* 0x0022a400080011ff */
[----:B--2---:R-:W-:Y:S05]  /*c9d0*/  @!P0 NANOSLEEP.SYNCS 0x989680 ;  /* 0x009896800000895d */ /* 0x004fea0003900000 */
[----:B------:R-:W2:Y:S02]  /*c9e0*/  @!P0 SYNCS.PHASECHK.TRANS64 P0, [R0+URZ], R3 ;  /* 0x00000003000085a7 */ /* 0x000ea400080010ff */
[----:B--2---:R-:W-:Y:S05]  /*c9f0*/  @!P0 BRA `(.L_x_163) ;  /* 0xfffffffc00f08947 */ /* 0x004fea000383ffff */
[----:B------:R-:W-:Y:S05]  /*ca00*/  BRA `(.L_x_164) ;  /* 0xffffff6400a87947 */ /* 0x000fea000383ffff */
.L_x_50:
[----:B------:R-:W-:-:S07]  /*ca10*/  MOV R0, UR5 ;  /* 0x0000000500007c02 */ /* 0x000fce0008000f00 */
.L_x_165:
[----:B-1----:R1:W2:Y:S02]  /*ca20*/  SYNCS.PHASECHK.TRANS64.TRYWAIT P0, [R0+URZ], R3 ;  /* 0x00000003000075a7 */ /* 0x0022a400080011ff */
[----:B--2---:R-:W-:Y:S05]  /*ca30*/  @!P0 NANOSLEEP.SYNCS 0x989680 ;  /* 0x009896800000895d */ /* 0x004fea0003900000 */
[----:B------:R-:W2:Y:S02]  /*ca40*/  @!P0 SYNCS.PHASECHK.TRANS64 P0, [R0+URZ], R3 ;  /* 0x00000003000085a7 */ /* 0x000ea400080010ff */
[----:B--2---:R-:W-:Y:S05]  /*ca50*/  @!P0 BRA `(.L_x_165) ;  /* 0xfffffffc00f08947 */ /* 0x004fea000383ffff */
[----:B------:R-:W-:Y:S05]  /*ca60*/  BRA `(.L_x_166) ;  /* 0xffffff6400b47947 */ /* 0x000fea000383ffff */
.L_x_51:
[----:B------:R-:W-:-:S07]  /*ca70*/  MOV R0, UR5 ;  /* 0x0000000500007c02 */ /* 0x000fce0008000f00 */
.L_x_167:
[----:B-1----:R1:W2:Y:S02]  /*ca80*/  SYNCS.PHASECHK.TRANS64.TRYWAIT P0, [R0+URZ], R3 ;  /* 0x00000003000075a7 */ /* 0x0022a400080011ff */
[----:B--2---:R-:W-:Y:S05]  /*ca90*/  @!P0 NANOSLEEP.SYNCS 0x989680 ;  /* 0x009896800000895d */ /* 0x004fea0003900000 */
[----:B------:R-:W2:Y:S02]  /*caa0*/  @!P0 SYNCS.PHASECHK.TRANS64 P0, [R0+URZ], R3 ;  /* 0x00000003000085a7 */ /* 0x000ea400080010ff */
[----:B--2---:R-:W-:Y:S05]  /*cab0*/  @!P0 BRA `(.L_x_167) ;  /* 0xfffffffc00f08947 */ /* 0x004fea000383ffff */
[----:B------:R-:W-:Y:S05]  /*cac0*/  BRA `(.L_x_168) ;  /* 0xffffff6400c07947 */ /* 0x000fea000383ffff */
.L_x_52:
[----:B------:R-:W-:-:S07]  /*cad0*/  MOV R0, UR5 ;  /* 0x0000000500007c02 */ /* 0x000fce0008000f00 */
.L_x_169:
[----:B-1----:R1:W2:Y:S02]  /*cae0*/  SYNCS.PHASECHK.TRANS64.TRYWAIT P0, [R0+URZ], R3 ;  /* 0x00000003000075a7 */ /* 0x0022a400080011ff */
[----:B--2---:R-:W-:Y:S05]  /*caf0*/  @!P0 NANOSLEEP.SYNCS 0x989680 ;  /* 0x009896800000895d */ /* 0x004fea0003900000 */
[----:B------:R-:W2:Y:S02]  /*cb00*/  @!P0 SYNCS.PHASECHK.TRANS64 P0, [R0+URZ], R3 ;  /* 0x00000003000085a7 */ /* 0x000ea400080010ff */
[----:B--2---:R-:W-:Y:S05]  /*cb10*/  @!P0 BRA `(.L_x_169) ;  /* 0xfffffffc00f08947 */ /* 0x004fea000383ffff */
[----:B------:R-:W-:Y:S05]  /*cb20*/  BRA `(.L_x_170) ;  /* 0xffffff6400cc7947 */ /* 0x000fea000383ffff */
.L_x_53:
[----:B------:R-:W-:-:S07]  /*cb30*/  MOV R0, UR5 ;  /* 0x0000000500007c02 */ /* 0x000fce0008000f00 */
.L_x_171:
[----:B-1----:R1:W2:Y:S02]  /*cb40*/  SYNCS.PHASECHK.TRANS64.TRYWAIT P0, [R0+URZ], R3 ;  /* 0x00000003000075a7 */ /* 0x0022a400080011ff */
[----:B--2---:R-:W-:Y:S05]  /*cb50*/  @!P0 NANOSLEEP.SYNCS 0x989680 ;  /* 0x009896800000895d */ /* 0x004fea0003900000 */
[----:B------:R-:W2:Y:S02]  /*cb60*/  @!P0 SYNCS.PHASECHK.TRANS64 P0, [R0+URZ], R3 ;  /* 0x00000003000085a7 */ /* 0x000ea400080010ff */
[----:B--2---:R-:W-:Y:S05]  /*cb70*/  @!P0 BRA `(.L_x_171) ;  /* 0xfffffffc00f08947 */ /* 0x004fea000383ffff */
[----:B------:R-:W-:Y:S05]  /*cb80*/  BRA `(.L_x_172) ;  /* 0xffffff6400d87947 */ /* 0x000fea000383ffff */
.L_x_54:
[----:B------:R-:W-:-:S07]  /*cb90*/  MOV R0, UR5 ;  /* 0x0000000500007c02 */ /* 0x000fce0008000f00 */
.L_x_173:
[----:B-1----:R1:W2:Y:S02]  /*cba0*/  SYNCS.PHASECHK.TRANS64.TRYWAIT P0, [R0+URZ], R3 ;  /* 0x00000003000075a7 */ /* 0x0022a400080011ff */
[----:B--2---:R-:W-:Y:S05]  /*cbb0*/  @!P0 NANOSLEEP.SYNCS 0x989680 ;  /* 0x009896800000895d */ /* 0x004fea0003900000 */
[----:B------:R-:W2:Y:S02]  /*cbc0*/  @!P0 SYNCS.PHASECHK.TRANS64 P0, [R0+URZ], R3 ;  /* 0x00000003000085a7 */ /* 0x000ea400080010ff */
[----:B--2---:R-:W-:Y:S05]  /*cbd0*/  @!P0 BRA `(.L_x_173) ;  /* 0xfffffffc00f08947 */ /* 0x004fea000383ffff */
[----:B------:R-:W-:Y:S05]  /*cbe0*/  BRA `(.L_x_174) ;  /* 0xffffff6400e47947 */ /* 0x000fea000383ffff */
.L_x_55:
[----:B------:R-:W-:-:S07]  /*cbf0*/  MOV R0, UR5 ;  /* 0x0000000500007c02 */ /* 0x000fce0008000f00 */
.L_x_175:
[----:B-1----:R1:W2:Y:S02]  /*cc00*/  SYNCS.PHASECHK.TRANS64.TRYWAIT P0, [R0+URZ], R3 ;  /* 0x00000003000075a7 */ /* 0x0022a400080011ff */
[----:B--2---:R-:W-:Y:S05]  /*cc10*/  @!P0 NANOSLEEP.SYNCS 0x989680 ;  /* 0x009896800000895d */ /* 0x004fea0003900000 */
[----:B------:R-:W2:Y:S02]  /*cc20*/  @!P0 SYNCS.PHASECHK.TRANS64 P0, [R0+URZ], R3 ;  /* 0x00000003000085a7 */ /* 0x000ea400080010ff */
[----:B--2---:R-:W-:Y:S05]  /*cc30*/  @!P0 BRA `(.L_x_175) ;  /* 0xfffffffc00f08947 */ /* 0x004fea000383ffff */
[----:B------:R-:W-:Y:S05]  /*cc40*/  BRA `(.L_x_176) ;  /* 0xffffff6400f07947 */ /* 0x000fea000383ffff */
.L_x_58:
[----:B-1----:R1:W2:Y:S02]  /*cc50*/  SYNCS.PHASECHK.TRANS64.TRYWAIT P0, [R2+URZ+0x110], R4 ;  /* 0x00011004020075a7 */ /* 0x0022a400080011ff */
[----:B--2---:R-:W-:Y:S05]  /*cc60*/  @!P0 NANOSLEEP.SYNCS 0x989680 ;  /* 0x009896800000895d */ /* 0x004fea0003900000 */
[----:B------:R-:W2:Y:S02]  /*cc70*/  @!P0 SYNCS.PHASECHK.TRANS64 P0, [R2+URZ+0x110], R4 ;  /* 0x00011004020085a7 */ /* 0x000ea400080010ff */
[----:B--2---:R-:W-:Y:S05]  /*cc80*/  @!P0 BRA `(.L_x_58) ;  /* 0xfffffffc00f08947 */ /* 0x004fea000383ffff */
[----:B------:R-:W-:Y:S05]  /*cc90*/  BRA `(.L_x_177) ;  /* 0xffffff6800547947 */ /* 0x000fea000383ffff */
.L_x_59:
[----:B------:R-:W-:-:S07]  /*cca0*/  MOV R2, UR4 ;  /* 0x0000000400027c02 */ /* 0x000fce0008000f00 */
.L_x_178:
[----:B-1----:R1:W2:Y:S02]  /*ccb0*/  SYNCS.PHASECHK.TRANS64.TRYWAIT P0, [R2+URZ+0xf0], R5 ;  /* 0x0000f005020075a7 */ /* 0x0022a400080011ff */
[----:B--2---:R-:W-:Y:S05]  /*ccc0*/  @!P0 NANOSLEEP.SYNCS 0x989680 ;  /* 0x009896800000895d */ /* 0x004fea0003900000 */
[----:B------:R-:W2:Y:S02]  /*ccd0*/  @!P0 SYNCS.PHASECHK.TRANS64 P0, [R2+URZ+0xf0], R5 ;  /* 0x0000f005020085a7 */ /* 0x000ea400080010ff */
[----:B--2---:R-:W-:Y:S05]  /*cce0*/  @!P0 BRA `(.L_x_178) ;  /* 0xfffffffc00f08947 */ /* 0x004fea000383ffff */
[----:B------:R-:W-:Y:S05]  /*ccf0*/  BRA `(.L_x_179) ;  /* 0xffffff6800647947 */ /* 0x000fea000383ffff */
.L_x_60:
[----:B-1----:R1:W2:Y:S02]  /*cd00*/  SYNCS.PHASECHK.TRANS64.TRYWAIT P1, [R2+URZ+0xe0], R4 ;  /* 0x0000e004020075a7 */ /* 0x0022a400080211ff */
[----:B--2---:R-:W-:Y:S05]  /*cd10*/  @!P1 NANOSLEEP.SYNCS 0x989680 ;  /* 0x009896800000995d */ /* 0x004fea0003900000 */
[----:B------:R-:W2:Y:S02]  /*cd20*/  @!P1 SYNCS.PHASECHK.TRANS64 P1, [R2+URZ+0xe0], R4 ;  /* 0x0000e004020095a7 */ /* 0x000ea400080210ff */
[----:B--2---:R-:W-:Y:S05]  /*cd30*/  @!P1 BRA `(.L_x_60) ;  /* 0xfffffffc00f09947 */ /* 0x004fea000383ffff */
[----:B------:R-:W-:Y:S05]  /*cd40*/  BRA `(.L_x_180) ;  /* 0xffffff6800947947 */ /* 0x000fea000383ffff */
.L_x_63:
[----:B------:R-:W-:-:S07]  /*cd50*/  MOV R0, UR4 ;  /* 0x0000000400007c02 */ /* 0x000fce0008000f00 */
.L_x_181:
[----:B-1----:R1:W2:Y:S02]  /*cd60*/  SYNCS.PHASECHK.TRANS64.TRYWAIT P0, [R0+URZ+0xf0], R2 ;  /* 0x0000f002000075a7 */ /* 0x0022a400080011ff */
[----:B--2---:R-:W-:Y:S05]  /*cd70*/  @!P0 NANOSLEEP.SYNCS 0x989680 ;  /* 0x009896800000895d */ /* 0x004fea0003900000 */
[----:B------:R-:W2:Y:S02]  /*cd80*/  @!P0 SYNCS.PHASECHK.TRANS64 P0, [R0+URZ+0xf0], R2 ;  /* 0x0000f002000085a7 */ /* 0x000ea400080010ff */
[----:B--2---:R-:W-:Y:S05]  /*cd90*/  @!P0 BRA `(.L_x_181) ;  /* 0xfffffffc00f08947 */ /* 0x004fea000383ffff */
[----:B------:R-:W-:Y:S05]  /*cda0*/  BRA `(.L_x_62) ;  /* 0xffffff6800e87947 */ /* 0x000fea000383ffff */
.L_x_72:
[----:B-1----:R-:W-:-:S04]  /*cdb0*/  MOV R5, UR5 ;  /* 0x0000000500057c02 */ /* 0x002fc80008000f00 */
[----:B------:R1:W2:Y:S03]  /*cdc0*/  SYNCS.PHASECHK.TRANS64.TRYWAIT P0, [R5+URZ+0x8], R6 ;  /* 0x00000806050075a7 */ /* 0x0002a600080011ff */
[----:B--2---:R-:W-:Y:S05]  /*cdd0*/  @!P0 NANOSLEEP.SYNCS 0x989680 ;  /* 0x009896800000895d */ /* 0x004fea0003900000 */
[----:B------:R-:W2:Y:S02]  /*cde0*/  @!P0 SYNCS.PHASECHK.TRANS64 P0, [R5+URZ+0x8], R6 ;  /* 0x00000806050085a7 */ /* 0x000ea400080010ff */
[----:B--2---:R-:W-:Y:S05]  /*cdf0*/  @!P0 BRA `(.L_x_72) ;  /* 0xfffffffc00ec8947 */ /* 0x004fea000383ffff */
[----:B------:R-:W-:Y:S05]  /*ce00*/  BRA `(.L_x_71) ;  /* 0xffffff6c00a87947 */ /* 0x000fea000383ffff */
.L_x_74:
[----:B------:R-:W-:Y:S01]  /*ce10*/  BSSY B0, `(.L_x_182) ;  /* 0x0000006000007945 */ /* 0x000fe20003800000 */
[----:B------:R-:W-:-:S07]  /*ce20*/  MOV R15, 0xffffffff ;  /* 0xffffffff000f7802 */ /* 0x000fce0000000f00 */
[----:B-1---5:R-:W-:Y:S05]  /*ce30*/  WARPSYNC.COLLECTIVE R15, `(.L_x_183) ;  /* 0x000000000f0c7348 */ /* 0x022fea0003c00000 */
[----:B------:R-:W-:Y:S02]  /*ce40*/  ELECT P6, UR79, PT ;  /* 0x00000000004f782f */ /* 0x000fe400038c0000 */
[----:B------:R-:W-:Y:S01]  /*ce50*/  MOV R14, UR79 ;  /* 0x0000004f000e7c02 */ /* 0x000fe20008000f00 */
[----:B-1---5:R-:W-:Y:S10]  /*ce60*/  ENDCOLLECTIVE ;  /* 0x000000000000791b */ /* 0x022ff40003800000 */
.L_x_183:
[----:B------:R-:W-:Y:S05]  /*ce70*/  BSYNC B0 ;  /* 0x0000000000007941 */ /* 0x000fea0003800000 */
.L_x_182:
[----:B------:R-:W-:Y:S05]  /*ce80*/  BRA `(.L_x_184) ;  /* 0xffffff6c00d87947 */ /* 0x000fea000383ffff */
.L_x_76:
[----:B-1----:R-:W-:-:S04]  /*ce90*/  MOV R0, UR5 ;  /* 0x0000000500007c02 */ /* 0x002fc80008000f00 */
[----:B------:R1:W2:Y:S03]  /*cea0*/  SYNCS.PHASECHK.TRANS64.TRYWAIT P0, [R0+URZ+0x8], R4 ;  /* 0x00000804000075a7 */ /* 0x0002a600080011ff */
[----:B--2---:R-:W-:Y:S05]  /*ceb0*/  @!P0 NANOSLEEP.SYNCS 0x989680 ;  /* 0x009896800000895d */ /* 0x004fea0003900000 */
[----:B------:R-:W2:Y:S02]  /*cec0*/  @!P0 SYNCS.PHASECHK.TRANS64 P0, [R0+URZ+0x8], R4 ;  /* 0x00000804000085a7 */ /* 0x000ea400080010ff */
[----:B--2---:R-:W-:Y:S05]  /*ced0*/  @!P0 BRA `(.L_x_76) ;  /* 0xfffffffc00ec8947 */ /* 0x004fea000383ffff */
[----:B------:R-:W-:Y:S05]  /*cee0*/  BRA `(.L_x_75) ;  /* 0xffffff6c00dc7947 */ /* 0x000fea000383ffff */
.L_x_77:
[----:B-1----:R1:W2:Y:S02]  /*cef0*/  SYNCS.PHASECHK.TRANS64.TRYWAIT P0, [R0+URZ+0xe0], R4 ;  /* 0x0000e004000075a7 */ /* 0x0022a400080011ff */
[----:B--2---:R-:W-:Y:S05]  /*cf00*/  @!P0 NANOSLEEP.SYNCS 0x989680 ;  /* 0x009896800000895d */ /* 0x004fea0003900000 */
[----:B------:R-:W2:Y:S02]  /*cf10*/  @!P0 SYNCS.PHASECHK.TRANS64 P0, [R0+URZ+0xe0], R4 ;  /* 0x0000e004000085a7 */ /* 0x000ea400080010ff */
[----:B--2---:R-:W-:Y:S05]  /*cf20*/  @!P0 BRA `(.L_x_77) ;  /* 0xfffffffc00f08947 */ /* 0x004fea000383ffff */
[----:B------:R-:W-:Y:S05]  /*cf30*/  BRA `(.L_x_185) ;  /* 0xffffff74001c7947 */ /* 0x000fea000383ffff */
.L_x_81:
[----:B------:R-:W-:-:S07]  /*cf40*/  MOV R0, UR5 ;  /* 0x0000000500007c02 */ /* 0x000fce0008000f00 */
.L_x_186:
[----:B-1----:R1:W2:Y:S02]  /*cf50*/  SYNCS.PHASECHK.TRANS64.TRYWAIT P0, [R0+URZ], R4 ;  /* 0x00000004000075a7 */ /* 0x0022a400080011ff */
[----:B--2---:R-:W-:Y:S05]  /*cf60*/  @!P0 NANOSLEEP.SYNCS 0x989680 ;  /* 0x009896800000895d */ /* 0x004fea0003900000 */
[----:B------:R-:W2:Y:S02]  /*cf70*/  @!P0 SYNCS.PHASECHK.TRANS64 P0, [R0+URZ], R4 ;  /* 0x00000004000085a7 */ /* 0x000ea400080010ff */
[----:B--2---:R-:W-:Y:S05]  /*cf80*/  @!P0 BRA `(.L_x_186) ;  /* 0xfffffffc00f08947 */ /* 0x004fea000383ffff */
[----:B------:R-:W-:Y:S05]  /*cf90*/  BRA `(.L_x_80) ;  /* 0xffffff7400747947 */ /* 0x000fea000383ffff */
.L_x_82:
[----:B------:R-:W-:-:S07]  /*cfa0*/  MOV R0, UR25 ;  /* 0x0000001900007c02 */ /* 0x000fce0008000f00 */
.L_x_187:
[----:B-1----:R1:W2:Y:S02]  /*cfb0*/  SYNCS.PHASECHK.TRANS64.TRYWAIT P0, [R0+URZ+0x108], R4 ;  /* 0x00010804000075a7 */ /* 0x0022a400080011ff */
[----:B--2---:R-:W-:Y:S05]  /*cfc0*/  @!P0 NANOSLEEP.SYNCS 0x989680 ;  /* 0x009896800000895d */ /* 0x004fea0003900000 */
[----:B------:R-:W2:Y:S02]  /*cfd0*/  @!P0 SYNCS.PHASECHK.TRANS64 P0, [R0+URZ+0x108], R4 ;  /* 0x00010804000085a7 */ /* 0x000ea400080010ff */
[----:B--2---:R-:W-:Y:S05]  /*cfe0*/  @!P0 BRA `(.L_x_187) ;  /* 0xfffffffc00f08947 */ /* 0x004fea000383ffff */
[----:B------:R-:W-:Y:S05]  /*cff0*/  BRA `(.L_x_188) ;  /* 0xffffff7400c47947 */ /* 0x000fea000383ffff */
.L_x_85:
[----:B------:R-:W-:Y:S07]  /*d000*/  MOV R0, UR6 ;  /* 0x0000000600007c02 */ /* 0x000fee0008000f00 */
.L_x_189:
[----:B-1----:R1:W2:Y:S02]  /*d010*/  SYNCS.PHASECHK.TRANS64.TRYWAIT P0, [R0+URZ], R4 ;  /* 0x00000004000075a7 */ /* 0x0022a400080011ff */
[----:B--2---:R-:W-:Y:S05]  /*d020*/  @!P0 NANOSLEEP.SYNCS 0x989680 ;  /* 0x009896800000895d */ /* 0x004fea0003900000 */
[----:B------:R-:W2:Y:S02]  /*d030*/  @!P0 SYNCS.PHASECHK.TRANS64 P0, [R0+URZ], R4 ;  /* 0x00000004000085a7 */ /* 0x000ea400080010ff */
[----:B--2---:R-:W-:Y:S05]  /*d040*/  @!P0 BRA `(.L_x_189) ;  /* 0xfffffffc00f08947 */ /* 0x004fea000383ffff */
[----:B------:R-:W-:Y:S05]  /*d050*/  BRA `(.L_x_84) ;  /* 0xffffff7800187947 */ /* 0x000fea000383ffff */
.L_x_88:
[----:B------:R-:W-:-:S07]  /*d060*/  MOV R0, UR25 ;  /* 0x0000001900007c02 */ /* 0x000fce0008000f00 */
.L_x_190:
[----:B-1----:R1:W3:Y:S02]  /*d070*/  SYNCS.PHASECHK.TRANS64.TRYWAIT P0, [R0+URZ+0x130], R2 ;  /* 0x00013002000075a7 */ /* 0x0022e400080011ff */
[----:B---3--:R-:W-:Y:S05]  /*d080*/  @!P0 NANOSLEEP.SYNCS 0x989680 ;  /* 0x009896800000895d */ /* 0x008fea0003900000 */
[----:B------:R-:W3:Y:S02]  /*d090*/  @!P0 SYNCS.PHASECHK.TRANS64 P0, [R0+URZ+0x130], R2 ;  /* 0x00013002000085a7 */ /* 0x000ee400080010ff */
[----:B---3--:R-:W-:Y:S05]  /*d0a0*/  @!P0 BRA `(.L_x_190) ;  /* 0xfffffffc00f08947 */ /* 0x008fea000383ffff */
[----:B------:R-:W-:Y:S05]  /*d0b0*/  BRA `(.L_x_191) ;  /* 0xffffff7800f87947 */ /* 0x000fea000383ffff */
.L_x_93:
[----:B-1----:R1:W2:Y:S02]  /*d0c0*/  SYNCS.PHASECHK.TRANS64.TRYWAIT P0, [R12+URZ+0xe0], R0 ;  /* 0x0000e0000c0075a7 */ /* 0x0022a400080011ff */
[----:B--2---:R-:W-:Y:S05]  /*d0d0*/  @!P0 NANOSLEEP.SYNCS 0x989680 ;  /* 0x009896800000895d */ /* 0x004fea0003900000 */
[----:B------:R-:W2:Y:S02]  /*d0e0*/  @!P0 SYNCS.PHASECHK.TRANS64 P0, [R12+URZ+0xe0], R0 ;  /* 0x0000e0000c0085a7 */ /* 0x000ea400080010ff */
[----:B--2---:R-:W-:Y:S05]  /*d0f0*/  @!P0 BRA `(.L_x_93) ;  /* 0xfffffffc00f08947 */ /* 0x004fea000383ffff */
[----:B------:R-:W-:Y:S05]  /*d100*/  BRA `(.L_x_192) ;  /* 0xffffff80002c7947 */ /* 0x000fea000383ffff */
.L_x_96:
[----:B-1----:R-:W-:Y:S07]  /*d110*/  MOV R0, UR21 ;  /* 0x0000001500007c02 */ /* 0x002fee0008000f00 */
.L_x_193:
[----:B-1----:R1:W2:Y:S02]  /*d120*/  SYNCS.PHASECHK.TRANS64.TRYWAIT P2, [R0+URZ+0xd8], R6 ;  /* 0x0000d806000075a7 */ /* 0x0022a400080411ff */
[----:B--2---:R-:W-:Y:S05]  /*d130*/  @!P2 NANOSLEEP.SYNCS 0x989680 ;  /* 0x009896800000a95d */ /* 0x004fea0003900000 */
[----:B------:R-:W2:Y:S02]  /*d140*/  @!P2 SYNCS.PHASECHK.TRANS64 P2, [R0+URZ+0xd8], R6 ;  /* 0x0000d8060000a5a7 */ /* 0x000ea400080410ff */
[----:B--2---:R-:W-:Y:S05]  /*d150*/  @!P2 BRA `(.L_x_193) ;  /* 0xfffffffc00f0a947 */ /* 0x004fea000383ffff */
[----:B------:R-:W-:Y:S05]  /*d160*/  BRA `(.L_x_95) ;  /* 0xffffff8400947947 */ /* 0x000fea000383ffff */
.L_x_99:
[----:B------:R-:W-:Y:S07]  /*d170*/  MOV R0, UR21 ;  /* 0x0000001500007c02 */ /* 0x000fee0008000f00 */
.L_x_194:
[----:B-1----:R1:W2:Y:S02]  /*d180*/  SYNCS.PHASECHK.TRANS64.TRYWAIT P0, [R0+URZ+0xb0], R9 ;  /* 0x0000b009000075a7 */ /* 0x0022a400080011ff */
[----:B--2---:R-:W-:Y:S05]  /*d190*/  @!P0 NANOSLEEP.SYNCS 0x989680 ;  /* 0x009896800000895d */ /* 0x004fea0003900000 */
[----:B------:R-:W2:Y:S02]  /*d1a0*/  @!P0 SYNCS.PHASECHK.TRANS64 P0, [R0+URZ+0xb0], R9 ;  /* 0x0000b009000085a7 */ /* 0x000ea400080010ff */
[----:B--2---:R-:W-:Y:S05]  /*d1b0*/  @!P0 BRA `(.L_x_194) ;  /* 0xfffffffc00f08947 */ /* 0x004fea000383ffff */
[----:B------:R-:W-:Y:S05]  /*d1c0*/  BRA `(.L_x_195) ;  /* 0xffffff8400f47947 */ /* 0x000fea000383ffff */
.L_x_100:
[----:B------:R-:W-:Y:S07]  /*d1d0*/  MOV R0, UR21 ;  /* 0x0000001500007c02 */ /* 0x000fee0008000f00 */
.L_x_196:
[----:B-1----:R1:W2:Y:S02]  /*d1e0*/  SYNCS.PHASECHK.TRANS64.TRYWAIT P0, [R0+URZ+0xb8], R9 ;  /* 0x0000b809000075a7 */ /* 0x0022a400080011ff */
[----:B--2---:R-:W-:Y:S05]  /*d1f0*/  @!P0 NANOSLEEP.SYNCS 0x989680 ;  /* 0x009896800000895d */ /* 0x004fea0003900000 */
[----:B------:R-:W2:Y:S02]  /*d200*/  @!P0 SYNCS.PHASECHK.TRANS64 P0, [R0+URZ+0xb8], R9 ;  /* 0x0000b809000085a7 */ /* 0x000ea400080010ff */
[----:B--2---:R-:W-:Y:S05]  /*d210*/  @!P0 BRA `(.L_x_196) ;  /* 0xfffffffc00f08947 */ /* 0x004fea000383ffff */
[----:B------:R-:W-:Y:S05]  /*d220*/  BRA `(.L_x_197) ;  /* 0xffffff8800487947 */ /* 0x000fea000383ffff */
.L_x_101:
[----:B------:R-:W-:Y:S07]  /*d230*/  MOV R0, UR21 ;  /* 0x0000001500007c02 */ /* 0x000fee0008000f00 */
.L_x_198:
[----:B-1----:R1:W2:Y:S02]  /*d240*/  SYNCS.PHASECHK.TRANS64.TRYWAIT P0, [R0+URZ+0xc0], R9 ;  /* 0x0000c009000075a7 */ /* 0x0022a400080011ff */
[----:B--2---:R-:W-:Y:S05]  /*d250*/  @!P0 NANOSLEEP.SYNCS 0x989680 ;  /* 0x009896800000895d */ /* 0x004fea0003900000 */
[----:B------:R-:W2:Y:S02]  /*d260*/  @!P0 SYNCS.PHASECHK.TRANS64 P0, [R0+URZ+0xc0], R9 ;  /* 0x0000c009000085a7 */ /* 0x000ea400080010ff */
[----:B--2---:R-:W-:Y:S05]  /*d270*/  @!P0 BRA `(.L_x_198) ;  /* 0xfffffffc00f08947 */ /* 0x004fea000383ffff */
[----:B------:R-:W-:Y:S05]  /*d280*/  BRA `(.L_x_199) ;  /* 0xffffff88008c7947 */ /* 0x000fea000383ffff */
.L_x_102:
[----:B------:R-:W-:Y:S07]  /*d290*/  MOV R0, UR21 ;  /* 0x0000001500007c02 */ /* 0x000fee0008000f00 */
.L_x_200:
[----:B-1----:R1:W2:Y:S02]  /*d2a0*/  SYNCS.PHASECHK.TRANS64.TRYWAIT P0, [R0+URZ+0xc8], R9 ;  /* 0x0000c809000075a7 */ /* 0x0022a400080011ff */
[----:B--2---:R-:W-:Y:S05]  /*d2b0*/  @!P0 NANOSLEEP.SYNCS 0x989680 ;  /* 0x009896800000895d */ /* 0x004fea0003900000 */
[----:B------:R-:W2:Y:S02]  /*d2c0*/  @!P0 SYNCS.PHASECHK.TRANS64 P0, [R0+URZ+0xc8], R9 ;  /* 0x0000c809000085a7 */ /* 0x000ea400080010ff */
[----:B--2---:R-:W-:Y:S05]  /*d2d0*/  @!P0 BRA `(.L_x_200) ;  /* 0xfffffffc00f08947 */ /* 0x004fea000383ffff */
[----:B------:R-:W-:Y:S05]  /*d2e0*/  BRA `(.L_x_201) ;  /* 0xffffff8800d07947 */ /* 0x000fea000383ffff */
.L_x_104:
[----:B------:R-:W-:-:S07]  /*d2f0*/  MOV R0, UR21 ;  /* 0x0000001500007c02 */ /* 0x000fce0008000f00 */
.L_x_202:
[----:B--2---:R2:W3:Y:S02]  /*d300*/  SYNCS.PHASECHK.TRANS64.TRYWAIT P0, [R0+URZ+0xb0], R2 ;  /* 0x0000b002000075a7 */ /* 0x0044e400080011ff */
[----:B---3--:R-:W-:Y:S05]  /*d310*/  @!P0 NANOSLEEP.SYNCS 0x989680 ;  /* 0x009896800000895d */ /* 0x008fea0003900000 */
[----:B------:R-:W3:Y:S02]  /*d320*/  @!P0 SYNCS.PHASECHK.TRANS64 P0, [R0+URZ+0xb0], R2 ;  /* 0x0000b002000085a7 */ /* 0x000ee400080010ff */
[----:B---3--:R-:W-:Y:S05]  /*d330*/  @!P0 BRA `(.L_x_202) ;  /* 0xfffffffc00f08947 */ /* 0x008fea000383ffff */
[----:B------:R-:W-:Y:S05]  /*d340*/  BRA `(.L_x_203) ;  /* 0xffffff8c00587947 */ /* 0x000fea000383ffff */
.L_x_105:
[----:B--2---:R-:W-:-:S07]  /*d350*/  MOV R0, UR21 ;  /* 0x0000001500007c02 */ /* 0x004fce0008000f00 */
.L_x_204:
[----:B--2---:R2:W3:Y:S02]  /*d360*/  SYNCS.PHASECHK.TRANS64.TRYWAIT P0, [R0+URZ+0xb8], R2 ;  /* 0x0000b802000075a7 */ /* 0x0044e400080011ff */
[----:B---3--:R-:W-:Y:S05]  /*d370*/  @!P0 NANOSLEEP.SYNCS 0x989680 ;  /* 0x009896800000895d */ /* 0x008fea0003900000 */
[----:B------:R-:W3:Y:S02]  /*d380*/  @!P0 SYNCS.PHASECHK.TRANS64 P0, [R0+URZ+0xb8], R2 ;  /* 0x0000b802000085a7 */ /* 0x000ee400080010ff */
[----:B---3--:R-:W-:Y:S05]  /*d390*/  @!P0 BRA `(.L_x_204) ;  /* 0xfffffffc00f08947 */ /* 0x008fea000383ffff */
[----:B------:R-:W-:Y:S05]  /*d3a0*/  BRA `(.L_x_205) ;  /* 0xffffff8c00487947 */ /* 0x000fea000383ffff */
.L_x_106:
[----:B--2---:R-:W-:-:S07]  /*d3b0*/  MOV R0, UR21 ;  /* 0x0000001500007c02 */ /* 0x004fce0008000f00 */
.L_x_206:
[----:B--2---:R2:W3:Y:S02]  /*d3c0*/  SYNCS.PHASECHK.TRANS64.TRYWAIT P0, [R0+URZ+0xc0], R2 ;  /* 0x0000c002000075a7 */ /* 0x0044e400080011ff */
[----:B---3--:R-:W-:Y:S05]  /*d3d0*/  @!P0 NANOSLEEP.SYNCS 0x989680 ;  /* 0x009896800000895d */ /* 0x008fea0003900000 */
[----:B------:R-:W3:Y:S02]  /*d3e0*/  @!P0 SYNCS.PHASECHK.TRANS64 P0, [R0+URZ+0xc0], R2 ;  /* 0x0000c002000085a7 */ /* 0x000ee400080010ff */
[----:B---3--:R-:W-:Y:S05]  /*d3f0*/  @!P0 BRA `(.L_x_206) ;  /* 0xfffffffc00f08947 */ /* 0x008fea000383ffff */
[----:B------:R-:W-:Y:S05]  /*d400*/  BRA `(.L_x_207) ;  /* 0xffffff8c00387947 */ /* 0x000fea000383ffff */
.L_x_108:
[----:B--2---:R2:W3:Y:S02]  /*d410*/  SYNCS.PHASECHK.TRANS64.TRYWAIT P0, [R8+URZ+0xe0], R0 ;  /* 0x0000e000080075a7 */ /* 0x0044e400080011ff */
[----:B---3--:R-:W-:Y:S05]  /*d420*/  @!P0 NANOSLEEP.SYNCS 0x989680 ;  /* 0x009896800000895d */ /* 0x008fea0003900000 */
[----:B------:R-:W3:Y:S02]  /*d430*/  @!P0 SYNCS.PHASECHK.TRANS64 P0, [R8+URZ+0xe0], R0 ;  /* 0x0000e000080085a7 */ /* 0x000ee400080010ff */
[----:B---3--:R-:W-:Y:S05]  /*d440*/  @!P0 BRA `(.L_x_108) ;  /* 0xfffffffc00f08947 */ /* 0x008fea000383ffff */
[----:B------:R-:W-:Y:S05]  /*d450*/  BRA `(.L_x_208) ;  /* 0xffffff9000107947 */ /* 0x000fea000383ffff */
.L_x_119:
[----:B-1----:R-:W-:Y:S04]  /*d460*/  MOV R0, UR46 ;  /* 0x0000002e00007c02 */ /* 0x002fe80008000f00 */
[----:B------:R1:W2:Y:S03]  /*d470*/  SYNCS.PHASECHK.TRANS64.TRYWAIT P0, [R0+URZ+0x90], R4 ;  /* 0x00009004000075a7 */ /* 0x0002a600080011ff */
[----:B--2---:R-:W-:Y:S05]  /*d480*/  @!P0 NANOSLEEP.SYNCS 0x989680 ;  /* 0x009896800000895d */ /* 0x004fea0003900000 */
[----:B------:R-:W2:Y:S02]  /*d490*/  @!P0 SYNCS.PHASECHK.TRANS64 P0, [R0+URZ+0x90], R4 ;  /* 0x00009004000085a7 */ /* 0x000ea400080010ff */
[----:B--2---:R-:W-:Y:S05]  /*d4a0*/  @!P0 BRA `(.L_x_119) ;  /* 0xfffffffc00ec8947 */ /* 0x004fea000383ffff */
[----:B------:R-:W-:Y:S05]  /*d4b0*/  BRA `(.L_x_118) ;  /* 0xffffff9c00e47947 */ /* 0x000fea000383ffff */
.L_x_121:
[----:B-1----:R-:W-:Y:S04]  /*d4c0*/  MOV R0, UR46 ;  /* 0x0000002e00007c02 */ /* 0x002fe80008000f00 */
[----:B------:R1:W3:Y:S03]  /*d4d0*/  SYNCS.PHASECHK.TRANS64.TRYWAIT P1, [R0+URZ+0x100], R3 ;  /* 0x00010003000075a7 */ /* 0x0002e600080211ff */
[----:B---3--:R-:W-:Y:S05]  /*d4e0*/  @!P1 NANOSLEEP.SYNCS 0x989680 ;  /* 0x009896800000995d */ /* 0x008fea0003900000 */
[----:B------:R-:W3:Y:S02]  /*d4f0*/  @!P1 SYNCS.PHASECHK.TRANS64 P1, [R0+URZ+0x100], R3 ;  /* 0x00010003000095a7 */ /* 0x000ee400080210ff */
[----:B---3--:R-:W-:Y:S05]  /*d500*/  @!P1 BRA `(.L_x_121) ;  /* 0xfffffffc00ec9947 */ /* 0x008fea000383ffff */
[----:B------:R-:W-:Y:S05]  /*d510*/  BRA `(.L_x_120) ;  /* 0xffffffa0001c7947 */ /* 0x000fea000383ffff */
.L_x_130:
[----:B---3--:R3:W4:Y:S02]  /*d520*/  SYNCS.PHASECHK.TRANS64.TRYWAIT P0, [R3+URZ+0x90], R0 ;  /* 0x00009000030075a7 */ /* 0x00872400080011ff */
[----:B----4-:R-:W-:Y:S05]  /*d530*/  @!P0 NANOSLEEP.SYNCS 0x989680 ;  /* 0x009896800000895d */ /* 0x010fea0003900000 */
[----:B------:R-:W4:Y:S02]  /*d540*/  @!P0 SYNCS.PHASECHK.TRANS64 P0, [R3+URZ+0x90], R0 ;  /* 0x00009000030085a7 */ /* 0x000f2400080010ff */
[----:B----4-:R-:W-:Y:S05]  /*d550*/  @!P0 BRA `(.L_x_130) ;  /* 0xfffffffc00f08947 */ /* 0x010fea000383ffff */
[----:B------:R-:W-:Y:S05]  /*d560*/  BRA `(.L_x_129) ;  /* 0xffffffb000e87947 */ /* 0x000fea000383ffff */
.L_x_138:
[----:B-1----:R1:W3:Y:S02]  /*d570*/  SYNCS.PHASECHK.TRANS64.TRYWAIT P0, [R7+URZ+0x90], R6 ;  /* 0x00009006070075a7 */ /* 0x0022e400080011ff */
[----:B---3--:R-:W-:Y:S05]  /*d580*/  @!P0 NANOSLEEP.SYNCS 0x989680 ;  /* 0x009896800000895d */ /* 0x008fea0003900000 */
[----:B------:R-:W3:Y:S02]  /*d590*/  @!P0 SYNCS.PHASECHK.TRANS64 P0, [R7+URZ+0x90], R6 ;  /* 0x00009006070085a7 */ /* 0x000ee400080010ff */
[----:B---3--:R-:W-:Y:S05]  /*d5a0*/  @!P0 BRA `(.L_x_138) ;  /* 0xfffffffc00f08947 */ /* 0x008fea000383ffff */
[----:B------:R-:W-:Y:S05]  /*d5b0*/  BRA `(.L_x_137) ;  /* 0xffffffc400ec7947 */ /* 0x000fea000383ffff */
.L_x_146:
[----:B-1----:R1:W2:Y:S02]  /*d5c0*/  SYNCS.PHASECHK.TRANS64.TRYWAIT P0, [R4+URZ+0x90], R0 ;  /* 0x00009000040075a7 */ /* 0x0022a400080011ff */
[----:B--2---:R-:W-:Y:S05]  /*d5d0*/  @!P0 NANOSLEEP.SYNCS 0x989680 ;  /* 0x009896800000895d */ /* 0x004fea0003900000 */
[----:B------:R-:W2:Y:S02]  /*d5e0*/  @!P0 SYNCS.PHASECHK.TRANS64 P0, [R4+URZ+0x90], R0 ;  /* 0x00009000040085a7 */ /* 0x000ea400080010ff */
[----:B--2---:R-:W-:Y:S05]  /*d5f0*/  @!P0 BRA `(.L_x_146) ;  /* 0xfffffffc00f08947 */ /* 0x004fea000383ffff */
[----:B------:R-:W-:Y:S05]  /*d600*/  BRA `(.L_x_145) ;  /* 0xffffffd800e87947 */ /* 0x000fea000383ffff */
        .weak           $__internal_0_$__cuda_sm10x_tcgen05_guardrail_trap_col_being_dealloced_not_returned_by_alloc
        .type           $__internal_0_$__cuda_sm10x_tcgen05_guardrail_trap_col_being_dealloced_not_returned_by_alloc,@function
        .size           $__internal_0_$__cuda_sm10x_tcgen05_guardrail_trap_col_being_dealloced_not_returned_by_alloc,($__internal_1_$__cuda_sm10x_tcgen05_guardrail_trap_phase_invalid_during_alloc - $__internal_0_$__cuda_sm10x_tcgen05_guardrail_trap_col_being_dealloced_not_returned_by_alloc)
$__internal_0_$__cuda_sm10x_tcgen05_guardrail_trap_col_being_dealloced_not_returned_by_alloc:
[----:B------:R-:W-:Y:S05]  /*d610*/  BPT.TRAP 0x1 ;  /* 0x000000040000795c */ /* 0x000fea0000300000 */
[----:B------:R-:W-:-:S04]  /*d620*/  HFMA2 R3, -RZ, RZ, 0, 0 ;  /* 0x00000000ff037431 */ /* 0x000fc800000001ff */
[----:B------:R-:W-:Y:S05]  /*d630*/  RET.REL.NODEC R2 `(_ZN7cutlass13device_kernelINS_4gemm6kernel13GemmUniversalIN4cute5tupleIJiiiiEEENS1_10collective13CollectiveMmaINS1_46MainloopSm100TmaUmmaWarpSpecializedBlockScaledILi9ELi2ELi1ENS5_IJNS4_1CILi4EEENSA_ILi2EEENSA_ILi1EEEEEEEENS5_IJNSA_ILi256EEESG_NSA_ILi128EEEEEENS5_IJNS_12float_e2m1_tENS_13float_ue8m0_tEEEENS5_IJNS5_IJlSD_lEEENS4_6LayoutINS5_IJNS5_IJNS5_IJNSA_ILi32EEESB_EEEiEEESQ_NS5_IJSD_iEEEEEENS5_IJNS5_IJNS5_IJNSA_ILi16EEESB_EEEiEEENS5_IJNS5_IJNSA_ILi0EEESD_EEENSA_ILi512EEEEEENS5_IJSW_iEEEEEEEEEEESL_S13_NS4_8TiledMMAINS4_8MMA_AtomIJNS4_23SM100_MMA_MXF4_2x1SM_SSISJ_SJ_fSK_Li256ELi256ELi32ELNS4_4UMMA5MajorE0ELS18_0ELNS17_7ScaleInE0ELS19_0EEEEEENSN_INS5_IJSD_SD_SD_EEENS5_IJSW_SW_SW_EEEEENS5_IJNS4_10UnderscoreES1F_S1F_EEEEENS5_IJNS4_28SM100_TMA_2SM_LOAD_MULTICASTES1I_EEENS5_IJNS4_14ComposedLayoutINS4_7SwizzleILi2ELi4ELi3EEENS4_18smem_ptr_flag_bitsILi4EEENSN_INS5_IJNSA_ILi8EEESH_EEENS5_IJSH_SD_EEEEEEENSN_INS5_IJNS5_IJNS5_IJSP_SD_EEENS5_IJSO_SC_EEEEEESD_NS5_IJSC_SD_EEEEEENS5_IJNS5_IJNS5_IJSU_SY_EEESX_EEESW_NS5_IJSC_SY_EEEEEEEEEEEvNS4_8identityES1J_NS5_IJS1T_NSN_INS5_IJNS5_IJNS5_IJSP_SC_EEES1V_EEESD_S1X_EEENS5_IJS20_SW_NS5_IJSC_NSA_ILi1024EEEEEEEEEEEEEEvS25_EENS_8epilogue10collective18CollectiveEpilogueINS2F_23Sm100TmaWarpSpecializedILi4ELi2ELi64ELb1ELb0EEEJNS5_IJSH_SG_SH_EEENS5_IJNSN_ISH_SD_EENSN_INSA_ILi64EEESD_EEEEENS_10bfloat16_tESM_S2P_SM_NS2F_6fusion15FusionCallbacksIS2J_NS2Q_17LinearCombinationIS2P_fS2P_fLNS_15FloatRoundStyleE2EEES2K_S2O_JEEENS4_5SM1004TMEM4LOAD26SM100_TMEM_LOAD_32dp32b64xENS4_13SM90_TMA_LOADENS1K_INS1L_ILi3ELi4ELi3EEENS1N_ILi16EEENSN_INS5_IJS1P_S2M_EEENS5_IJS2M_SD_EEEEEEENS4_39AutoVectorizingCopyWithAssumedAlignmentILi128EEENS4_14SM90_TMA_STOREES36_S38_S38_EEEvvEEEEvNT_6ParamsE) ;  /* 0xffffff2802707950 */ /* 0x000fea0003c3ffff */
        .weak           $__internal_1_$__cuda_sm10x_tcgen05_guardrail_trap_phase_invalid_during_alloc
        .type           $__internal_1_$__cuda_sm10x_tcgen05_guardrail_trap_phase_invalid_during_alloc,@function
        .size           $__internal_1_$__cuda_sm10x_tcgen05_guardrail_trap_phase_invalid_during_alloc,($__internal_2_$__cuda_sm10x_tcgen05_guardrail_trap_unallocated_columns_being_dealloced - $__internal_1_$__cuda_sm10x_tcgen05_guardrail_trap_phase_invalid_during_alloc)
$__internal_1_$__cuda_sm10x_tcgen05_guardrail_trap_phase_invalid_during_alloc:
[----:B------:R-:W-:Y:S05]  /*d640*/  BPT.TRAP 0x1 ;  /* 0x000000040000795c */ /* 0x000fea0000300000 */
[----:B------:R-:W-:-:S04]  /*d650*/  MOV R5, 0x0 ;  /* 0x0000000000057802 */ /* 0x000fc80000000f00 */
[----:B------:R-:W-:Y:S05]  /*d660*/  RET.REL.NODEC R4 `(_ZN7cutlass13device_kernelINS_4gemm6kernel13GemmUniversalIN4cute5tupleIJiiiiEEENS1_10collective13CollectiveMmaINS1_46MainloopSm100TmaUmmaWarpSpecializedBlockScaledILi9ELi2ELi1ENS5_IJNS4_1CILi4EEENSA_ILi2EEENSA_ILi1EEEEEEEENS5_IJNSA_ILi256EEESG_NSA_ILi128EEEEEENS5_IJNS_12float_e2m1_tENS_13float_ue8m0_tEEEENS5_IJNS5_IJlSD_lEEENS4_6LayoutINS5_IJNS5_IJNS5_IJNSA_ILi32EEESB_EEEiEEESQ_NS5_IJSD_iEEEEEENS5_IJNS5_IJNS5_IJNSA_ILi16EEESB_EEEiEEENS5_IJNS5_IJNSA_ILi0EEESD_EEENSA_ILi512EEEEEENS5_IJSW_iEEEEEEEEEEESL_S13_NS4_8TiledMMAINS4_8MMA_AtomIJNS4_23SM100_MMA_MXF4_2x1SM_SSISJ_SJ_fSK_Li256ELi256ELi32ELNS4_4UMMA5MajorE0ELS18_0ELNS17_7ScaleInE0ELS19_0EEEEEENSN_INS5_IJSD_SD_SD_EEENS5_IJSW_SW_SW_EEEEENS5_IJNS4_10UnderscoreES1F_S1F_EEEEENS5_IJNS4_28SM100_TMA_2SM_LOAD_MULTICASTES1I_EEENS5_IJNS4_14ComposedLayoutINS4_7SwizzleILi2ELi4ELi3EEENS4_18smem_ptr_flag_bitsILi4EEENSN_INS5_IJNSA_ILi8EEESH_EEENS5_IJSH_SD_EEEEEEENSN_INS5_IJNS5_IJNS5_IJSP_SD_EEENS5_IJSO_SC_EEEEEESD_NS5_IJSC_SD_EEEEEENS5_IJNS5_IJNS5_IJSU_SY_EEESX_EEESW_NS5_IJSC_SY_EEEEEEEEEEEvNS4_8identityES1J_NS5_IJS1T_NSN_INS5_IJNS5_IJNS5_IJSP_SC_EEES1V_EEESD_S1X_EEENS5_IJS20_SW_NS5_IJSC_NSA_ILi1024EEEEEEEEEEEEEEvS25_EENS_8epilogue10collective18CollectiveEpilogueINS2F_23Sm100TmaWarpSpecializedILi4ELi2ELi64ELb1ELb0EEEJNS5_IJSH_SG_SH_EEENS5_IJNSN_ISH_SD_EENSN_INSA_ILi64EEESD_EEEEENS_10bfloat16_tESM_S2P_SM_NS2F_6fusion15FusionCallbacksIS2J_NS2Q_17LinearCombinationIS2P_fS2P_fLNS_15FloatRoundStyleE2EEES2K_S2O_JEEENS4_5SM1004TMEM4LOAD26SM100_TMEM_LOAD_32dp32b64xENS4_13SM90_TMA_LOADENS1K_INS1L_ILi3ELi4ELi3EEENS1N_ILi16EEENSN_INS5_IJS1P_S2M_EEENS5_IJS2M_SD_EEEEEEENS4_39AutoVectorizingCopyWithAssumedAlignmentILi128EEENS4_14SM90_TMA_STOREES36_S38_S38_EEEvvEEEEvNT_6ParamsE) ;  /* 0xffffff2804647950 */ /* 0x000fea0003c3ffff */
        .weak           $__internal_2_$__cuda_sm10x_tcgen05_guardrail_trap_unallocated_columns_being_dealloced
        .type           $__internal_2_$__cuda_sm10x_tcgen05_guardrail_trap_unallocated_columns_being_dealloced,@function
        .size           $__internal_2_$__cuda_sm10x_tcgen05_guardrail_trap_unallocated_columns_being_dealloced,(.L_x_210 - $__internal_2_$__cuda_sm10x_tcgen05_guardrail_trap_unallocated_columns_being_dealloced)
$__internal_2_$__cuda_sm10x_tcgen05_guardrail_trap_unallocated_columns_being_dealloced:
[----:B------:R-:W-:Y:S05]  /*d670*/  BPT.TRAP 0x1 ;  /* 0x000000040000795c */ /* 0x000fea0000300000 */
[----:B------:R-:W-:-:S04]  /*d680*/  HFMA2 R3, -RZ, RZ, 0, 0 ;  /* 0x00000000ff037431 */ /* 0x000fc800000001ff */
[----:B------:R-:W-:Y:S05]  /*d690*/  RET.REL.NODEC R2 `(_ZN7cutlass13device_kernelINS_4gemm6kernel13GemmUniversalIN4cute5tupleIJiiiiEEENS1_10collective13CollectiveMmaINS1_46MainloopSm100TmaUmmaWarpSpecializedBlockScaledILi9ELi2ELi1ENS5_IJNS4_1CILi4EEENSA_ILi2EEENSA_ILi1EEEEEEEENS5_IJNSA_ILi256EEESG_NSA_ILi128EEEEEENS5_IJNS_12float_e2m1_tENS_13float_ue8m0_tEEEENS5_IJNS5_IJlSD_lEEENS4_6LayoutINS5_IJNS5_IJNS5_IJNSA_ILi32EEESB_EEEiEEESQ_NS5_IJSD_iEEEEEENS5_IJNS5_IJNS5_IJNSA_ILi16EEESB_EEEiEEENS5_IJNS5_IJNSA_ILi0EEESD_EEENSA_ILi512EEEEEENS5_IJSW_iEEEEEEEEEEESL_S13_NS4_8TiledMMAINS4_8MMA_AtomIJNS4_23SM100_MMA_MXF4_2x1SM_SSISJ_SJ_fSK_Li256ELi256ELi32ELNS4_4UMMA5MajorE0ELS18_0ELNS17_7ScaleInE0ELS19_0EEEEEENSN_INS5_IJSD_SD_SD_EEENS5_IJSW_SW_SW_EEEEENS5_IJNS4_10UnderscoreES1F_S1F_EEEEENS5_IJNS4_28SM100_TMA_2SM_LOAD_MULTICASTES1I_EEENS5_IJNS4_14ComposedLayoutINS4_7SwizzleILi2ELi4ELi3EEENS4_18smem_ptr_flag_bitsILi4EEENSN_INS5_IJNSA_ILi8EEESH_EEENS5_IJSH_SD_EEEEEEENSN_INS5_IJNS5_IJNS5_IJSP_SD_EEENS5_IJSO_SC_EEEEEESD_NS5_IJSC_SD_EEEEEENS5_IJNS5_IJNS5_IJSU_SY_EEESX_EEESW_NS5_IJSC_SY_EEEEEEEEEEEvNS4_8identityES1J_NS5_IJS1T_NSN_INS5_IJNS5_IJNS5_IJSP_SC_EEES1V_EEESD_S1X_EEENS5_IJS20_SW_NS5_IJSC_NSA_ILi1024EEEEEEEEEEEEEEvS25_EENS_8epilogue10collective18CollectiveEpilogueINS2F_23Sm100TmaWarpSpecializedILi4ELi2ELi64ELb1ELb0EEEJNS5_IJSH_SG_SH_EEENS5_IJNSN_ISH_SD_EENSN_INSA_ILi64EEESD_EEEEENS_10bfloat16_tESM_S2P_SM_NS2F_6fusion15FusionCallbacksIS2J_NS2Q_17LinearCombinationIS2P_fS2P_fLNS_15FloatRoundStyleE2EEES2K_S2O_JEEENS4_5SM1004TMEM4LOAD26SM100_TMEM_LOAD_32dp32b64xENS4_13SM90_TMA_LOADENS1K_INS1L_ILi3ELi4ELi3EEENS1N_ILi16EEENSN_INS5_IJS1P_S2M_EEENS5_IJS2M_SD_EEEEEEENS4_39AutoVectorizingCopyWithAssumedAlignmentILi128EEENS4_14SM90_TMA_STOREES36_S38_S38_EEEvvEEEEvNT_6ParamsE) ;  /* 0xffffff2802587950 */ /* 0x000fea0003c3ffff */
.L_x_209:
[----:B------:R-:W-:-:S00]  /*d6a0*/  BRA `(.L_x_209) ;  /* 0xfffffffc00fc7947 */ /* 0x000fc0000383ffff */
[----:B------:R-:W-:-:S00]  /*d6b0*/  NOP ;  /* 0x0000000000007918 */ /* 0x000fc00000000000 */
        /* <DEDUP_REMOVED lines=12> */
.L_x_210:


//--------------------- .nv.global.init           --------------------------
	.section	.nv.global.init,"aw",@progbits
.nv.global.init:
	.type		$str$29,@object
	.size		$str$29,($str$30 - $str$29)
$str$29:
        /*0000*/ 	.byte	0x28, 0x61, 0x64, 0x64, 0x72, 0x65, 0x73, 0x73, 0x20, 0x26, 0x20, 0x6d, 0x61, 0x73, 0x6b, 0x29
        /*0010*/ 	.byte	0x20, 0x3d, 0x3d, 0x20, 0x30, 0x00
	.type		$str$30,@object
	.size		$str$30,($str$26 - $str$30)
$str$30:
        /*0016*/ 	.byte	0x2f, 0x74, 0x6d, 0x70, 0x2f, 0x63, 0x75, 0x74, 0x6c, 0x61, 0x73, 0x73, 0x5f, 0x73, 0x77, 0x65
        /*0026*/ 	.byte	0x65, 0x70, 0x5f, 0x73, 0x72, 0x63, 0x2f, 0x69, 0x6e, 0x63, 0x6c, 0x75, 0x64, 0x65, 0x2f, 0x63
        /*0036*/ 	.byte	0x75, 0x74, 0x65, 0x2f, 0x70, 0x6f, 0x69, 0x6e, 0x74, 0x65, 0x72, 0x5f, 0x66, 0x6c, 0x61, 0x67
        /*0046*/ 	.byte	0x67, 0x65, 0x64, 0x2e, 0x68, 0x70, 0x70, 0x00
	.type		$str$26,@object
	.size		$str$26,($str$25 - $str$26)
$str$26:
        /*004e*/ 	.byte	0x2f, 0x74, 0x6d, 0x70, 0x2f, 0x63, 0x75, 0x74, 0x6c, 0x61, 0x73, 0x73, 0x5f, 0x73, 0x77, 0x65
        /*005e*/ 	.byte	0x65, 0x70, 0x5f, 0x73, 0x72, 0x63, 0x2f, 0x69, 0x6e, 0x63, 0x6c, 0x75, 0x64, 0x65, 0x2f, 0x63
        /*006e*/ 	.byte	0x75, 0x74, 0x65, 0x2f, 0x61, 0x74, 0x6f, 0x6d, 0x2f, 0x63, 0x6f, 0x70, 0x79, 0x5f, 0x74, 0x72
        /*007e*/ 	.byte	0x61, 0x69, 0x74, 0x73, 0x5f, 0x73, 0x6d, 0x31, 0x30, 0x30, 0x2e, 0x68, 0x70, 0x70, 0x00
	.type		$str$25,@object
	.size		$str$25,(__unnamed_1 - $str$25)
$str$25:
        /*008d*/ 	.byte	0x28, 0x28, 0x75, 0x69, 0x6e, 0x74, 0x33, 0x32, 0x5f, 0x74, 0x28, 0x74, 0x68, 0x72, 0x65, 0x61
        /*009d*/ 	.byte	0x64, 0x49, 0x64, 0x78, 0x2e, 0x78, 0x29, 0x20, 0x2f, 0x20, 0x33, 0x32, 0x29, 0x20, 0x25, 0x20
        /*00ad*/ 	.byte	0x34, 0x29, 0x20, 0x3d, 0x3d, 0x20, 0x28, 0x28, 0x28, 0x74, 0x6d, 0x65, 0x6d, 0x5f, 0x61, 0x64
        /*00bd*/ 	.byte	0x64, 0x72, 0x20, 0x3e, 0x3e, 0x20, 0x31, 0x36, 0x29, 0x20, 0x2f, 0x20, 0x33, 0x32, 0x29, 0x20
        /*00cd*/ 	.byte	0x25, 0x20, 0x34, 0x29, 0x00
	.type		__unnamed_1,@object
	.size		__unnamed_1,(__unnamed_2 - __unnamed_1)
__unnamed_1:
        /*00d2*/ 	.byte	0x61, 0x75, 0x74, 0x6f, 0x20, 0x63, 0x75, 0x74, 0x65, 0x3a, 0x3a, 0x61, 0x73, 0x5f, 0x70, 0x6f
        /* <DEDUP_REMOVED lines=24> */
        /*0262*/ 	.byte	0x38, 0x31, 0x39, 0x32, 0x3e, 0x3e, 0x3e, 0x3e, 0x5d, 0x00
	.type		__unnamed_2,@object
	.size		__unnamed_2,(.L_2 - __unnamed_2)
__unnamed_2:
        /* <DEDUP_REMOVED lines=43> */
        /*051c*/ 	.byte	0x74, 0x65, 0x3a, 0x3a, 0x43, 0x3c, 0x30, 0x3e, 0x3e, 0x3e, 0x3e, 0x5d, 0x00
.L_2:


//--------------------- .nv.shared._ZN7cutlass13device_kernelINS_4gemm6kernel13GemmUniversalIN4cute5tupleIJiiiiEEENS1_10collective13CollectiveMmaINS1_46MainloopSm100TmaUmmaWarpSpecializedBlockScaledILi9ELi2ELi1ENS5_IJNS4_1CILi4EEENSA_ILi2EEENSA_ILi1EEEEEEEENS5_IJNSA_ILi256EEESG_NSA_ILi128EEEEEENS5_IJNS_12float_e2m1_tENS_13float_ue8m0_tEEEENS5_IJNS5_IJlSD_lEEENS4_6LayoutINS5_IJNS5_IJNS5_IJNSA_ILi32EEESB_EEEiEEESQ_NS5_IJSD_iEEEEEENS5_IJNS5_IJNS5_IJNSA_ILi16EEESB_EEEiEEENS5_IJNS5_IJNSA_ILi0EEESD_EEENSA_ILi512EEEEEENS5_IJSW_iEEEEEEEEEEESL_S13_NS4_8TiledMMAINS4_8MMA_AtomIJNS4_23SM100_MMA_MXF4_2x1SM_SSISJ_SJ_fSK_Li256ELi256ELi32ELNS4_4UMMA5MajorE0ELS18_0ELNS17_7ScaleInE0ELS19_0EEEEEENSN_INS5_IJSD_SD_SD_EEENS5_IJSW_SW_SW_EEEEENS5_IJNS4_10UnderscoreES1F_S1F_EEEEENS5_IJNS4_28SM100_TMA_2SM_LOAD_MULTICASTES1I_EEENS5_IJNS4_14ComposedLayoutINS4_7SwizzleILi2ELi4ELi3EEENS4_18smem_ptr_flag_bitsILi4EEENSN_INS5_IJNSA_ILi8EEESH_EEENS5_IJSH_SD_EEEEEEENSN_INS5_IJNS5_IJNS5_IJSP_SD_EEENS5_IJSO_SC_EEEEEESD_NS5_IJSC_SD_EEEEEENS5_IJNS5_IJNS5_IJSU_SY_EEESX_EEESW_NS5_IJSC_SY_EEEEEEEEEEEvNS4_8identityES1J_NS5_IJS1T_NSN_INS5_IJNS5_IJNS5_IJSP_SC_EEES1V_EEESD_S1X_EEENS5_IJS20_SW_NS5_IJSC_NSA_ILi1024EEEEEEEEEEEEEEvS25_EENS_8epilogue10collective18CollectiveEpilogueINS2F_23Sm100TmaWarpSpecializedILi4ELi2ELi64ELb1ELb0EEEJNS5_IJSH_SG_SH_EEENS5_IJNSN_ISH_SD_EENSN_INSA_ILi64EEESD_EEEEENS_10bfloat16_tESM_S2P_SM_NS2F_6fusion15FusionCallbacksIS2J_NS2Q_17LinearCombinationIS2P_fS2P_fLNS_15FloatRoundStyleE2EEES2K_S2O_JEEENS4_5SM1004TMEM4LOAD26SM100_TMEM_LOAD_32dp32b64xENS4_13SM90_TMA_LOADENS1K_INS1L_ILi3ELi4ELi3EEENS1N_ILi16EEENSN_INS5_IJS1P_S2M_EEENS5_IJS2M_SD_EEEEEEENS4_39AutoVectorizingCopyWithAssumedAlignmentILi128EEENS4_14SM90_TMA_STOREES36_S38_S38_EEEvvEEEEvNT_6ParamsE --------------------------
	.section	.nv.shared._ZN7cutlass13device_kernelINS_4gemm6kernel13GemmUniversalIN4cute5tupleIJiiiiEEENS1_10collective13CollectiveMmaINS1_46MainloopSm100TmaUmmaWarpSpecializedBlockScaledILi9ELi2ELi1ENS5_IJNS4_1CILi4EEENSA_ILi2EEENSA_ILi1EEEEEEEENS5_IJNSA_ILi256EEESG_NSA_ILi128EEEEEENS5_IJNS_12float_e2m1_tENS_13float_ue8m0_tEEEENS5_IJNS5_IJlSD_lEEENS4_6LayoutINS5_IJNS5_IJNS5_IJNSA_ILi32EEESB_EEEiEEESQ_NS5_IJSD_iEEEEEENS5_IJNS5_IJNS5_IJNSA_ILi16EEESB_EEEiEEENS5_IJNS5_IJNSA_ILi0EEESD_EEENSA_ILi512EEEEEENS5_IJSW_iEEEEEEEEEEESL_S13_NS4_8TiledMMAINS4_8MMA_AtomIJNS4_23SM100_MMA_MXF4_2x1SM_SSISJ_SJ_fSK_Li256ELi256ELi32ELNS4_4UMMA5MajorE0ELS18_0ELNS17_7ScaleInE0ELS19_0EEEEEENSN_INS5_IJSD_SD_SD_EEENS5_IJSW_SW_SW_EEEEENS5_IJNS4_10UnderscoreES1F_S1F_EEEEENS5_IJNS4_28SM100_TMA_2SM_LOAD_MULTICASTES1I_EEENS5_IJNS4_14ComposedLayoutINS4_7SwizzleILi2ELi4ELi3EEENS4_18smem_ptr_flag_bitsILi4EEENSN_INS5_IJNSA_ILi8EEESH_EEENS5_IJSH_SD_EEEEEEENSN_INS5_IJNS5_IJNS5_IJSP_SD_EEENS5_IJSO_SC_EEEEEESD_NS5_IJSC_SD_EEEEEENS5_IJNS5_IJNS5_IJSU_SY_EEESX_EEESW_NS5_IJSC_SY_EEEEEEEEEEEvNS4_8identityES1J_NS5_IJS1T_NSN_INS5_IJNS5_IJNS5_IJSP_SC_EEES1V_EEESD_S1X_EEENS5_IJS20_SW_NS5_IJSC_NSA_ILi1024EEEEEEEEEEEEEEvS25_EENS_8epilogue10collective18CollectiveEpilogueINS2F_23Sm100TmaWarpSpecializedILi4ELi2ELi64ELb1ELb0EEEJNS5_IJSH_SG_SH_EEENS5_IJNSN_ISH_SD_EENSN_INSA_ILi64EEESD_EEEEENS_10bfloat16_tESM_S2P_SM_NS2F_6fusion15FusionCallbacksIS2J_NS2Q_17LinearCombinationIS2P_fS2P_fLNS_15FloatRoundStyleE2EEES2K_S2O_JEEENS4_5SM1004TMEM4LOAD26SM100_TMEM_LOAD_32dp32b64xENS4_13SM90_TMA_LOADENS1K_INS1L_ILi3ELi4ELi3EEENS1N_ILi16EEENSN_INS5_IJS1P_S2M_EEENS5_IJS2M_SD_EEEEEEENS4_39AutoVectorizingCopyWithAssumedAlignmentILi128EEENS4_14SM90_TMA_STOREES36_S38_S38_EEEvvEEEEvNT_6ParamsE,"aw",@nobits
	.sectionflags	@""
	.align	16
	.zero		1024


//--------------------- .nv.shared.reserved.0     --------------------------
	.section	.nv.shared.reserved.0,"aw",@nobits
	.weak		__nv_reservedSMEM_offset_0_alias
	.size		__nv_reservedSMEM_offset_0_alias, 0, 64
	.other		__nv_reservedSMEM_offset_0_alias,@"STO_CUDA_RESERVED_SHARED STV_DEFAULT"
__nv_reservedSMEM_offset_0_alias:
	.zero		0
.nv.shared.reserved.0:
	.zero		64
	.weak		__nv_reservedSMEM_tcgen05_partition
	.type		__nv_reservedSMEM_tcgen05_partition,@object
	.size		__nv_reservedSMEM_tcgen05_partition,(.L_0 - __nv_reservedSMEM_tcgen05_partition)
__nv_reservedSMEM_tcgen05_partition:
	.zero		32
.L_0:


//--------------------- .nv.global                --------------------------
	.section	.nv.global,"aw",@nobits
.nv.global:
	.type		_ZN40_INTERNAL_3936bd09_4_k_cu_97941720_384514cute1_E,@object
	.size		_ZN40_INTERNAL_3936bd09_4_k_cu_97941720_384514cute1_E,(_ZN40_INTERNAL_3936bd09_4_k_cu_97941720_384514cuda3std3__45__cpo6cbeginE - _ZN40_INTERNAL_3936bd09_4_k_cu_97941720_384514cute1_E)
_ZN40_INTERNAL_3936bd09_4_k_cu_97941720_384514cute1_E:
	.zero		1
	.type		_ZN40_INTERNAL_3936bd09_4_k_cu_97941720_384514cuda3std3__45__cpo6cbeginE,@object
	.size		_ZN40_INTERNAL_3936bd09_4_k_cu_97941720_384514cuda3std3__45__cpo6cbeginE,(_ZN40_INTERNAL_3936bd09_4_k_cu_97941720_384514cuda3std3__48in_placeE - _ZN40_INTERNAL_3936bd09_4_k_cu_97941720_384514cuda3std3__45__cpo6cbeginE)
_ZN40_INTERNAL_3936bd09_4_k_cu_97941720_384514cuda3std3__45__cpo6cbeginE:
	.zero		1
	.type		_ZN40_INTERNAL_3936bd09_4_k_cu_97941720_384514cuda3std3__48in_placeE,@object
	.size		_ZN40_INTERNAL_3936bd09_4_k_cu_97941720_384514cuda3std3__48in_placeE,(_ZN40_INTERNAL_3936bd09_4_k_cu_97941720_384514cuda3std6ranges3__45__cpo9iter_moveE - _ZN40_INTERNAL_3936bd09_4_k_cu_97941720_384514cuda3std3__48in_placeE)
_ZN40_INTERNAL_3936bd09_4_k_cu_97941720_384514cuda3std3__48in_placeE:
	.zero		1
	.type		_ZN40_INTERNAL_3936bd09_4_k_cu_97941720_384514cuda3std6ranges3__45__cpo9iter_moveE,@object
	.size		_ZN40_INTERNAL_3936bd09_4_k_cu_97941720_384514cuda3std6ranges3__45__cpo9iter_moveE,(_ZN40_INTERNAL_3936bd09_4_k_cu_97941720_384514cuda3std3__45__cpo5beginE - _ZN40_INTERNAL_3936bd09_4_k_cu_97941720_384514cuda3std6ranges3__45__cpo9iter_moveE)
_ZN40_INTERNAL_3936bd09_4_k_cu_97941720_384514cuda3std6ranges3__45__cpo9iter_moveE:
	.zero		1
	.type		_ZN40_INTERNAL_3936bd09_4_k_cu_97941720_384514cuda3std3__45__cpo5beginE,@object
	.size		_ZN40_INTERNAL_3936bd09_4_k_cu_97941720_384514cuda3std3__45__cpo5beginE,(_ZN40_INTERNAL_3936bd09_4_k_cu_97941720_384514cuda3std3__442_GLOBAL__N__3936bd09_4_k_cu_97941720_384516ignoreE - _ZN40_INTERNAL_3936bd09_4_k_cu_97941720_384514cuda3std3__45__cpo5beginE)
_ZN40_INTERNAL_3936bd09_4_k_cu_97941720_384514cuda3std3__45__cpo5beginE:
	.zero		1
	.type		_ZN40_INTERNAL_3936bd09_4_k_cu_97941720_384514cuda3std3__442_GLOBAL__N__3936bd09_4_k_cu_97941720_384516ignoreE,@object
	.size		_ZN40_INTERNAL_3936bd09_4_k_cu_97941720_384514cuda3std3__442_GLOBAL__N__3936bd09_4_k_cu_97941720_384516ignoreE,(_ZN40_INTERNAL_3936bd09_4_k_cu_97941720_384514cute7productE - _ZN40_INTERNAL_3936bd09_4_k_cu_97941720_384514cuda3std3__442_GLOBAL__N__3936bd09_4_k_cu_97941720_384516ignoreE)
_ZN40_INTERNAL_3936bd09_4_k_cu_97941720_384514cuda3std3__442_GLOBAL__N__3936bd09_4_k_cu_97941720_384516ignoreE:
	.zero		1
	.type		_ZN40_INTERNAL_3936bd09_4_k_cu_97941720_384514cute7productE,@object
	.size		_ZN40_INTERNAL_3936bd09_4_k_cu_97941720_384514cute7productE,(_ZN40_INTERNAL_3936bd09_4_k_cu_97941720_384514cuda3std3__45__cpo3endE - _ZN40_INTERNAL_3936bd09_4_k_cu_97941720_384514cute7productE)
_ZN40_INTERNAL_3936bd09_4_k_cu_97941720_384514cute7productE:
	.zero		1
	.type		_ZN40_INTERNAL_3936bd09_4_k_cu_97941720_384514cuda3std3__45__cpo3endE,@object
	.size		_ZN40_INTERNAL_3936bd09_4_k_cu_97941720_384514cuda3std3__45__cpo3endE,(_ZN40_INTERNAL_3936bd09_4_k_cu_97941720_384514cuda3std3__419piecewise_constructE - _ZN40_INTERNAL_3936bd09_4_k_cu_97941720_384514cuda3std3__45__cpo3endE)
_ZN40_INTERNAL_3936bd09_4_k_cu_97941720_384514cuda3std3__45__cpo3endE:
	.zero		1
	.type		_ZN40_INTERNAL_3936bd09_4_k_cu_97941720_384514cuda3std3__419piecewise_constructE,@object
	.size		_ZN40_INTERNAL_3936bd09_4_k_cu_97941720_384514cuda3std3__419piecewise_constructE,(_ZN40_INTERNAL_3936bd09_4_k_cu_97941720_384514cuda3std3__45__cpo4cendE - _ZN40_INTERNAL_3936bd09_4_k_cu_97941720_384514cuda3std3__419piecewise_constructE)
_ZN40_INTERNAL_3936bd09_4_k_cu_97941720_384514cuda3std3__419piecewise_constructE:
	.zero		1
	.type		_ZN40_INTERNAL_3936bd09_4_k_cu_97941720_384514cuda3std3__45__cpo4cendE,@object
	.size		_ZN40_INTERNAL_3936bd09_4_k_cu_97941720_384514cuda3std3__45__cpo4cendE,(_ZN40_INTERNAL_3936bd09_4_k_cu_97941720_384514cuda3std6ranges3__45__cpo4swapE - _ZN40_INTERNAL_3936bd09_4_k_cu_97941720_384514cuda3std3__45__cpo4cendE)
_ZN40_INTERNAL_3936bd09_4_k_cu_97941720_384514cuda3std3__45__cpo4cendE:
	.zero		1
	.type		_ZN40_INTERNAL_3936bd09_4_k_cu_97941720_384514cuda3std6ranges3__45__cpo4swapE,@object
	.size		_ZN40_INTERNAL_3936bd09_4_k_cu_97941720_384514cuda3std6ranges3__45__cpo4swapE,(.L_10 - _ZN40_INTERNAL_3936bd09_4_k_cu_97941720_384514cuda3std6ranges3__45__cpo4swapE)
_ZN40_INTERNAL_3936bd09_4_k_cu_97941720_384514cuda3std6ranges3__45__cpo4swapE:
	.zero		1
.L_10:


//--------------------- .nv.constant0._ZN7cutlass13device_kernelINS_4gemm6kernel13GemmUniversalIN4cute5tupleIJiiiiEEENS1_10collective13CollectiveMmaINS1_46MainloopSm100TmaUmmaWarpSpecializedBlockScaledILi9ELi2ELi1ENS5_IJNS4_1CILi4EEENSA_ILi2EEENSA_ILi1EEEEEEEENS5_IJNSA_ILi256EEESG_NSA_ILi128EEEEEENS5_IJNS_12float_e2m1_tENS_13float_ue8m0_tEEEENS5_IJNS5_IJlSD_lEEENS4_6LayoutINS5_IJNS5_IJNS5_IJNSA_ILi32EEESB_EEEiEEESQ_NS5_IJSD_iEEEEEENS5_IJNS5_IJNS5_IJNSA_ILi16EEESB_EEEiEEENS5_IJNS5_IJNSA_ILi0EEESD_EEENSA_ILi512EEEEEENS5_IJSW_iEEEEEEEEEEESL_S13_NS4_8TiledMMAINS4_8MMA_AtomIJNS4_23SM100_MMA_MXF4_2x1SM_SSISJ_SJ_fSK_Li256ELi256ELi32ELNS4_4UMMA5MajorE0ELS18_0ELNS17_7ScaleInE0ELS19_0EEEEEENSN_INS5_IJSD_SD_SD_EEENS5_IJSW_SW_SW_EEEEENS5_IJNS4_10UnderscoreES1F_S1F_EEEEENS5_IJNS4_28SM100_TMA_2SM_LOAD_MULTICASTES1I_EEENS5_IJNS4_14ComposedLayoutINS4_7SwizzleILi2ELi4ELi3EEENS4_18smem_ptr_flag_bitsILi4EEENSN_INS5_IJNSA_ILi8EEESH_EEENS5_IJSH_SD_EEEEEEENSN_INS5_IJNS5_IJNS5_IJSP_SD_EEENS5_IJSO_SC_EEEEEESD_NS5_IJSC_SD_EEEEEENS5_IJNS5_IJNS5_IJSU_SY_EEESX_EEESW_NS5_IJSC_SY_EEEEEEEEEEEvNS4_8identityES1J_NS5_IJS1T_NSN_INS5_IJNS5_IJNS5_IJSP_SC_EEES1V_EEESD_S1X_EEENS5_IJS20_SW_NS5_IJSC_NSA_ILi1024EEEEEEEEEEEEEEvS25_EENS_8epilogue10collective18CollectiveEpilogueINS2F_23Sm100TmaWarpSpecializedILi4ELi2ELi64ELb1ELb0EEEJNS5_IJSH_SG_SH_EEENS5_IJNSN_ISH_SD_EENSN_INSA_ILi64EEESD_EEEEENS_10bfloat16_tESM_S2P_SM_NS2F_6fusion15FusionCallbacksIS2J_NS2Q_17LinearCombinationIS2P_fS2P_fLNS_15FloatRoundStyleE2EEES2K_S2O_JEEENS4_5SM1004TMEM4LOAD26SM100_TMEM_LOAD_32dp32b64xENS4_13SM90_TMA_LOADENS1K_INS1L_ILi3ELi4ELi3EEENS1N_ILi16EEENSN_INS5_IJS1P_S2M_EEENS5_IJS2M_SD_EEEEEEENS4_39AutoVectorizingCopyWithAssumedAlignmentILi128EEENS4_14SM90_TMA_STOREES36_S38_S38_EEEvvEEEEvNT_6ParamsE --------------------------
	.section	.nv.constant0._ZN7cutlass13device_kernelINS_4gemm6kernel13GemmUniversalIN4cute5tupleIJiiiiEEENS1_10collective13CollectiveMmaINS1_46MainloopSm100TmaUmmaWarpSpecializedBlockScaledILi9ELi2ELi1ENS5_IJNS4_1CILi4EEENSA_ILi2EEENSA_ILi1EEEEEEEENS5_IJNSA_ILi256EEESG_NSA_ILi128EEEEEENS5_IJNS_12float_e2m1_tENS_13float_ue8m0_tEEEENS5_IJNS5_IJlSD_lEEENS4_6LayoutINS5_IJNS5_IJNS5_IJNSA_ILi32EEESB_EEEiEEESQ_NS5_IJSD_iEEEEEENS5_IJNS5_IJNS5_IJNSA_ILi16EEESB_EEEiEEENS5_IJNS5_IJNSA_ILi0EEESD_EEENSA_ILi512EEEEEENS5_IJSW_iEEEEEEEEEEESL_S13_NS4_8TiledMMAINS4_8MMA_AtomIJNS4_23SM100_MMA_MXF4_2x1SM_SSISJ_SJ_fSK_Li256ELi256ELi32ELNS4_4UMMA5MajorE0ELS18_0ELNS17_7ScaleInE0ELS19_0EEEEEENSN_INS5_IJSD_SD_SD_EEENS5_IJSW_SW_SW_EEEEENS5_IJNS4_10UnderscoreES1F_S1F_EEEEENS5_IJNS4_28SM100_TMA_2SM_LOAD_MULTICASTES1I_EEENS5_IJNS4_14ComposedLayoutINS4_7SwizzleILi2ELi4ELi3EEENS4_18smem_ptr_flag_bitsILi4EEENSN_INS5_IJNSA_ILi8EEESH_EEENS5_IJSH_SD_EEEEEEENSN_INS5_IJNS5_IJNS5_IJSP_SD_EEENS5_IJSO_SC_EEEEEESD_NS5_IJSC_SD_EEEEEENS5_IJNS5_IJNS5_IJSU_SY_EEESX_EEESW_NS5_IJSC_SY_EEEEEEEEEEEvNS4_8identityES1J_NS5_IJS1T_NSN_INS5_IJNS5_IJNS5_IJSP_SC_EEES1V_EEESD_S1X_EEENS5_IJS20_SW_NS5_IJSC_NSA_ILi1024EEEEEEEEEEEEEEvS25_EENS_8epilogue10collective18CollectiveEpilogueINS2F_23Sm100TmaWarpSpecializedILi4ELi2ELi64ELb1ELb0EEEJNS5_IJSH_SG_SH_EEENS5_IJNSN_ISH_SD_EENSN_INSA_ILi64EEESD_EEEEENS_10bfloat16_tESM_S2P_SM_NS2F_6fusion15FusionCallbacksIS2J_NS2Q_17LinearCombinationIS2P_fS2P_fLNS_15FloatRoundStyleE2EEES2K_S2O_JEEENS4_5SM1004TMEM4LOAD26SM100_TMEM_LOAD_32dp32b64xENS4_13SM90_TMA_LOADENS1K_INS1L_ILi3ELi4ELi3EEENS1N_ILi16EEENSN_INS5_IJS1P_S2M_EEENS5_IJS2M_SD_EEEEEEENS4_39AutoVectorizingCopyWithAssumedAlignmentILi128EEENS4_14SM90_TMA_STOREES36_S38_S38_EEEvvEEEEvNT_6ParamsE,"a",@progbits
	.sectionflags	@""
	.align	4
.nv.constant0._ZN7cutlass13device_kernelINS_4gemm6kernel13GemmUniversalIN4cute5tupleIJiiiiEEENS1_10collective13CollectiveMmaINS1_46MainloopSm100TmaUmmaWarpSpecializedBlockScaledILi9ELi2ELi1ENS5_IJNS4_1CILi4EEENSA_ILi2EEENSA_ILi1EEEEEEEENS5_IJNSA_ILi256EEESG_NSA_ILi128EEEEEENS5_IJNS_12float_e2m1_tENS_13float_ue8m0_tEEEENS5_IJNS5_IJlSD_lEEENS4_6LayoutINS5_IJNS5_IJNS5_IJNSA_ILi32EEESB_EEEiEEESQ_NS5_IJSD_iEEEEEENS5_IJNS5_IJNS5_IJNSA_ILi16EEESB_EEEiEEENS5_IJNS5_IJNSA_ILi0EEESD_EEENSA_ILi512EEEEEENS5_IJSW_iEEEEEEEEEEESL_S13_NS4_8TiledMMAINS4_8MMA_AtomIJNS4_23SM100_MMA_MXF4_2x1SM_SSISJ_SJ_fSK_Li256ELi256ELi32ELNS4_4UMMA5MajorE0ELS18_0ELNS17_7ScaleInE0ELS19_0EEEEEENSN_INS5_IJSD_SD_SD_EEENS5_IJSW_SW_SW_EEEEENS5_IJNS4_10UnderscoreES1F_S1F_EEEEENS5_IJNS4_28SM100_TMA_2SM_LOAD_MULTICASTES1I_EEENS5_IJNS4_14ComposedLayoutINS4_7SwizzleILi2ELi4ELi3EEENS4_18smem_ptr_flag_bitsILi4EEENSN_INS5_IJNSA_ILi8EEESH_EEENS5_IJSH_SD_EEEEEEENSN_INS5_IJNS5_IJNS5_IJSP_SD_EEENS5_IJSO_SC_EEEEEESD_NS5_IJSC_SD_EEEEEENS5_IJNS5_IJNS5_IJSU_SY_EEESX_EEESW_NS5_IJSC_SY_EEEEEEEEEEEvNS4_8identityES1J_NS5_IJS1T_NSN_INS5_IJNS5_IJNS5_IJSP_SC_EEES1V_EEESD_S1X_EEENS5_IJS20_SW_NS5_IJSC_NSA_ILi1024EEEEEEEEEEEEEEvS25_EENS_8epilogue10collective18CollectiveEpilogueINS2F_23Sm100TmaWarpSpecializedILi4ELi2ELi64ELb1ELb0EEEJNS5_IJSH_SG_SH_EEENS5_IJNSN_ISH_SD_EENSN_INSA_ILi64EEESD_EEEEENS_10bfloat16_tESM_S2P_SM_NS2F_6fusion15FusionCallbacksIS2J_NS2Q_17LinearCombinationIS2P_fS2P_fLNS_15FloatRoundStyleE2EEES2K_S2O_JEEENS4_5SM1004TMEM4LOAD26SM100_TMEM_LOAD_32dp32b64xENS4_13SM90_TMA_LOADENS1K_INS1L_ILi3ELi4ELi3EEENS1N_ILi16EEENSN_INS5_IJS1P_S2M_EEENS5_IJS2M_SD_EEEEEEENS4_39AutoVectorizingCopyWithAssumedAlignmentILi128EEENS4_14SM90_TMA_STOREES36_S38_S38_EEEvvEEEEvNT_6ParamsE:
	.zero		3968


//--------------------- SYMBOLS --------------------------

	.type		.nv.reservedSmem.offset0,@object
	.size		.nv.reservedSmem.offset0,0x4
	.type		.nv.reservedSmem.cap,@object
	.size		.nv.reservedSmem.cap,0x4
	.type		__assertfail,@function
